//
// Generated by NVIDIA NVVM Compiler
//
// Compiler Build ID: CL-36424714
// Cuda compilation tools, release 13.0, V13.0.88
// Based on NVVM 20.0.0
//

.version 9.0
.target sm_100
.address_size 64

	// .globl	_Z21indexed_matmul_kernelIfEvPKT_S2_PKfPKjPS0_iiiii
.extern .shared .align 16 .b8 shared_mem[];

.visible .entry _Z21indexed_matmul_kernelIfEvPKT_S2_PKfPKjPS0_iiiii(
	.param .u64 .ptr .align 1 _Z21indexed_matmul_kernelIfEvPKT_S2_PKfPKjPS0_iiiii_param_0,
	.param .u64 .ptr .align 1 _Z21indexed_matmul_kernelIfEvPKT_S2_PKfPKjPS0_iiiii_param_1,
	.param .u64 .ptr .align 1 _Z21indexed_matmul_kernelIfEvPKT_S2_PKfPKjPS0_iiiii_param_2,
	.param .u64 .ptr .align 1 _Z21indexed_matmul_kernelIfEvPKT_S2_PKfPKjPS0_iiiii_param_3,
	.param .u64 .ptr .align 1 _Z21indexed_matmul_kernelIfEvPKT_S2_PKfPKjPS0_iiiii_param_4,
	.param .u32 _Z21indexed_matmul_kernelIfEvPKT_S2_PKfPKjPS0_iiiii_param_5,
	.param .u32 _Z21indexed_matmul_kernelIfEvPKT_S2_PKfPKjPS0_iiiii_param_6,
	.param .u32 _Z21indexed_matmul_kernelIfEvPKT_S2_PKfPKjPS0_iiiii_param_7,
	.param .u32 _Z21indexed_matmul_kernelIfEvPKT_S2_PKfPKjPS0_iiiii_param_8,
	.param .u32 _Z21indexed_matmul_kernelIfEvPKT_S2_PKfPKjPS0_iiiii_param_9
)
{
	.reg .pred 	%p<22>;
	.reg .b32 	%r<112>;
	.reg .b32 	%f<154>;
	.reg .b64 	%rd<120>;

	ld.param.u64 	%rd11, [_Z21indexed_matmul_kernelIfEvPKT_S2_PKfPKjPS0_iiiii_param_0];
	ld.param.u64 	%rd12, [_Z21indexed_matmul_kernelIfEvPKT_S2_PKfPKjPS0_iiiii_param_1];
	ld.param.u64 	%rd13, [_Z21indexed_matmul_kernelIfEvPKT_S2_PKfPKjPS0_iiiii_param_2];
	ld.param.u32 	%r61, [_Z21indexed_matmul_kernelIfEvPKT_S2_PKfPKjPS0_iiiii_param_5];
	ld.param.u32 	%r57, [_Z21indexed_matmul_kernelIfEvPKT_S2_PKfPKjPS0_iiiii_param_6];
	ld.param.u32 	%r62, [_Z21indexed_matmul_kernelIfEvPKT_S2_PKfPKjPS0_iiiii_param_7];
	ld.param.u32 	%r59, [_Z21indexed_matmul_kernelIfEvPKT_S2_PKfPKjPS0_iiiii_param_8];
	cvta.to.global.u64 	%rd1, %rd12;
	cvta.to.global.u64 	%rd2, %rd11;
	cvta.to.global.u64 	%rd3, %rd13;
	mov.u32 	%r1, %ctaid.x;
	mov.u32 	%r63, %ctaid.y;
	mov.u32 	%r64, %ntid.x;
	mov.u32 	%r65, %tid.x;
	mad.lo.s32 	%r66, %r63, %r64, %r65;
	setp.ge.s32 	%p1, %r1, %r61;
	setp.ge.s32 	%p2, %r66, %r62;
	or.pred  	%p3, %p1, %p2;
	@%p3 bra 	$L__BB0_29;
	setp.lt.s32 	%p4, %r59, 1;
	mov.f32 	%f153, 0f00000000;
	@%p4 bra 	$L__BB0_28;
	mul.lo.s32 	%r3, %r59, %r1;
	setp.lt.s32 	%p5, %r57, 1;
	mul.lo.s32 	%r4, %r57, %r1;
	@%p5 bra 	$L__BB0_16;
	and.b32  	%r5, %r57, 7;
	and.b32  	%r6, %r57, 3;
	and.b32  	%r7, %r57, 2147483640;
	and.b32  	%r8, %r57, 1;
	neg.s32 	%r9, %r7;
	shl.b32 	%r10, %r62, 3;
	shl.b32 	%r11, %r62, 1;
	mul.lo.s32 	%r12, %r62, 3;
	shl.b32 	%r13, %r62, 2;
	mul.lo.s32 	%r14, %r62, 5;
	mul.lo.s32 	%r15, %r62, 6;
	cvt.u64.u32 	%rd4, %r4;
	mov.f32 	%f153, 0f00000000;
	mov.b32 	%r93, 0;
	cvt.u64.u32 	%rd37, %r66;
	shl.b64 	%rd38, %rd4, 2;
	add.s64 	%rd39, %rd38, %rd2;
	add.s64 	%rd6, %rd39, 16;
$L__BB0_4:
	ld.param.u32 	%r92, [_Z21indexed_matmul_kernelIfEvPKT_S2_PKfPKjPS0_iiiii_param_9];
	ld.param.u64 	%rd117, [_Z21indexed_matmul_kernelIfEvPKT_S2_PKfPKjPS0_iiiii_param_3];
	setp.lt.u32 	%p14, %r57, 8;
	add.s32 	%r76, %r93, %r3;
	cvta.to.global.u64 	%rd32, %rd117;
	mul.wide.u32 	%rd33, %r76, 4;
	add.s64 	%rd34, %rd32, %rd33;
	ld.global.u32 	%r77, [%rd34];
	add.s64 	%rd35, %rd3, %rd33;
	ld.global.f32 	%f2, [%rd35];
	mul.lo.s32 	%r78, %r77, %r92;
	cvt.s64.s32 	%rd36, %r78;
	add.s64 	%rd5, %rd36, %rd37;
	mov.f32 	%f144, 0f00000000;
	mov.b32 	%r104, 0;
	@%p14 bra 	$L__BB0_7;
	mul.lo.s32 	%r95, %r62, 7;
	mov.f32 	%f144, 0f00000000;
	mov.b32 	%r94, 0;
	mov.u64 	%rd119, %rd6;
	mov.u32 	%r96, %r15;
	mov.u32 	%r97, %r14;
	mov.u32 	%r98, %r13;
	mov.u32 	%r99, %r12;
	mov.u32 	%r100, %r11;
	mov.u32 	%r101, %r62;
	mov.u32 	%r102, %r9;
$L__BB0_6:
	.pragma "nounroll";
	ld.global.f32 	%f93, [%rd119+-16];
	cvt.s64.s32 	%rd40, %r94;
	add.s64 	%rd41, %rd5, %rd40;
	shl.b64 	%rd42, %rd41, 2;
	add.s64 	%rd43, %rd1, %rd42;
	ld.global.f32 	%f94, [%rd43];
	fma.rn.f32 	%f95, %f93, %f94, %f144;
	ld.global.f32 	%f96, [%rd119+-12];
	cvt.s64.s32 	%rd44, %r101;
	add.s64 	%rd45, %rd5, %rd44;
	shl.b64 	%rd46, %rd45, 2;
	add.s64 	%rd47, %rd1, %rd46;
	ld.global.f32 	%f97, [%rd47];
	fma.rn.f32 	%f98, %f96, %f97, %f95;
	ld.global.f32 	%f99, [%rd119+-8];
	cvt.s64.s32 	%rd48, %r100;
	add.s64 	%rd49, %rd5, %rd48;
	shl.b64 	%rd50, %rd49, 2;
	add.s64 	%rd51, %rd1, %rd50;
	ld.global.f32 	%f100, [%rd51];
	fma.rn.f32 	%f101, %f99, %f100, %f98;
	ld.global.f32 	%f102, [%rd119+-4];
	cvt.s64.s32 	%rd52, %r99;
	add.s64 	%rd53, %rd5, %rd52;
	shl.b64 	%rd54, %rd53, 2;
	add.s64 	%rd55, %rd1, %rd54;
	ld.global.f32 	%f103, [%rd55];
	fma.rn.f32 	%f104, %f102, %f103, %f101;
	ld.global.f32 	%f105, [%rd119];
	cvt.s64.s32 	%rd56, %r98;
	add.s64 	%rd57, %rd5, %rd56;
	shl.b64 	%rd58, %rd57, 2;
	add.s64 	%rd59, %rd1, %rd58;
	ld.global.f32 	%f106, [%rd59];
	fma.rn.f32 	%f107, %f105, %f106, %f104;
	ld.global.f32 	%f108, [%rd119+4];
	cvt.s64.s32 	%rd60, %r97;
	add.s64 	%rd61, %rd5, %rd60;
	shl.b64 	%rd62, %rd61, 2;
	add.s64 	%rd63, %rd1, %rd62;
	ld.global.f32 	%f109, [%rd63];
	fma.rn.f32 	%f110, %f108, %f109, %f107;
	ld.global.f32 	%f111, [%rd119+8];
	cvt.s64.s32 	%rd64, %r96;
	add.s64 	%rd65, %rd5, %rd64;
	shl.b64 	%rd66, %rd65, 2;
	add.s64 	%rd67, %rd1, %rd66;
	ld.global.f32 	%f112, [%rd67];
	fma.rn.f32 	%f113, %f111, %f112, %f110;
	ld.global.f32 	%f114, [%rd119+12];
	cvt.s64.s32 	%rd68, %r95;
	add.s64 	%rd69, %rd5, %rd68;
	shl.b64 	%rd70, %rd69, 2;
	add.s64 	%rd71, %rd1, %rd70;
	ld.global.f32 	%f115, [%rd71];
	fma.rn.f32 	%f144, %f114, %f115, %f113;
	add.s32 	%r102, %r102, 8;
	add.s32 	%r101, %r101, %r10;
	add.s32 	%r100, %r100, %r10;
	add.s32 	%r99, %r99, %r10;
	add.s32 	%r98, %r98, %r10;
	add.s32 	%r97, %r97, %r10;
	add.s32 	%r96, %r96, %r10;
	add.s32 	%r95, %r95, %r10;
	add.s32 	%r94, %r94, %r10;
	add.s64 	%rd119, %rd119, 32;
	setp.ne.s32 	%p15, %r102, 0;
	mov.u32 	%r104, %r7;
	@%p15 bra 	$L__BB0_6;
$L__BB0_7:
	setp.eq.s32 	%p16, %r5, 0;
	@%p16 bra 	$L__BB0_15;
	add.s32 	%r80, %r5, -1;
	setp.lt.u32 	%p17, %r80, 3;
	@%p17 bra 	$L__BB0_10;
	add.s32 	%r81, %r104, %r4;
	mul.wide.u32 	%rd72, %r81, 4;
	add.s64 	%rd73, %rd2, %rd72;
	ld.global.f32 	%f117, [%rd73];
	mul.lo.s32 	%r82, %r104, %r62;
	cvt.s64.s32 	%rd74, %r82;
	add.s64 	%rd75, %rd5, %rd74;
	shl.b64 	%rd76, %rd75, 2;
	add.s64 	%rd77, %rd1, %rd76;
	ld.global.f32 	%f118, [%rd77];
	fma.rn.f32 	%f119, %f117, %f118, %f144;
	cvt.u64.u32 	%rd78, %r104;
	add.s64 	%rd79, %rd78, %rd4;
	shl.b64 	%rd80, %rd79, 2;
	add.s64 	%rd81, %rd2, %rd80;
	ld.global.f32 	%f120, [%rd81+4];
	add.s32 	%r83, %r82, %r62;
	cvt.s64.s32 	%rd82, %r83;
	add.s64 	%rd83, %rd5, %rd82;
	shl.b64 	%rd84, %rd83, 2;
	add.s64 	%rd85, %rd1, %rd84;
	ld.global.f32 	%f121, [%rd85];
	fma.rn.f32 	%f122, %f120, %f121, %f119;
	ld.global.f32 	%f123, [%rd81+8];
	add.s32 	%r84, %r83, %r62;
	cvt.s64.s32 	%rd86, %r84;
	add.s64 	%rd87, %rd5, %rd86;
	shl.b64 	%rd88, %rd87, 2;
	add.s64 	%rd89, %rd1, %rd88;
	ld.global.f32 	%f124, [%rd89];
	fma.rn.f32 	%f125, %f123, %f124, %f122;
	ld.global.f32 	%f126, [%rd81+12];
	add.s32 	%r85, %r84, %r62;
	cvt.s64.s32 	%rd90, %r85;
	add.s64 	%rd91, %rd5, %rd90;
	shl.b64 	%rd92, %rd91, 2;
	add.s64 	%rd93, %rd1, %rd92;
	ld.global.f32 	%f127, [%rd93];
	fma.rn.f32 	%f144, %f126, %f127, %f125;
	add.s32 	%r104, %r104, 4;
$L__BB0_10:
	setp.eq.s32 	%p18, %r6, 0;
	@%p18 bra 	$L__BB0_15;
	setp.eq.s32 	%p19, %r6, 1;
	@%p19 bra 	$L__BB0_13;
	add.s32 	%r86, %r104, %r4;
	mul.wide.u32 	%rd94, %r86, 4;
	add.s64 	%rd95, %rd2, %rd94;
	ld.global.f32 	%f129, [%rd95];
	mul.lo.s32 	%r87, %r104, %r62;
	cvt.s64.s32 	%rd96, %r87;
	add.s64 	%rd97, %rd5, %rd96;
	shl.b64 	%rd98, %rd97, 2;
	add.s64 	%rd99, %rd1, %rd98;
	ld.global.f32 	%f130, [%rd99];
	fma.rn.f32 	%f131, %f129, %f130, %f144;
	cvt.u64.u32 	%rd100, %r104;
	add.s64 	%rd101, %rd100, %rd4;
	shl.b64 	%rd102, %rd101, 2;
	add.s64 	%rd103, %rd2, %rd102;
	ld.global.f32 	%f132, [%rd103+4];
	add.s32 	%r88, %r87, %r62;
	cvt.s64.s32 	%rd104, %r88;
	add.s64 	%rd105, %rd5, %rd104;
	shl.b64 	%rd106, %rd105, 2;
	add.s64 	%rd107, %rd1, %rd106;
	ld.global.f32 	%f133, [%rd107];
	fma.rn.f32 	%f144, %f132, %f133, %f131;
	add.s32 	%r104, %r104, 2;
$L__BB0_13:
	setp.eq.s32 	%p20, %r8, 0;
	@%p20 bra 	$L__BB0_15;
	add.s32 	%r89, %r104, %r4;
	mul.wide.u32 	%rd108, %r89, 4;
	add.s64 	%rd109, %rd2, %rd108;
	ld.global.f32 	%f134, [%rd109];
	mul.lo.s32 	%r90, %r104, %r62;
	cvt.s64.s32 	%rd110, %r90;
	add.s64 	%rd111, %rd5, %rd110;
	shl.b64 	%rd112, %rd111, 2;
	add.s64 	%rd113, %rd1, %rd112;
	ld.global.f32 	%f135, [%rd113];
	fma.rn.f32 	%f144, %f134, %f135, %f144;
$L__BB0_15:
	fma.rn.f32 	%f153, %f2, %f144, %f153;
	add.s32 	%r93, %r93, 1;
	setp.eq.s32 	%p21, %r93, %r59;
	@%p21 bra 	$L__BB0_28;
	bra.uni 	$L__BB0_4;
$L__BB0_16:
	and.b32  	%r42, %r59, 15;
	setp.lt.u32 	%p6, %r59, 16;
	mov.f32 	%f153, 0f00000000;
	mov.b32 	%r108, 0;
	@%p6 bra 	$L__BB0_19;
	and.b32  	%r108, %r59, 2147483632;
	mov.f32 	%f153, 0f00000000;
	mov.b32 	%r106, 0;
$L__BB0_18:
	.pragma "nounroll";
	add.s32 	%r69, %r106, %r3;
	mul.wide.u32 	%rd14, %r69, 4;
	add.s64 	%rd15, %rd3, %rd14;
	ld.global.f32 	%f33, [%rd15];
	fma.rn.f32 	%f34, %f33, 0f00000000, %f153;
	ld.global.f32 	%f35, [%rd15+4];
	fma.rn.f32 	%f36, %f35, 0f00000000, %f34;
	ld.global.f32 	%f37, [%rd15+8];
	fma.rn.f32 	%f38, %f37, 0f00000000, %f36;
	ld.global.f32 	%f39, [%rd15+12];
	fma.rn.f32 	%f40, %f39, 0f00000000, %f38;
	ld.global.f32 	%f41, [%rd15+16];
	fma.rn.f32 	%f42, %f41, 0f00000000, %f40;
	ld.global.f32 	%f43, [%rd15+20];
	fma.rn.f32 	%f44, %f43, 0f00000000, %f42;
	ld.global.f32 	%f45, [%rd15+24];
	fma.rn.f32 	%f46, %f45, 0f00000000, %f44;
	ld.global.f32 	%f47, [%rd15+28];
	fma.rn.f32 	%f48, %f47, 0f00000000, %f46;
	ld.global.f32 	%f49, [%rd15+32];
	fma.rn.f32 	%f50, %f49, 0f00000000, %f48;
	ld.global.f32 	%f51, [%rd15+36];
	fma.rn.f32 	%f52, %f51, 0f00000000, %f50;
	ld.global.f32 	%f53, [%rd15+40];
	fma.rn.f32 	%f54, %f53, 0f00000000, %f52;
	ld.global.f32 	%f55, [%rd15+44];
	fma.rn.f32 	%f56, %f55, 0f00000000, %f54;
	ld.global.f32 	%f57, [%rd15+48];
	fma.rn.f32 	%f58, %f57, 0f00000000, %f56;
	ld.global.f32 	%f59, [%rd15+52];
	fma.rn.f32 	%f60, %f59, 0f00000000, %f58;
	ld.global.f32 	%f61, [%rd15+56];
	fma.rn.f32 	%f62, %f61, 0f00000000, %f60;
	ld.global.f32 	%f63, [%rd15+60];
	fma.rn.f32 	%f153, %f63, 0f00000000, %f62;
	add.s32 	%r106, %r106, 16;
	setp.ne.s32 	%p7, %r106, %r108;
	@%p7 bra 	$L__BB0_18;
$L__BB0_19:
	setp.eq.s32 	%p8, %r42, 0;
	@%p8 bra 	$L__BB0_28;
	and.b32  	%r47, %r59, 7;
	setp.lt.u32 	%p9, %r42, 8;
	@%p9 bra 	$L__BB0_22;
	add.s32 	%r70, %r108, %r3;
	mul.wide.u32 	%rd16, %r70, 4;
	add.s64 	%rd17, %rd3, %rd16;
	ld.global.f32 	%f65, [%rd17];
	fma.rn.f32 	%f66, %f65, 0f00000000, %f153;
	cvt.u64.u32 	%rd18, %r3;
	cvt.u64.u32 	%rd19, %r108;
	add.s64 	%rd20, %rd19, %rd18;
	shl.b64 	%rd21, %rd20, 2;
	add.s64 	%rd22, %rd3, %rd21;
	ld.global.f32 	%f67, [%rd22+4];
	fma.rn.f32 	%f68, %f67, 0f00000000, %f66;
	ld.global.f32 	%f69, [%rd22+8];
	fma.rn.f32 	%f70, %f69, 0f00000000, %f68;
	ld.global.f32 	%f71, [%rd22+12];
	fma.rn.f32 	%f72, %f71, 0f00000000, %f70;
	ld.global.f32 	%f73, [%rd22+16];
	fma.rn.f32 	%f74, %f73, 0f00000000, %f72;
	ld.global.f32 	%f75, [%rd22+20];
	fma.rn.f32 	%f76, %f75, 0f00000000, %f74;
	ld.global.f32 	%f77, [%rd22+24];
	fma.rn.f32 	%f78, %f77, 0f00000000, %f76;
	ld.global.f32 	%f79, [%rd22+28];
	fma.rn.f32 	%f153, %f79, 0f00000000, %f78;
	add.s32 	%r108, %r108, 8;
$L__BB0_22:
	setp.eq.s32 	%p10, %r47, 0;
	@%p10 bra 	$L__BB0_28;
	and.b32  	%r50, %r59, 3;
	setp.lt.u32 	%p11, %r47, 4;
	@%p11 bra 	$L__BB0_25;
	add.s32 	%r71, %r108, %r3;
	mul.wide.u32 	%rd23, %r71, 4;
	add.s64 	%rd24, %rd3, %rd23;
	ld.global.f32 	%f81, [%rd24];
	fma.rn.f32 	%f82, %f81, 0f00000000, %f153;
	cvt.u64.u32 	%rd25, %r3;
	cvt.u64.u32 	%rd26, %r108;
	add.s64 	%rd27, %rd26, %rd25;
	shl.b64 	%rd28, %rd27, 2;
	add.s64 	%rd29, %rd3, %rd28;
	ld.global.f32 	%f83, [%rd29+4];
	fma.rn.f32 	%f84, %f83, 0f00000000, %f82;
	ld.global.f32 	%f85, [%rd29+8];
	fma.rn.f32 	%f86, %f85, 0f00000000, %f84;
	ld.global.f32 	%f87, [%rd29+12];
	fma.rn.f32 	%f153, %f87, 0f00000000, %f86;
	add.s32 	%r108, %r108, 4;
$L__BB0_25:
	setp.eq.s32 	%p12, %r50, 0;
	@%p12 bra 	$L__BB0_28;
	mov.b32 	%r111, 0;
$L__BB0_27:
	.pragma "nounroll";
	add.s32 	%r73, %r108, %r3;
	mul.wide.u32 	%rd30, %r73, 4;
	add.s64 	%rd31, %rd3, %rd30;
	ld.global.f32 	%f88, [%rd31];
	fma.rn.f32 	%f153, %f88, 0f00000000, %f153;
	add.s32 	%r108, %r108, 1;
	add.s32 	%r111, %r111, 1;
	setp.ne.s32 	%p13, %r111, %r50;
	@%p13 bra 	$L__BB0_27;
$L__BB0_28:
	ld.param.u64 	%rd118, [_Z21indexed_matmul_kernelIfEvPKT_S2_PKfPKjPS0_iiiii_param_4];
	mad.lo.s32 	%r91, %r62, %r1, %r66;
	cvta.to.global.u64 	%rd114, %rd118;
	mul.wide.s32 	%rd115, %r91, 4;
	add.s64 	%rd116, %rd114, %rd115;
	st.global.f32 	[%rd116], %f153;
$L__BB0_29:
	ret;

}
	// .globl	_Z21indexed_matmul_kernelI6__halfEvPKT_S3_PKfPKjPS1_iiiii
.visible .entry _Z21indexed_matmul_kernelI6__halfEvPKT_S3_PKfPKjPS1_iiiii(
	.param .u64 .ptr .align 1 _Z21indexed_matmul_kernelI6__halfEvPKT_S3_PKfPKjPS1_iiiii_param_0,
	.param .u64 .ptr .align 1 _Z21indexed_matmul_kernelI6__halfEvPKT_S3_PKfPKjPS1_iiiii_param_1,
	.param .u64 .ptr .align 1 _Z21indexed_matmul_kernelI6__halfEvPKT_S3_PKfPKjPS1_iiiii_param_2,
	.param .u64 .ptr .align 1 _Z21indexed_matmul_kernelI6__halfEvPKT_S3_PKfPKjPS1_iiiii_param_3,
	.param .u64 .ptr .align 1 _Z21indexed_matmul_kernelI6__halfEvPKT_S3_PKfPKjPS1_iiiii_param_4,
	.param .u32 _Z21indexed_matmul_kernelI6__halfEvPKT_S3_PKfPKjPS1_iiiii_param_5,
	.param .u32 _Z21indexed_matmul_kernelI6__halfEvPKT_S3_PKfPKjPS1_iiiii_param_6,
	.param .u32 _Z21indexed_matmul_kernelI6__halfEvPKT_S3_PKfPKjPS1_iiiii_param_7,
	.param .u32 _Z21indexed_matmul_kernelI6__halfEvPKT_S3_PKfPKjPS1_iiiii_param_8,
	.param .u32 _Z21indexed_matmul_kernelI6__halfEvPKT_S3_PKfPKjPS1_iiiii_param_9
)
{
	.reg .pred 	%p<22>;
	.reg .b16 	%rs<32>;
	.reg .b32 	%r<112>;
	.reg .b32 	%f<155>;
	.reg .b64 	%rd<120>;

	ld.param.u64 	%rd11, [_Z21indexed_matmul_kernelI6__halfEvPKT_S3_PKfPKjPS1_iiiii_param_0];
	ld.param.u64 	%rd12, [_Z21indexed_matmul_kernelI6__halfEvPKT_S3_PKfPKjPS1_iiiii_param_1];
	ld.param.u64 	%rd13, [_Z21indexed_matmul_kernelI6__halfEvPKT_S3_PKfPKjPS1_iiiii_param_2];
	ld.param.u32 	%r61, [_Z21indexed_matmul_kernelI6__halfEvPKT_S3_PKfPKjPS1_iiiii_param_5];
	ld.param.u32 	%r57, [_Z21indexed_matmul_kernelI6__halfEvPKT_S3_PKfPKjPS1_iiiii_param_6];
	ld.param.u32 	%r62, [_Z21indexed_matmul_kernelI6__halfEvPKT_S3_PKfPKjPS1_iiiii_param_7];
	ld.param.u32 	%r59, [_Z21indexed_matmul_kernelI6__halfEvPKT_S3_PKfPKjPS1_iiiii_param_8];
	cvta.to.global.u64 	%rd1, %rd12;
	cvta.to.global.u64 	%rd2, %rd11;
	cvta.to.global.u64 	%rd3, %rd13;
	mov.u32 	%r1, %ctaid.x;
	mov.u32 	%r63, %ctaid.y;
	mov.u32 	%r64, %ntid.x;
	mov.u32 	%r65, %tid.x;
	mad.lo.s32 	%r66, %r63, %r64, %r65;
	setp.ge.s32 	%p1, %r1, %r61;
	setp.ge.s32 	%p2, %r66, %r62;
	or.pred  	%p3, %p1, %p2;
	@%p3 bra 	$L__BB1_29;
	setp.lt.s32 	%p4, %r59, 1;
	mov.f32 	%f154, 0f00000000;
	@%p4 bra 	$L__BB1_28;
	mul.lo.s32 	%r3, %r59, %r1;
	setp.lt.s32 	%p5, %r57, 1;
	mul.lo.s32 	%r4, %r57, %r1;
	@%p5 bra 	$L__BB1_16;
	and.b32  	%r5, %r57, 7;
	and.b32  	%r6, %r57, 3;
	and.b32  	%r7, %r57, 2147483640;
	and.b32  	%r8, %r57, 1;
	neg.s32 	%r9, %r7;
	shl.b32 	%r10, %r62, 3;
	shl.b32 	%r11, %r62, 1;
	mul.lo.s32 	%r12, %r62, 3;
	shl.b32 	%r13, %r62, 2;
	mul.lo.s32 	%r14, %r62, 5;
	mul.lo.s32 	%r15, %r62, 6;
	cvt.u64.u32 	%rd4, %r4;
	mov.f32 	%f154, 0f00000000;
	mov.b32 	%r93, 0;
	cvt.u64.u32 	%rd37, %r66;
	shl.b64 	%rd38, %rd4, 1;
	add.s64 	%rd39, %rd38, %rd2;
	add.s64 	%rd6, %rd39, 8;
$L__BB1_4:
	ld.param.u32 	%r92, [_Z21indexed_matmul_kernelI6__halfEvPKT_S3_PKfPKjPS1_iiiii_param_9];
	ld.param.u64 	%rd117, [_Z21indexed_matmul_kernelI6__halfEvPKT_S3_PKfPKjPS1_iiiii_param_3];
	setp.lt.u32 	%p14, %r57, 8;
	add.s32 	%r76, %r93, %r3;
	cvta.to.global.u64 	%rd32, %rd117;
	mul.wide.u32 	%rd33, %r76, 4;
	add.s64 	%rd34, %rd32, %rd33;
	ld.global.u32 	%r77, [%rd34];
	add.s64 	%rd35, %rd3, %rd33;
	ld.global.f32 	%f2, [%rd35];
	mul.lo.s32 	%r78, %r77, %r92;
	cvt.s64.s32 	%rd36, %r78;
	add.s64 	%rd5, %rd36, %rd37;
	mov.f32 	%f145, 0f00000000;
	mov.b32 	%r104, 0;
	@%p14 bra 	$L__BB1_7;
	mul.lo.s32 	%r95, %r62, 7;
	mov.f32 	%f145, 0f00000000;
	mov.b32 	%r94, 0;
	mov.u64 	%rd119, %rd6;
	mov.u32 	%r96, %r15;
	mov.u32 	%r97, %r14;
	mov.u32 	%r98, %r13;
	mov.u32 	%r99, %r12;
	mov.u32 	%r100, %r11;
	mov.u32 	%r101, %r62;
	mov.u32 	%r102, %r9;
$L__BB1_6:
	.pragma "nounroll";
	ld.global.u16 	%rs1, [%rd119+-8];
	// begin inline asm
	{  cvt.f32.f16 %f93, %rs1;}

	// end inline asm
	cvt.s64.s32 	%rd40, %r94;
	add.s64 	%rd41, %rd5, %rd40;
	shl.b64 	%rd42, %rd41, 1;
	add.s64 	%rd43, %rd1, %rd42;
	ld.global.u16 	%rs2, [%rd43];
	// begin inline asm
	{  cvt.f32.f16 %f94, %rs2;}

	// end inline asm
	fma.rn.f32 	%f109, %f93, %f94, %f145;
	ld.global.u16 	%rs3, [%rd119+-6];
	// begin inline asm
	{  cvt.f32.f16 %f95, %rs3;}

	// end inline asm
	cvt.s64.s32 	%rd44, %r101;
	add.s64 	%rd45, %rd5, %rd44;
	shl.b64 	%rd46, %rd45, 1;
	add.s64 	%rd47, %rd1, %rd46;
	ld.global.u16 	%rs4, [%rd47];
	// begin inline asm
	{  cvt.f32.f16 %f96, %rs4;}

	// end inline asm
	fma.rn.f32 	%f110, %f95, %f96, %f109;
	ld.global.u16 	%rs5, [%rd119+-4];
	// begin inline asm
	{  cvt.f32.f16 %f97, %rs5;}

	// end inline asm
	cvt.s64.s32 	%rd48, %r100;
	add.s64 	%rd49, %rd5, %rd48;
	shl.b64 	%rd50, %rd49, 1;
	add.s64 	%rd51, %rd1, %rd50;
	ld.global.u16 	%rs6, [%rd51];
	// begin inline asm
	{  cvt.f32.f16 %f98, %rs6;}

	// end inline asm
	fma.rn.f32 	%f111, %f97, %f98, %f110;
	ld.global.u16 	%rs7, [%rd119+-2];
	// begin inline asm
	{  cvt.f32.f16 %f99, %rs7;}

	// end inline asm
	cvt.s64.s32 	%rd52, %r99;
	add.s64 	%rd53, %rd5, %rd52;
	shl.b64 	%rd54, %rd53, 1;
	add.s64 	%rd55, %rd1, %rd54;
	ld.global.u16 	%rs8, [%rd55];
	// begin inline asm
	{  cvt.f32.f16 %f100, %rs8;}

	// end inline asm
	fma.rn.f32 	%f112, %f99, %f100, %f111;
	ld.global.u16 	%rs9, [%rd119];
	// begin inline asm
	{  cvt.f32.f16 %f101, %rs9;}

	// end inline asm
	cvt.s64.s32 	%rd56, %r98;
	add.s64 	%rd57, %rd5, %rd56;
	shl.b64 	%rd58, %rd57, 1;
	add.s64 	%rd59, %rd1, %rd58;
	ld.global.u16 	%rs10, [%rd59];
	// begin inline asm
	{  cvt.f32.f16 %f102, %rs10;}

	// end inline asm
	fma.rn.f32 	%f113, %f101, %f102, %f112;
	ld.global.u16 	%rs11, [%rd119+2];
	// begin inline asm
	{  cvt.f32.f16 %f103, %rs11;}

	// end inline asm
	cvt.s64.s32 	%rd60, %r97;
	add.s64 	%rd61, %rd5, %rd60;
	shl.b64 	%rd62, %rd61, 1;
	add.s64 	%rd63, %rd1, %rd62;
	ld.global.u16 	%rs12, [%rd63];
	// begin inline asm
	{  cvt.f32.f16 %f104, %rs12;}

	// end inline asm
	fma.rn.f32 	%f114, %f103, %f104, %f113;
	ld.global.u16 	%rs13, [%rd119+4];
	// begin inline asm
	{  cvt.f32.f16 %f105, %rs13;}

	// end inline asm
	cvt.s64.s32 	%rd64, %r96;
	add.s64 	%rd65, %rd5, %rd64;
	shl.b64 	%rd66, %rd65, 1;
	add.s64 	%rd67, %rd1, %rd66;
	ld.global.u16 	%rs14, [%rd67];
	// begin inline asm
	{  cvt.f32.f16 %f106, %rs14;}

	// end inline asm
	fma.rn.f32 	%f115, %f105, %f106, %f114;
	ld.global.u16 	%rs15, [%rd119+6];
	// begin inline asm
	{  cvt.f32.f16 %f107, %rs15;}

	// end inline asm
	cvt.s64.s32 	%rd68, %r95;
	add.s64 	%rd69, %rd5, %rd68;
	shl.b64 	%rd70, %rd69, 1;
	add.s64 	%rd71, %rd1, %rd70;
	ld.global.u16 	%rs16, [%rd71];
	// begin inline asm
	{  cvt.f32.f16 %f108, %rs16;}

	// end inline asm
	fma.rn.f32 	%f145, %f107, %f108, %f115;
	add.s32 	%r102, %r102, 8;
	add.s32 	%r101, %r101, %r10;
	add.s32 	%r100, %r100, %r10;
	add.s32 	%r99, %r99, %r10;
	add.s32 	%r98, %r98, %r10;
	add.s32 	%r97, %r97, %r10;
	add.s32 	%r96, %r96, %r10;
	add.s32 	%r95, %r95, %r10;
	add.s32 	%r94, %r94, %r10;
	add.s64 	%rd119, %rd119, 16;
	setp.ne.s32 	%p15, %r102, 0;
	mov.u32 	%r104, %r7;
	@%p15 bra 	$L__BB1_6;
$L__BB1_7:
	setp.eq.s32 	%p16, %r5, 0;
	@%p16 bra 	$L__BB1_15;
	add.s32 	%r80, %r5, -1;
	setp.lt.u32 	%p17, %r80, 3;
	@%p17 bra 	$L__BB1_10;
	add.s32 	%r81, %r104, %r4;
	mul.wide.u32 	%rd72, %r81, 2;
	add.s64 	%rd73, %rd2, %rd72;
	ld.global.u16 	%rs17, [%rd73];
	// begin inline asm
	{  cvt.f32.f16 %f117, %rs17;}

	// end inline asm
	mul.lo.s32 	%r82, %r104, %r62;
	cvt.s64.s32 	%rd74, %r82;
	add.s64 	%rd75, %rd5, %rd74;
	shl.b64 	%rd76, %rd75, 1;
	add.s64 	%rd77, %rd1, %rd76;
	ld.global.u16 	%rs18, [%rd77];
	// begin inline asm
	{  cvt.f32.f16 %f118, %rs18;}

	// end inline asm
	fma.rn.f32 	%f125, %f117, %f118, %f145;
	cvt.u64.u32 	%rd78, %r104;
	add.s64 	%rd79, %rd78, %rd4;
	shl.b64 	%rd80, %rd79, 1;
	add.s64 	%rd81, %rd2, %rd80;
	ld.global.u16 	%rs19, [%rd81+2];
	// begin inline asm
	{  cvt.f32.f16 %f119, %rs19;}

	// end inline asm
	add.s32 	%r83, %r82, %r62;
	cvt.s64.s32 	%rd82, %r83;
	add.s64 	%rd83, %rd5, %rd82;
	shl.b64 	%rd84, %rd83, 1;
	add.s64 	%rd85, %rd1, %rd84;
	ld.global.u16 	%rs20, [%rd85];
	// begin inline asm
	{  cvt.f32.f16 %f120, %rs20;}

	// end inline asm
	fma.rn.f32 	%f126, %f119, %f120, %f125;
	ld.global.u16 	%rs21, [%rd81+4];
	// begin inline asm
	{  cvt.f32.f16 %f121, %rs21;}

	// end inline asm
	add.s32 	%r84, %r83, %r62;
	cvt.s64.s32 	%rd86, %r84;
	add.s64 	%rd87, %rd5, %rd86;
	shl.b64 	%rd88, %rd87, 1;
	add.s64 	%rd89, %rd1, %rd88;
	ld.global.u16 	%rs22, [%rd89];
	// begin inline asm
	{  cvt.f32.f16 %f122, %rs22;}

	// end inline asm
	fma.rn.f32 	%f127, %f121, %f122, %f126;
	ld.global.u16 	%rs23, [%rd81+6];
	// begin inline asm
	{  cvt.f32.f16 %f123, %rs23;}

	// end inline asm
	add.s32 	%r85, %r84, %r62;
	cvt.s64.s32 	%rd90, %r85;
	add.s64 	%rd91, %rd5, %rd90;
	shl.b64 	%rd92, %rd91, 1;
	add.s64 	%rd93, %rd1, %rd92;
	ld.global.u16 	%rs24, [%rd93];
	// begin inline asm
	{  cvt.f32.f16 %f124, %rs24;}

	// end inline asm
	fma.rn.f32 	%f145, %f123, %f124, %f127;
	add.s32 	%r104, %r104, 4;
$L__BB1_10:
	setp.eq.s32 	%p18, %r6, 0;
	@%p18 bra 	$L__BB1_15;
	setp.eq.s32 	%p19, %r6, 1;
	@%p19 bra 	$L__BB1_13;
	add.s32 	%r86, %r104, %r4;
	mul.wide.u32 	%rd94, %r86, 2;
	add.s64 	%rd95, %rd2, %rd94;
	ld.global.u16 	%rs25, [%rd95];
	// begin inline asm
	{  cvt.f32.f16 %f129, %rs25;}

	// end inline asm
	mul.lo.s32 	%r87, %r104, %r62;
	cvt.s64.s32 	%rd96, %r87;
	add.s64 	%rd97, %rd5, %rd96;
	shl.b64 	%rd98, %rd97, 1;
	add.s64 	%rd99, %rd1, %rd98;
	ld.global.u16 	%rs26, [%rd99];
	// begin inline asm
	{  cvt.f32.f16 %f130, %rs26;}

	// end inline asm
	fma.rn.f32 	%f133, %f129, %f130, %f145;
	cvt.u64.u32 	%rd100, %r104;
	add.s64 	%rd101, %rd100, %rd4;
	shl.b64 	%rd102, %rd101, 1;
	add.s64 	%rd103, %rd2, %rd102;
	ld.global.u16 	%rs27, [%rd103+2];
	// begin inline asm
	{  cvt.f32.f16 %f131, %rs27;}

	// end inline asm
	add.s32 	%r88, %r87, %r62;
	cvt.s64.s32 	%rd104, %r88;
	add.s64 	%rd105, %rd5, %rd104;
	shl.b64 	%rd106, %rd105, 1;
	add.s64 	%rd107, %rd1, %rd106;
	ld.global.u16 	%rs28, [%rd107];
	// begin inline asm
	{  cvt.f32.f16 %f132, %rs28;}

	// end inline asm
	fma.rn.f32 	%f145, %f131, %f132, %f133;
	add.s32 	%r104, %r104, 2;
$L__BB1_13:
	setp.eq.s32 	%p20, %r8, 0;
	@%p20 bra 	$L__BB1_15;
	add.s32 	%r89, %r104, %r4;
	mul.wide.u32 	%rd108, %r89, 2;
	add.s64 	%rd109, %rd2, %rd108;
	ld.global.u16 	%rs29, [%rd109];
	// begin inline asm
	{  cvt.f32.f16 %f134, %rs29;}

	// end inline asm
	mul.lo.s32 	%r90, %r104, %r62;
	cvt.s64.s32 	%rd110, %r90;
	add.s64 	%rd111, %rd5, %rd110;
	shl.b64 	%rd112, %rd111, 1;
	add.s64 	%rd113, %rd1, %rd112;
	ld.global.u16 	%rs30, [%rd113];
	// begin inline asm
	{  cvt.f32.f16 %f135, %rs30;}

	// end inline asm
	fma.rn.f32 	%f145, %f134, %f135, %f145;
$L__BB1_15:
	fma.rn.f32 	%f154, %f2, %f145, %f154;
	add.s32 	%r93, %r93, 1;
	setp.eq.s32 	%p21, %r93, %r59;
	@%p21 bra 	$L__BB1_28;
	bra.uni 	$L__BB1_4;
$L__BB1_16:
	and.b32  	%r42, %r59, 15;
	setp.lt.u32 	%p6, %r59, 16;
	mov.f32 	%f154, 0f00000000;
	mov.b32 	%r108, 0;
	@%p6 bra 	$L__BB1_19;
	and.b32  	%r108, %r59, 2147483632;
	mov.f32 	%f154, 0f00000000;
	mov.b32 	%r106, 0;
$L__BB1_18:
	.pragma "nounroll";
	add.s32 	%r69, %r106, %r3;
	mul.wide.u32 	%rd14, %r69, 4;
	add.s64 	%rd15, %rd3, %rd14;
	ld.global.f32 	%f33, [%rd15];
	fma.rn.f32 	%f34, %f33, 0f00000000, %f154;
	ld.global.f32 	%f35, [%rd15+4];
	fma.rn.f32 	%f36, %f35, 0f00000000, %f34;
	ld.global.f32 	%f37, [%rd15+8];
	fma.rn.f32 	%f38, %f37, 0f00000000, %f36;
	ld.global.f32 	%f39, [%rd15+12];
	fma.rn.f32 	%f40, %f39, 0f00000000, %f38;
	ld.global.f32 	%f41, [%rd15+16];
	fma.rn.f32 	%f42, %f41, 0f00000000, %f40;
	ld.global.f32 	%f43, [%rd15+20];
	fma.rn.f32 	%f44, %f43, 0f00000000, %f42;
	ld.global.f32 	%f45, [%rd15+24];
	fma.rn.f32 	%f46, %f45, 0f00000000, %f44;
	ld.global.f32 	%f47, [%rd15+28];
	fma.rn.f32 	%f48, %f47, 0f00000000, %f46;
	ld.global.f32 	%f49, [%rd15+32];
	fma.rn.f32 	%f50, %f49, 0f00000000, %f48;
	ld.global.f32 	%f51, [%rd15+36];
	fma.rn.f32 	%f52, %f51, 0f00000000, %f50;
	ld.global.f32 	%f53, [%rd15+40];
	fma.rn.f32 	%f54, %f53, 0f00000000, %f52;
	ld.global.f32 	%f55, [%rd15+44];
	fma.rn.f32 	%f56, %f55, 0f00000000, %f54;
	ld.global.f32 	%f57, [%rd15+48];
	fma.rn.f32 	%f58, %f57, 0f00000000, %f56;
	ld.global.f32 	%f59, [%rd15+52];
	fma.rn.f32 	%f60, %f59, 0f00000000, %f58;
	ld.global.f32 	%f61, [%rd15+56];
	fma.rn.f32 	%f62, %f61, 0f00000000, %f60;
	ld.global.f32 	%f63, [%rd15+60];
	fma.rn.f32 	%f154, %f63, 0f00000000, %f62;
	add.s32 	%r106, %r106, 16;
	setp.ne.s32 	%p7, %r106, %r108;
	@%p7 bra 	$L__BB1_18;
$L__BB1_19:
	setp.eq.s32 	%p8, %r42, 0;
	@%p8 bra 	$L__BB1_28;
	and.b32  	%r47, %r59, 7;
	setp.lt.u32 	%p9, %r42, 8;
	@%p9 bra 	$L__BB1_22;
	add.s32 	%r70, %r108, %r3;
	mul.wide.u32 	%rd16, %r70, 4;
	add.s64 	%rd17, %rd3, %rd16;
	ld.global.f32 	%f65, [%rd17];
	fma.rn.f32 	%f66, %f65, 0f00000000, %f154;
	cvt.u64.u32 	%rd18, %r3;
	cvt.u64.u32 	%rd19, %r108;
	add.s64 	%rd20, %rd19, %rd18;
	shl.b64 	%rd21, %rd20, 2;
	add.s64 	%rd22, %rd3, %rd21;
	ld.global.f32 	%f67, [%rd22+4];
	fma.rn.f32 	%f68, %f67, 0f00000000, %f66;
	ld.global.f32 	%f69, [%rd22+8];
	fma.rn.f32 	%f70, %f69, 0f00000000, %f68;
	ld.global.f32 	%f71, [%rd22+12];
	fma.rn.f32 	%f72, %f71, 0f00000000, %f70;
	ld.global.f32 	%f73, [%rd22+16];
	fma.rn.f32 	%f74, %f73, 0f00000000, %f72;
	ld.global.f32 	%f75, [%rd22+20];
	fma.rn.f32 	%f76, %f75, 0f00000000, %f74;
	ld.global.f32 	%f77, [%rd22+24];
	fma.rn.f32 	%f78, %f77, 0f00000000, %f76;
	ld.global.f32 	%f79, [%rd22+28];
	fma.rn.f32 	%f154, %f79, 0f00000000, %f78;
	add.s32 	%r108, %r108, 8;
$L__BB1_22:
	setp.eq.s32 	%p10, %r47, 0;
	@%p10 bra 	$L__BB1_28;
	and.b32  	%r50, %r59, 3;
	setp.lt.u32 	%p11, %r47, 4;
	@%p11 bra 	$L__BB1_25;
	add.s32 	%r71, %r108, %r3;
	mul.wide.u32 	%rd23, %r71, 4;
	add.s64 	%rd24, %rd3, %rd23;
	ld.global.f32 	%f81, [%rd24];
	fma.rn.f32 	%f82, %f81, 0f00000000, %f154;
	cvt.u64.u32 	%rd25, %r3;
	cvt.u64.u32 	%rd26, %r108;
	add.s64 	%rd27, %rd26, %rd25;
	shl.b64 	%rd28, %rd27, 2;
	add.s64 	%rd29, %rd3, %rd28;
	ld.global.f32 	%f83, [%rd29+4];
	fma.rn.f32 	%f84, %f83, 0f00000000, %f82;
	ld.global.f32 	%f85, [%rd29+8];
	fma.rn.f32 	%f86, %f85, 0f00000000, %f84;
	ld.global.f32 	%f87, [%rd29+12];
	fma.rn.f32 	%f154, %f87, 0f00000000, %f86;
	add.s32 	%r108, %r108, 4;
$L__BB1_25:
	setp.eq.s32 	%p12, %r50, 0;
	@%p12 bra 	$L__BB1_28;
	mov.b32 	%r111, 0;
$L__BB1_27:
	.pragma "nounroll";
	add.s32 	%r73, %r108, %r3;
	mul.wide.u32 	%rd30, %r73, 4;
	add.s64 	%rd31, %rd3, %rd30;
	ld.global.f32 	%f88, [%rd31];
	fma.rn.f32 	%f154, %f88, 0f00000000, %f154;
	add.s32 	%r108, %r108, 1;
	add.s32 	%r111, %r111, 1;
	setp.ne.s32 	%p13, %r111, %r50;
	@%p13 bra 	$L__BB1_27;
$L__BB1_28:
	ld.param.u64 	%rd118, [_Z21indexed_matmul_kernelI6__halfEvPKT_S3_PKfPKjPS1_iiiii_param_4];
	// begin inline asm
	{  cvt.rn.f16.f32 %rs31, %f154;}

	// end inline asm
	mad.lo.s32 	%r91, %r62, %r1, %r66;
	cvta.to.global.u64 	%rd114, %rd118;
	mul.wide.s32 	%rd115, %r91, 2;
	add.s64 	%rd116, %rd114, %rd115;
	st.global.u16 	[%rd116], %rs31;
$L__BB1_29:
	ret;

}
	// .globl	_Z21indexed_matmul_kernelI13__nv_bfloat16EvPKT_S3_PKfPKjPS1_iiiii
.visible .entry _Z21indexed_matmul_kernelI13__nv_bfloat16EvPKT_S3_PKfPKjPS1_iiiii(
	.param .u64 .ptr .align 1 _Z21indexed_matmul_kernelI13__nv_bfloat16EvPKT_S3_PKfPKjPS1_iiiii_param_0,
	.param .u64 .ptr .align 1 _Z21indexed_matmul_kernelI13__nv_bfloat16EvPKT_S3_PKfPKjPS1_iiiii_param_1,
	.param .u64 .ptr .align 1 _Z21indexed_matmul_kernelI13__nv_bfloat16EvPKT_S3_PKfPKjPS1_iiiii_param_2,
	.param .u64 .ptr .align 1 _Z21indexed_matmul_kernelI13__nv_bfloat16EvPKT_S3_PKfPKjPS1_iiiii_param_3,
	.param .u64 .ptr .align 1 _Z21indexed_matmul_kernelI13__nv_bfloat16EvPKT_S3_PKfPKjPS1_iiiii_param_4,
	.param .u32 _Z21indexed_matmul_kernelI13__nv_bfloat16EvPKT_S3_PKfPKjPS1_iiiii_param_5,
	.param .u32 _Z21indexed_matmul_kernelI13__nv_bfloat16EvPKT_S3_PKfPKjPS1_iiiii_param_6,
	.param .u32 _Z21indexed_matmul_kernelI13__nv_bfloat16EvPKT_S3_PKfPKjPS1_iiiii_param_7,
	.param .u32 _Z21indexed_matmul_kernelI13__nv_bfloat16EvPKT_S3_PKfPKjPS1_iiiii_param_8,
	.param .u32 _Z21indexed_matmul_kernelI13__nv_bfloat16EvPKT_S3_PKfPKjPS1_iiiii_param_9
)
{
	.reg .pred 	%p<22>;
	.reg .b16 	%rs<32>;
	.reg .b32 	%r<112>;
	.reg .b32 	%f<155>;
	.reg .b64 	%rd<120>;

	ld.param.u64 	%rd11, [_Z21indexed_matmul_kernelI13__nv_bfloat16EvPKT_S3_PKfPKjPS1_iiiii_param_0];
	ld.param.u64 	%rd12, [_Z21indexed_matmul_kernelI13__nv_bfloat16EvPKT_S3_PKfPKjPS1_iiiii_param_1];
	ld.param.u64 	%rd13, [_Z21indexed_matmul_kernelI13__nv_bfloat16EvPKT_S3_PKfPKjPS1_iiiii_param_2];
	ld.param.u32 	%r61, [_Z21indexed_matmul_kernelI13__nv_bfloat16EvPKT_S3_PKfPKjPS1_iiiii_param_5];
	ld.param.u32 	%r57, [_Z21indexed_matmul_kernelI13__nv_bfloat16EvPKT_S3_PKfPKjPS1_iiiii_param_6];
	ld.param.u32 	%r62, [_Z21indexed_matmul_kernelI13__nv_bfloat16EvPKT_S3_PKfPKjPS1_iiiii_param_7];
	ld.param.u32 	%r59, [_Z21indexed_matmul_kernelI13__nv_bfloat16EvPKT_S3_PKfPKjPS1_iiiii_param_8];
	cvta.to.global.u64 	%rd1, %rd12;
	cvta.to.global.u64 	%rd2, %rd11;
	cvta.to.global.u64 	%rd3, %rd13;
	mov.u32 	%r1, %ctaid.x;
	mov.u32 	%r63, %ctaid.y;
	mov.u32 	%r64, %ntid.x;
	mov.u32 	%r65, %tid.x;
	mad.lo.s32 	%r66, %r63, %r64, %r65;
	setp.ge.s32 	%p1, %r1, %r61;
	setp.ge.s32 	%p2, %r66, %r62;
	or.pred  	%p3, %p1, %p2;
	@%p3 bra 	$L__BB2_29;
	setp.lt.s32 	%p4, %r59, 1;
	mov.f32 	%f154, 0f00000000;
	@%p4 bra 	$L__BB2_28;
	mul.lo.s32 	%r3, %r59, %r1;
	setp.lt.s32 	%p5, %r57, 1;
	mul.lo.s32 	%r4, %r57, %r1;
	@%p5 bra 	$L__BB2_16;
	and.b32  	%r5, %r57, 7;
	and.b32  	%r6, %r57, 3;
	and.b32  	%r7, %r57, 2147483640;
	and.b32  	%r8, %r57, 1;
	neg.s32 	%r9, %r7;
	shl.b32 	%r10, %r62, 3;
	shl.b32 	%r11, %r62, 1;
	mul.lo.s32 	%r12, %r62, 3;
	shl.b32 	%r13, %r62, 2;
	mul.lo.s32 	%r14, %r62, 5;
	mul.lo.s32 	%r15, %r62, 6;
	cvt.u64.u32 	%rd4, %r4;
	mov.f32 	%f154, 0f00000000;
	mov.b32 	%r93, 0;
	cvt.u64.u32 	%rd37, %r66;
	shl.b64 	%rd38, %rd4, 1;
	add.s64 	%rd39, %rd38, %rd2;
	add.s64 	%rd6, %rd39, 8;
$L__BB2_4:
	ld.param.u32 	%r92, [_Z21indexed_matmul_kernelI13__nv_bfloat16EvPKT_S3_PKfPKjPS1_iiiii_param_9];
	ld.param.u64 	%rd117, [_Z21indexed_matmul_kernelI13__nv_bfloat16EvPKT_S3_PKfPKjPS1_iiiii_param_3];
	setp.lt.u32 	%p14, %r57, 8;
	add.s32 	%r76, %r93, %r3;
	cvta.to.global.u64 	%rd32, %rd117;
	mul.wide.u32 	%rd33, %r76, 4;
	add.s64 	%rd34, %rd32, %rd33;
	ld.global.u32 	%r77, [%rd34];
	add.s64 	%rd35, %rd3, %rd33;
	ld.global.f32 	%f2, [%rd35];
	mul.lo.s32 	%r78, %r77, %r92;
	cvt.s64.s32 	%rd36, %r78;
	add.s64 	%rd5, %rd36, %rd37;
	mov.f32 	%f145, 0f00000000;
	mov.b32 	%r104, 0;
	@%p14 bra 	$L__BB2_7;
	mul.lo.s32 	%r95, %r62, 7;
	mov.f32 	%f145, 0f00000000;
	mov.b32 	%r94, 0;
	mov.u64 	%rd119, %rd6;
	mov.u32 	%r96, %r15;
	mov.u32 	%r97, %r14;
	mov.u32 	%r98, %r13;
	mov.u32 	%r99, %r12;
	mov.u32 	%r100, %r11;
	mov.u32 	%r101, %r62;
	mov.u32 	%r102, %r9;
$L__BB2_6:
	.pragma "nounroll";
	ld.global.u16 	%rs1, [%rd119+-8];
	// begin inline asm
	{ cvt.f32.bf16 %f93, %rs1;}

	// end inline asm
	cvt.s64.s32 	%rd40, %r94;
	add.s64 	%rd41, %rd5, %rd40;
	shl.b64 	%rd42, %rd41, 1;
	add.s64 	%rd43, %rd1, %rd42;
	ld.global.u16 	%rs2, [%rd43];
	// begin inline asm
	{ cvt.f32.bf16 %f94, %rs2;}

	// end inline asm
	fma.rn.f32 	%f109, %f93, %f94, %f145;
	ld.global.u16 	%rs3, [%rd119+-6];
	// begin inline asm
	{ cvt.f32.bf16 %f95, %rs3;}

	// end inline asm
	cvt.s64.s32 	%rd44, %r101;
	add.s64 	%rd45, %rd5, %rd44;
	shl.b64 	%rd46, %rd45, 1;
	add.s64 	%rd47, %rd1, %rd46;
	ld.global.u16 	%rs4, [%rd47];
	// begin inline asm
	{ cvt.f32.bf16 %f96, %rs4;}

	// end inline asm
	fma.rn.f32 	%f110, %f95, %f96, %f109;
	ld.global.u16 	%rs5, [%rd119+-4];
	// begin inline asm
	{ cvt.f32.bf16 %f97, %rs5;}

	// end inline asm
	cvt.s64.s32 	%rd48, %r100;
	add.s64 	%rd49, %rd5, %rd48;
	shl.b64 	%rd50, %rd49, 1;
	add.s64 	%rd51, %rd1, %rd50;
	ld.global.u16 	%rs6, [%rd51];
	// begin inline asm
	{ cvt.f32.bf16 %f98, %rs6;}

	// end inline asm
	fma.rn.f32 	%f111, %f97, %f98, %f110;
	ld.global.u16 	%rs7, [%rd119+-2];
	// begin inline asm
	{ cvt.f32.bf16 %f99, %rs7;}

	// end inline asm
	cvt.s64.s32 	%rd52, %r99;
	add.s64 	%rd53, %rd5, %rd52;
	shl.b64 	%rd54, %rd53, 1;
	add.s64 	%rd55, %rd1, %rd54;
	ld.global.u16 	%rs8, [%rd55];
	// begin inline asm
	{ cvt.f32.bf16 %f100, %rs8;}

	// end inline asm
	fma.rn.f32 	%f112, %f99, %f100, %f111;
	ld.global.u16 	%rs9, [%rd119];
	// begin inline asm
	{ cvt.f32.bf16 %f101, %rs9;}

	// end inline asm
	cvt.s64.s32 	%rd56, %r98;
	add.s64 	%rd57, %rd5, %rd56;
	shl.b64 	%rd58, %rd57, 1;
	add.s64 	%rd59, %rd1, %rd58;
	ld.global.u16 	%rs10, [%rd59];
	// begin inline asm
	{ cvt.f32.bf16 %f102, %rs10;}

	// end inline asm
	fma.rn.f32 	%f113, %f101, %f102, %f112;
	ld.global.u16 	%rs11, [%rd119+2];
	// begin inline asm
	{ cvt.f32.bf16 %f103, %rs11;}

	// end inline asm
	cvt.s64.s32 	%rd60, %r97;
	add.s64 	%rd61, %rd5, %rd60;
	shl.b64 	%rd62, %rd61, 1;
	add.s64 	%rd63, %rd1, %rd62;
	ld.global.u16 	%rs12, [%rd63];
	// begin inline asm
	{ cvt.f32.bf16 %f104, %rs12;}

	// end inline asm
	fma.rn.f32 	%f114, %f103, %f104, %f113;
	ld.global.u16 	%rs13, [%rd119+4];
	// begin inline asm
	{ cvt.f32.bf16 %f105, %rs13;}

	// end inline asm
	cvt.s64.s32 	%rd64, %r96;
	add.s64 	%rd65, %rd5, %rd64;
	shl.b64 	%rd66, %rd65, 1;
	add.s64 	%rd67, %rd1, %rd66;
	ld.global.u16 	%rs14, [%rd67];
	// begin inline asm
	{ cvt.f32.bf16 %f106, %rs14;}

	// end inline asm
	fma.rn.f32 	%f115, %f105, %f106, %f114;
	ld.global.u16 	%rs15, [%rd119+6];
	// begin inline asm
	{ cvt.f32.bf16 %f107, %rs15;}

	// end inline asm
	cvt.s64.s32 	%rd68, %r95;
	add.s64 	%rd69, %rd5, %rd68;
	shl.b64 	%rd70, %rd69, 1;
	add.s64 	%rd71, %rd1, %rd70;
	ld.global.u16 	%rs16, [%rd71];
	// begin inline asm
	{ cvt.f32.bf16 %f108, %rs16;}

	// end inline asm
	fma.rn.f32 	%f145, %f107, %f108, %f115;
	add.s32 	%r102, %r102, 8;
	add.s32 	%r101, %r101, %r10;
	add.s32 	%r100, %r100, %r10;
	add.s32 	%r99, %r99, %r10;
	add.s32 	%r98, %r98, %r10;
	add.s32 	%r97, %r97, %r10;
	add.s32 	%r96, %r96, %r10;
	add.s32 	%r95, %r95, %r10;
	add.s32 	%r94, %r94, %r10;
	add.s64 	%rd119, %rd119, 16;
	setp.ne.s32 	%p15, %r102, 0;
	mov.u32 	%r104, %r7;
	@%p15 bra 	$L__BB2_6;
$L__BB2_7:
	setp.eq.s32 	%p16, %r5, 0;
	@%p16 bra 	$L__BB2_15;
	add.s32 	%r80, %r5, -1;
	setp.lt.u32 	%p17, %r80, 3;
	@%p17 bra 	$L__BB2_10;
	add.s32 	%r81, %r104, %r4;
	mul.wide.u32 	%rd72, %r81, 2;
	add.s64 	%rd73, %rd2, %rd72;
	ld.global.u16 	%rs17, [%rd73];
	// begin inline asm
	{ cvt.f32.bf16 %f117, %rs17;}

	// end inline asm
	mul.lo.s32 	%r82, %r104, %r62;
	cvt.s64.s32 	%rd74, %r82;
	add.s64 	%rd75, %rd5, %rd74;
	shl.b64 	%rd76, %rd75, 1;
	add.s64 	%rd77, %rd1, %rd76;
	ld.global.u16 	%rs18, [%rd77];
	// begin inline asm
	{ cvt.f32.bf16 %f118, %rs18;}

	// end inline asm
	fma.rn.f32 	%f125, %f117, %f118, %f145;
	cvt.u64.u32 	%rd78, %r104;
	add.s64 	%rd79, %rd78, %rd4;
	shl.b64 	%rd80, %rd79, 1;
	add.s64 	%rd81, %rd2, %rd80;
	ld.global.u16 	%rs19, [%rd81+2];
	// begin inline asm
	{ cvt.f32.bf16 %f119, %rs19;}

	// end inline asm
	add.s32 	%r83, %r82, %r62;
	cvt.s64.s32 	%rd82, %r83;
	add.s64 	%rd83, %rd5, %rd82;
	shl.b64 	%rd84, %rd83, 1;
	add.s64 	%rd85, %rd1, %rd84;
	ld.global.u16 	%rs20, [%rd85];
	// begin inline asm
	{ cvt.f32.bf16 %f120, %rs20;}

	// end inline asm
	fma.rn.f32 	%f126, %f119, %f120, %f125;
	ld.global.u16 	%rs21, [%rd81+4];
	// begin inline asm
	{ cvt.f32.bf16 %f121, %rs21;}

	// end inline asm
	add.s32 	%r84, %r83, %r62;
	cvt.s64.s32 	%rd86, %r84;
	add.s64 	%rd87, %rd5, %rd86;
	shl.b64 	%rd88, %rd87, 1;
	add.s64 	%rd89, %rd1, %rd88;
	ld.global.u16 	%rs22, [%rd89];
	// begin inline asm
	{ cvt.f32.bf16 %f122, %rs22;}

	// end inline asm
	fma.rn.f32 	%f127, %f121, %f122, %f126;
	ld.global.u16 	%rs23, [%rd81+6];
	// begin inline asm
	{ cvt.f32.bf16 %f123, %rs23;}

	// end inline asm
	add.s32 	%r85, %r84, %r62;
	cvt.s64.s32 	%rd90, %r85;
	add.s64 	%rd91, %rd5, %rd90;
	shl.b64 	%rd92, %rd91, 1;
	add.s64 	%rd93, %rd1, %rd92;
	ld.global.u16 	%rs24, [%rd93];
	// begin inline asm
	{ cvt.f32.bf16 %f124, %rs24;}

	// end inline asm
	fma.rn.f32 	%f145, %f123, %f124, %f127;
	add.s32 	%r104, %r104, 4;
$L__BB2_10:
	setp.eq.s32 	%p18, %r6, 0;
	@%p18 bra 	$L__BB2_15;
	setp.eq.s32 	%p19, %r6, 1;
	@%p19 bra 	$L__BB2_13;
	add.s32 	%r86, %r104, %r4;
	mul.wide.u32 	%rd94, %r86, 2;
	add.s64 	%rd95, %rd2, %rd94;
	ld.global.u16 	%rs25, [%rd95];
	// begin inline asm
	{ cvt.f32.bf16 %f129, %rs25;}

	// end inline asm
	mul.lo.s32 	%r87, %r104, %r62;
	cvt.s64.s32 	%rd96, %r87;
	add.s64 	%rd97, %rd5, %rd96;
	shl.b64 	%rd98, %rd97, 1;
	add.s64 	%rd99, %rd1, %rd98;
	ld.global.u16 	%rs26, [%rd99];
	// begin inline asm
	{ cvt.f32.bf16 %f130, %rs26;}

	// end inline asm
	fma.rn.f32 	%f133, %f129, %f130, %f145;
	cvt.u64.u32 	%rd100, %r104;
	add.s64 	%rd101, %rd100, %rd4;
	shl.b64 	%rd102, %rd101, 1;
	add.s64 	%rd103, %rd2, %rd102;
	ld.global.u16 	%rs27, [%rd103+2];
	// begin inline asm
	{ cvt.f32.bf16 %f131, %rs27;}

	// end inline asm
	add.s32 	%r88, %r87, %r62;
	cvt.s64.s32 	%rd104, %r88;
	add.s64 	%rd105, %rd5, %rd104;
	shl.b64 	%rd106, %rd105, 1;
	add.s64 	%rd107, %rd1, %rd106;
	ld.global.u16 	%rs28, [%rd107];
	// begin inline asm
	{ cvt.f32.bf16 %f132, %rs28;}

	// end inline asm
	fma.rn.f32 	%f145, %f131, %f132, %f133;
	add.s32 	%r104, %r104, 2;
$L__BB2_13:
	setp.eq.s32 	%p20, %r8, 0;
	@%p20 bra 	$L__BB2_15;
	add.s32 	%r89, %r104, %r4;
	mul.wide.u32 	%rd108, %r89, 2;
	add.s64 	%rd109, %rd2, %rd108;
	ld.global.u16 	%rs29, [%rd109];
	// begin inline asm
	{ cvt.f32.bf16 %f134, %rs29;}

	// end inline asm
	mul.lo.s32 	%r90, %r104, %r62;
	cvt.s64.s32 	%rd110, %r90;
	add.s64 	%rd111, %rd5, %rd110;
	shl.b64 	%rd112, %rd111, 1;
	add.s64 	%rd113, %rd1, %rd112;
	ld.global.u16 	%rs30, [%rd113];
	// begin inline asm
	{ cvt.f32.bf16 %f135, %rs30;}

	// end inline asm
	fma.rn.f32 	%f145, %f134, %f135, %f145;
$L__BB2_15:
	fma.rn.f32 	%f154, %f2, %f145, %f154;
	add.s32 	%r93, %r93, 1;
	setp.eq.s32 	%p21, %r93, %r59;
	@%p21 bra 	$L__BB2_28;
	bra.uni 	$L__BB2_4;
$L__BB2_16:
	and.b32  	%r42, %r59, 15;
	setp.lt.u32 	%p6, %r59, 16;
	mov.f32 	%f154, 0f00000000;
	mov.b32 	%r108, 0;
	@%p6 bra 	$L__BB2_19;
	and.b32  	%r108, %r59, 2147483632;
	mov.f32 	%f154, 0f00000000;
	mov.b32 	%r106, 0;
$L__BB2_18:
	.pragma "nounroll";
	add.s32 	%r69, %r106, %r3;
	mul.wide.u32 	%rd14, %r69, 4;
	add.s64 	%rd15, %rd3, %rd14;
	ld.global.f32 	%f33, [%rd15];
	fma.rn.f32 	%f34, %f33, 0f00000000, %f154;
	ld.global.f32 	%f35, [%rd15+4];
	fma.rn.f32 	%f36, %f35, 0f00000000, %f34;
	ld.global.f32 	%f37, [%rd15+8];
	fma.rn.f32 	%f38, %f37, 0f00000000, %f36;
	ld.global.f32 	%f39, [%rd15+12];
	fma.rn.f32 	%f40, %f39, 0f00000000, %f38;
	ld.global.f32 	%f41, [%rd15+16];
	fma.rn.f32 	%f42, %f41, 0f00000000, %f40;
	ld.global.f32 	%f43, [%rd15+20];
	fma.rn.f32 	%f44, %f43, 0f00000000, %f42;
	ld.global.f32 	%f45, [%rd15+24];
	fma.rn.f32 	%f46, %f45, 0f00000000, %f44;
	ld.global.f32 	%f47, [%rd15+28];
	fma.rn.f32 	%f48, %f47, 0f00000000, %f46;
	ld.global.f32 	%f49, [%rd15+32];
	fma.rn.f32 	%f50, %f49, 0f00000000, %f48;
	ld.global.f32 	%f51, [%rd15+36];
	fma.rn.f32 	%f52, %f51, 0f00000000, %f50;
	ld.global.f32 	%f53, [%rd15+40];
	fma.rn.f32 	%f54, %f53, 0f00000000, %f52;
	ld.global.f32 	%f55, [%rd15+44];
	fma.rn.f32 	%f56, %f55, 0f00000000, %f54;
	ld.global.f32 	%f57, [%rd15+48];
	fma.rn.f32 	%f58, %f57, 0f00000000, %f56;
	ld.global.f32 	%f59, [%rd15+52];
	fma.rn.f32 	%f60, %f59, 0f00000000, %f58;
	ld.global.f32 	%f61, [%rd15+56];
	fma.rn.f32 	%f62, %f61, 0f00000000, %f60;
	ld.global.f32 	%f63, [%rd15+60];
	fma.rn.f32 	%f154, %f63, 0f00000000, %f62;
	add.s32 	%r106, %r106, 16;
	setp.ne.s32 	%p7, %r106, %r108;
	@%p7 bra 	$L__BB2_18;
$L__BB2_19:
	setp.eq.s32 	%p8, %r42, 0;
	@%p8 bra 	$L__BB2_28;
	and.b32  	%r47, %r59, 7;
	setp.lt.u32 	%p9, %r42, 8;
	@%p9 bra 	$L__BB2_22;
	add.s32 	%r70, %r108, %r3;
	mul.wide.u32 	%rd16, %r70, 4;
	add.s64 	%rd17, %rd3, %rd16;
	ld.global.f32 	%f65, [%rd17];
	fma.rn.f32 	%f66, %f65, 0f00000000, %f154;
	cvt.u64.u32 	%rd18, %r3;
	cvt.u64.u32 	%rd19, %r108;
	add.s64 	%rd20, %rd19, %rd18;
	shl.b64 	%rd21, %rd20, 2;
	add.s64 	%rd22, %rd3, %rd21;
	ld.global.f32 	%f67, [%rd22+4];
	fma.rn.f32 	%f68, %f67, 0f00000000, %f66;
	ld.global.f32 	%f69, [%rd22+8];
	fma.rn.f32 	%f70, %f69, 0f00000000, %f68;
	ld.global.f32 	%f71, [%rd22+12];
	fma.rn.f32 	%f72, %f71, 0f00000000, %f70;
	ld.global.f32 	%f73, [%rd22+16];
	fma.rn.f32 	%f74, %f73, 0f00000000, %f72;
	ld.global.f32 	%f75, [%rd22+20];
	fma.rn.f32 	%f76, %f75, 0f00000000, %f74;
	ld.global.f32 	%f77, [%rd22+24];
	fma.rn.f32 	%f78, %f77, 0f00000000, %f76;
	ld.global.f32 	%f79, [%rd22+28];
	fma.rn.f32 	%f154, %f79, 0f00000000, %f78;
	add.s32 	%r108, %r108, 8;
$L__BB2_22:
	setp.eq.s32 	%p10, %r47, 0;
	@%p10 bra 	$L__BB2_28;
	and.b32  	%r50, %r59, 3;
	setp.lt.u32 	%p11, %r47, 4;
	@%p11 bra 	$L__BB2_25;
	add.s32 	%r71, %r108, %r3;
	mul.wide.u32 	%rd23, %r71, 4;
	add.s64 	%rd24, %rd3, %rd23;
	ld.global.f32 	%f81, [%rd24];
	fma.rn.f32 	%f82, %f81, 0f00000000, %f154;
	cvt.u64.u32 	%rd25, %r3;
	cvt.u64.u32 	%rd26, %r108;
	add.s64 	%rd27, %rd26, %rd25;
	shl.b64 	%rd28, %rd27, 2;
	add.s64 	%rd29, %rd3, %rd28;
	ld.global.f32 	%f83, [%rd29+4];
	fma.rn.f32 	%f84, %f83, 0f00000000, %f82;
	ld.global.f32 	%f85, [%rd29+8];
	fma.rn.f32 	%f86, %f85, 0f00000000, %f84;
	ld.global.f32 	%f87, [%rd29+12];
	fma.rn.f32 	%f154, %f87, 0f00000000, %f86;
	add.s32 	%r108, %r108, 4;
$L__BB2_25:
	setp.eq.s32 	%p12, %r50, 0;
	@%p12 bra 	$L__BB2_28;
	mov.b32 	%r111, 0;
$L__BB2_27:
	.pragma "nounroll";
	add.s32 	%r73, %r108, %r3;
	mul.wide.u32 	%rd30, %r73, 4;
	add.s64 	%rd31, %rd3, %rd30;
	ld.global.f32 	%f88, [%rd31];
	fma.rn.f32 	%f154, %f88, 0f00000000, %f154;
	add.s32 	%r108, %r108, 1;
	add.s32 	%r111, %r111, 1;
	setp.ne.s32 	%p13, %r111, %r50;
	@%p13 bra 	$L__BB2_27;
$L__BB2_28:
	ld.param.u64 	%rd118, [_Z21indexed_matmul_kernelI13__nv_bfloat16EvPKT_S3_PKfPKjPS1_iiiii_param_4];
	// begin inline asm
	{  cvt.rn.bf16.f32 %rs31, %f154;}

	// end inline asm
	mad.lo.s32 	%r91, %r62, %r1, %r66;
	cvta.to.global.u64 	%rd114, %rd118;
	mul.wide.s32 	%rd115, %r91, 2;
	add.s64 	%rd116, %rd114, %rd115;
	st.global.u16 	[%rd116], %rs31;
$L__BB2_29:
	ret;

}
	// .globl	_Z16fused_moe_kernelIfEvPKT_S2_S2_S2_PKfPKjPS0_iiiii
.visible .entry _Z16fused_moe_kernelIfEvPKT_S2_S2_S2_PKfPKjPS0_iiiii(
	.param .u64 .ptr .align 1 _Z16fused_moe_kernelIfEvPKT_S2_S2_S2_PKfPKjPS0_iiiii_param_0,
	.param .u64 .ptr .align 1 _Z16fused_moe_kernelIfEvPKT_S2_S2_S2_PKfPKjPS0_iiiii_param_1,
	.param .u64 .ptr .align 1 _Z16fused_moe_kernelIfEvPKT_S2_S2_S2_PKfPKjPS0_iiiii_param_2,
	.param .u64 .ptr .align 1 _Z16fused_moe_kernelIfEvPKT_S2_S2_S2_PKfPKjPS0_iiiii_param_3,
	.param .u64 .ptr .align 1 _Z16fused_moe_kernelIfEvPKT_S2_S2_S2_PKfPKjPS0_iiiii_param_4,
	.param .u64 .ptr .align 1 _Z16fused_moe_kernelIfEvPKT_S2_S2_S2_PKfPKjPS0_iiiii_param_5,
	.param .u64 .ptr .align 1 _Z16fused_moe_kernelIfEvPKT_S2_S2_S2_PKfPKjPS0_iiiii_param_6,
	.param .u32 _Z16fused_moe_kernelIfEvPKT_S2_S2_S2_PKfPKjPS0_iiiii_param_7,
	.param .u32 _Z16fused_moe_kernelIfEvPKT_S2_S2_S2_PKfPKjPS0_iiiii_param_8,
	.param .u32 _Z16fused_moe_kernelIfEvPKT_S2_S2_S2_PKfPKjPS0_iiiii_param_9,
	.param .u32 _Z16fused_moe_kernelIfEvPKT_S2_S2_S2_PKfPKjPS0_iiiii_param_10,
	.param .u32 _Z16fused_moe_kernelIfEvPKT_S2_S2_S2_PKfPKjPS0_iiiii_param_11
)
{
	.reg .pred 	%p<71>;
	.reg .b32 	%r<300>;
	.reg .b32 	%f<259>;
	.reg .b64 	%rd<186>;

	ld.param.u64 	%rd11, [_Z16fused_moe_kernelIfEvPKT_S2_S2_S2_PKfPKjPS0_iiiii_param_0];
	ld.param.u64 	%rd12, [_Z16fused_moe_kernelIfEvPKT_S2_S2_S2_PKfPKjPS0_iiiii_param_1];
	ld.param.u64 	%rd13, [_Z16fused_moe_kernelIfEvPKT_S2_S2_S2_PKfPKjPS0_iiiii_param_2];
	ld.param.u64 	%rd14, [_Z16fused_moe_kernelIfEvPKT_S2_S2_S2_PKfPKjPS0_iiiii_param_3];
	ld.param.u64 	%rd15, [_Z16fused_moe_kernelIfEvPKT_S2_S2_S2_PKfPKjPS0_iiiii_param_6];
	ld.param.u32 	%r121, [_Z16fused_moe_kernelIfEvPKT_S2_S2_S2_PKfPKjPS0_iiiii_param_7];
	ld.param.u32 	%r117, [_Z16fused_moe_kernelIfEvPKT_S2_S2_S2_PKfPKjPS0_iiiii_param_8];
	ld.param.u32 	%r118, [_Z16fused_moe_kernelIfEvPKT_S2_S2_S2_PKfPKjPS0_iiiii_param_9];
	ld.param.u32 	%r119, [_Z16fused_moe_kernelIfEvPKT_S2_S2_S2_PKfPKjPS0_iiiii_param_10];
	ld.param.u32 	%r120, [_Z16fused_moe_kernelIfEvPKT_S2_S2_S2_PKfPKjPS0_iiiii_param_11];
	cvta.to.global.u64 	%rd1, %rd11;
	cvta.to.global.u64 	%rd2, %rd13;
	cvta.to.global.u64 	%rd3, %rd12;
	cvta.to.global.u64 	%rd4, %rd14;
	cvta.to.global.u64 	%rd5, %rd15;
	mov.u32 	%r1, %ctaid.x;
	mov.u32 	%r2, %tid.x;
	mov.u32 	%r3, %ntid.x;
	setp.ge.s32 	%p1, %r1, %r121;
	@%p1 bra 	$L__BB3_88;
	setp.ge.s32 	%p2, %r2, %r117;
	@%p2 bra 	$L__BB3_8;
	mul.lo.s32 	%r4, %r117, %r1;
	add.s32 	%r122, %r2, %r3;
	max.u32 	%r123, %r117, %r122;
	setp.lt.u32 	%p3, %r122, %r117;
	selp.u32 	%r124, 1, 0, %p3;
	add.s32 	%r125, %r122, %r124;
	sub.s32 	%r126, %r123, %r125;
	div.u32 	%r127, %r126, %r3;
	add.s32 	%r5, %r127, %r124;
	and.b32  	%r128, %r5, 3;
	setp.eq.s32 	%p4, %r128, 3;
	mov.u32 	%r264, %r2;
	@%p4 bra 	$L__BB3_5;
	add.s32 	%r130, %r5, 1;
	and.b32  	%r6, %r130, 3;
	mov.b32 	%r263, 0;
	mov.u32 	%r264, %r2;
$L__BB3_4:
	.pragma "nounroll";
	add.s32 	%r131, %r264, %r4;
	mul.wide.s32 	%rd16, %r131, 4;
	add.s64 	%rd17, %rd1, %rd16;
	ld.global.f32 	%f47, [%rd17];
	shl.b32 	%r132, %r264, 2;
	mov.u32 	%r133, shared_mem;
	add.s32 	%r134, %r133, %r132;
	st.shared.f32 	[%r134], %f47;
	add.s32 	%r264, %r264, %r3;
	add.s32 	%r263, %r263, 1;
	setp.ne.s32 	%p5, %r263, %r6;
	@%p5 bra 	$L__BB3_4;
$L__BB3_5:
	setp.lt.u32 	%p6, %r5, 3;
	@%p6 bra 	$L__BB3_8;
	mov.u32 	%r137, shared_mem;
	shl.b32 	%r139, %r3, 2;
	cvt.u64.u32 	%rd20, %r139;
$L__BB3_7:
	add.s32 	%r135, %r264, %r4;
	mul.wide.s32 	%rd18, %r135, 4;
	add.s64 	%rd19, %rd1, %rd18;
	ld.global.f32 	%f48, [%rd19];
	shl.b32 	%r136, %r264, 2;
	add.s32 	%r138, %r137, %r136;
	st.shared.f32 	[%r138], %f48;
	add.s64 	%rd21, %rd19, %rd20;
	ld.global.f32 	%f49, [%rd21];
	add.s32 	%r140, %r138, %r139;
	st.shared.f32 	[%r140], %f49;
	add.s64 	%rd22, %rd21, %rd20;
	ld.global.f32 	%f50, [%rd22];
	add.s32 	%r141, %r140, %r139;
	st.shared.f32 	[%r141], %f50;
	add.s64 	%rd23, %rd22, %rd20;
	ld.global.f32 	%f51, [%rd23];
	add.s32 	%r142, %r141, %r139;
	st.shared.f32 	[%r142], %f51;
	add.s32 	%r264, %r139, %r264;
	setp.lt.s32 	%p7, %r264, %r117;
	@%p7 bra 	$L__BB3_7;
$L__BB3_8:
	setp.ge.s32 	%p8, %r2, %r117;
	bar.sync 	0;
	@%p8 bra 	$L__BB3_15;
	mul.lo.s32 	%r14, %r117, %r1;
	add.s32 	%r143, %r2, %r3;
	max.u32 	%r144, %r117, %r143;
	setp.lt.u32 	%p9, %r143, %r117;
	selp.u32 	%r145, 1, 0, %p9;
	add.s32 	%r146, %r143, %r145;
	sub.s32 	%r147, %r144, %r146;
	div.u32 	%r148, %r147, %r3;
	add.s32 	%r15, %r148, %r145;
	and.b32  	%r149, %r15, 3;
	setp.eq.s32 	%p10, %r149, 3;
	mov.u32 	%r268, %r2;
	@%p10 bra 	$L__BB3_12;
	add.s32 	%r151, %r15, 1;
	and.b32  	%r16, %r151, 3;
	mov.b32 	%r267, 0;
	mov.u32 	%r268, %r2;
$L__BB3_11:
	.pragma "nounroll";
	add.s32 	%r152, %r268, %r14;
	mul.wide.s32 	%rd24, %r152, 4;
	add.s64 	%rd25, %rd5, %rd24;
	mov.b32 	%r153, 0;
	st.global.u32 	[%rd25], %r153;
	add.s32 	%r268, %r268, %r3;
	add.s32 	%r267, %r267, 1;
	setp.ne.s32 	%p11, %r267, %r16;
	@%p11 bra 	$L__BB3_11;
$L__BB3_12:
	setp.lt.u32 	%p12, %r15, 3;
	@%p12 bra 	$L__BB3_15;
	shl.b32 	%r156, %r3, 2;
	cvt.u64.u32 	%rd28, %r156;
$L__BB3_14:
	add.s32 	%r154, %r268, %r14;
	mul.wide.s32 	%rd26, %r154, 4;
	add.s64 	%rd27, %rd5, %rd26;
	mov.b32 	%r155, 0;
	st.global.u32 	[%rd27], %r155;
	add.s64 	%rd29, %rd27, %rd28;
	st.global.u32 	[%rd29], %r155;
	add.s64 	%rd30, %rd29, %rd28;
	st.global.u32 	[%rd30], %r155;
	add.s64 	%rd31, %rd30, %rd28;
	st.global.u32 	[%rd31], %r155;
	add.s32 	%r268, %r156, %r268;
	setp.lt.s32 	%p13, %r268, %r117;
	@%p13 bra 	$L__BB3_14;
$L__BB3_15:
	bar.sync 	0;
	setp.lt.s32 	%p14, %r119, 1;
	@%p14 bra 	$L__BB3_88;
	shl.b32 	%r158, %r117, 2;
	mov.u32 	%r159, shared_mem;
	add.s32 	%r24, %r159, %r158;
	mul.lo.s32 	%r25, %r119, %r1;
	mul.lo.s32 	%r26, %r118, %r117;
	mul.lo.s32 	%r27, %r117, %r1;
	add.s32 	%r28, %r2, %r3;
	max.s32 	%r160, %r118, %r28;
	setp.lt.s32 	%p15, %r28, %r118;
	selp.u32 	%r161, 1, 0, %p15;
	add.s32 	%r162, %r28, %r161;
	sub.s32 	%r163, %r160, %r162;
	div.u32 	%r164, %r163, %r3;
	add.s32 	%r29, %r164, %r161;
	add.s32 	%r165, %r29, 1;
	max.s32 	%r166, %r117, %r28;
	setp.lt.s32 	%p16, %r28, %r117;
	selp.u32 	%r167, 1, 0, %p16;
	add.s32 	%r168, %r28, %r167;
	sub.s32 	%r169, %r166, %r168;
	div.u32 	%r170, %r169, %r3;
	add.s32 	%r30, %r170, %r167;
	add.s32 	%r31, %r117, -1;
	and.b32  	%r32, %r117, 7;
	and.b32  	%r33, %r117, 3;
	add.s32 	%r34, %r118, -1;
	and.b32  	%r35, %r118, 7;
	and.b32  	%r36, %r118, 3;
	and.b32  	%r37, %r165, 3;
	shl.b32 	%r171, %r2, 2;
	add.s32 	%r38, %r24, %r171;
	shl.b32 	%r39, %r3, 2;
	add.s32 	%r40, %r38, %r39;
	add.s32 	%r41, %r28, %r3;
	add.s32 	%r42, %r40, %r39;
	add.s32 	%r43, %r41, %r3;
	mov.f32 	%f52, 0f3F000000;
	cvt.sat.f32.f32 	%f53, %f52;
	mov.f32 	%f54, 0f4B400001;
	mov.f32 	%f55, 0f437C0000;
	fma.rm.f32 	%f56, %f53, %f55, %f54;
	add.f32 	%f57, %f56, 0fCB40007F;
	neg.f32 	%f1, %f57;
	mov.b32 	%r172, %f56;
	shl.b32 	%r173, %r172, 23;
	mov.b32 	%f2, %r173;
	and.b32  	%r44, %r117, 2147483640;
	and.b32  	%r45, %r117, 1;
	and.b32  	%r46, %r30, 3;
	add.s32 	%r174, %r2, %r27;
	mul.wide.s32 	%rd32, %r174, 4;
	add.s64 	%rd6, %rd5, %rd32;
	cvt.u64.u32 	%rd33, %r39;
	add.s64 	%rd7, %rd6, %rd33;
	and.b32  	%r47, %r118, 2147483640;
	and.b32  	%r48, %r118, 1;
	neg.s32 	%r49, %r44;
	shl.b32 	%r50, %r118, 3;
	shl.b32 	%r51, %r118, 1;
	mul.lo.s32 	%r52, %r118, 3;
	shl.b32 	%r53, %r118, 2;
	mul.lo.s32 	%r54, %r118, 5;
	mul.lo.s32 	%r55, %r118, 6;
	mul.lo.s32 	%r56, %r118, 7;
	mov.b32 	%r270, 0;
$L__BB3_17:
	ld.param.u64 	%rd185, [_Z16fused_moe_kernelIfEvPKT_S2_S2_S2_PKfPKjPS0_iiiii_param_5];
	ld.param.u64 	%rd184, [_Z16fused_moe_kernelIfEvPKT_S2_S2_S2_PKfPKjPS0_iiiii_param_4];
	setp.ge.s32 	%p17, %r2, %r118;
	add.s32 	%r175, %r270, %r25;
	cvta.to.global.u64 	%rd34, %rd185;
	mul.wide.u32 	%rd35, %r175, 4;
	add.s64 	%rd36, %rd34, %rd35;
	ld.global.u32 	%r176, [%rd36];
	cvta.to.global.u64 	%rd37, %rd184;
	add.s64 	%rd38, %rd37, %rd35;
	ld.global.f32 	%f3, [%rd38];
	mul.lo.s32 	%r177, %r26, %r176;
	cvt.s64.s32 	%rd8, %r177;
	@%p17 bra 	$L__BB3_66;
	setp.lt.s32 	%p18, %r117, 1;
	@%p18 bra 	$L__BB3_38;
	mov.u32 	%r271, %r2;
$L__BB3_20:
	setp.lt.u32 	%p42, %r31, 7;
	mov.f32 	%f250, 0f00000000;
	mov.b32 	%r283, 0;
	mov.f32 	%f249, %f250;
	@%p42 bra 	$L__BB3_23;
	add.s32 	%r280, %r118, %r271;
	add.s32 	%r279, %r51, %r271;
	add.s32 	%r278, %r52, %r271;
	add.s32 	%r277, %r53, %r271;
	add.s32 	%r276, %r54, %r271;
	add.s32 	%r275, %r55, %r271;
	add.s32 	%r274, %r56, %r271;
	mov.u32 	%r212, shared_mem;
	add.s32 	%r272, %r212, 16;
	mov.f32 	%f250, 0f00000000;
	mov.u32 	%r273, %r271;
	mov.u32 	%r281, %r49;
$L__BB3_22:
	.pragma "nounroll";
	ld.shared.v4.f32 	{%f69, %f70, %f71, %f72}, [%r272+-16];
	cvt.s64.s32 	%rd39, %r273;
	add.s64 	%rd40, %rd39, %rd8;
	shl.b64 	%rd41, %rd40, 2;
	add.s64 	%rd42, %rd3, %rd41;
	ld.global.f32 	%f73, [%rd42];
	fma.rn.f32 	%f74, %f69, %f73, %f249;
	add.s64 	%rd43, %rd2, %rd41;
	ld.global.f32 	%f75, [%rd43];
	fma.rn.f32 	%f76, %f69, %f75, %f250;
	cvt.s64.s32 	%rd44, %r280;
	add.s64 	%rd45, %rd44, %rd8;
	shl.b64 	%rd46, %rd45, 2;
	add.s64 	%rd47, %rd3, %rd46;
	ld.global.f32 	%f77, [%rd47];
	fma.rn.f32 	%f78, %f70, %f77, %f74;
	add.s64 	%rd48, %rd2, %rd46;
	ld.global.f32 	%f79, [%rd48];
	fma.rn.f32 	%f80, %f70, %f79, %f76;
	cvt.s64.s32 	%rd49, %r279;
	add.s64 	%rd50, %rd49, %rd8;
	shl.b64 	%rd51, %rd50, 2;
	add.s64 	%rd52, %rd3, %rd51;
	ld.global.f32 	%f81, [%rd52];
	fma.rn.f32 	%f82, %f71, %f81, %f78;
	add.s64 	%rd53, %rd2, %rd51;
	ld.global.f32 	%f83, [%rd53];
	fma.rn.f32 	%f84, %f71, %f83, %f80;
	cvt.s64.s32 	%rd54, %r278;
	add.s64 	%rd55, %rd54, %rd8;
	shl.b64 	%rd56, %rd55, 2;
	add.s64 	%rd57, %rd3, %rd56;
	ld.global.f32 	%f85, [%rd57];
	fma.rn.f32 	%f86, %f72, %f85, %f82;
	add.s64 	%rd58, %rd2, %rd56;
	ld.global.f32 	%f87, [%rd58];
	fma.rn.f32 	%f88, %f72, %f87, %f84;
	ld.shared.v4.f32 	{%f89, %f90, %f91, %f92}, [%r272];
	cvt.s64.s32 	%rd59, %r277;
	add.s64 	%rd60, %rd59, %rd8;
	shl.b64 	%rd61, %rd60, 2;
	add.s64 	%rd62, %rd3, %rd61;
	ld.global.f32 	%f93, [%rd62];
	fma.rn.f32 	%f94, %f89, %f93, %f86;
	add.s64 	%rd63, %rd2, %rd61;
	ld.global.f32 	%f95, [%rd63];
	fma.rn.f32 	%f96, %f89, %f95, %f88;
	cvt.s64.s32 	%rd64, %r276;
	add.s64 	%rd65, %rd64, %rd8;
	shl.b64 	%rd66, %rd65, 2;
	add.s64 	%rd67, %rd3, %rd66;
	ld.global.f32 	%f97, [%rd67];
	fma.rn.f32 	%f98, %f90, %f97, %f94;
	add.s64 	%rd68, %rd2, %rd66;
	ld.global.f32 	%f99, [%rd68];
	fma.rn.f32 	%f100, %f90, %f99, %f96;
	cvt.s64.s32 	%rd69, %r275;
	add.s64 	%rd70, %rd69, %rd8;
	shl.b64 	%rd71, %rd70, 2;
	add.s64 	%rd72, %rd3, %rd71;
	ld.global.f32 	%f101, [%rd72];
	fma.rn.f32 	%f102, %f91, %f101, %f98;
	add.s64 	%rd73, %rd2, %rd71;
	ld.global.f32 	%f103, [%rd73];
	fma.rn.f32 	%f104, %f91, %f103, %f100;
	cvt.s64.s32 	%rd74, %r274;
	add.s64 	%rd75, %rd74, %rd8;
	shl.b64 	%rd76, %rd75, 2;
	add.s64 	%rd77, %rd3, %rd76;
	ld.global.f32 	%f105, [%rd77];
	fma.rn.f32 	%f249, %f92, %f105, %f102;
	add.s64 	%rd78, %rd2, %rd76;
	ld.global.f32 	%f106, [%rd78];
	fma.rn.f32 	%f250, %f92, %f106, %f104;
	add.s32 	%r281, %r281, 8;
	add.s32 	%r280, %r280, %r50;
	add.s32 	%r279, %r279, %r50;
	add.s32 	%r278, %r278, %r50;
	add.s32 	%r277, %r277, %r50;
	add.s32 	%r276, %r276, %r50;
	add.s32 	%r275, %r275, %r50;
	add.s32 	%r274, %r274, %r50;
	add.s32 	%r273, %r273, %r50;
	add.s32 	%r272, %r272, 32;
	setp.eq.s32 	%p43, %r281, 0;
	mov.u32 	%r283, %r44;
	@%p43 bra 	$L__BB3_23;
	bra.uni 	$L__BB3_22;
$L__BB3_23:
	setp.eq.s32 	%p44, %r32, 0;
	@%p44 bra 	$L__BB3_31;
	add.s32 	%r213, %r32, -1;
	setp.lt.u32 	%p45, %r213, 3;
	@%p45 bra 	$L__BB3_26;
	shl.b32 	%r214, %r283, 2;
	mov.u32 	%r215, shared_mem;
	add.s32 	%r216, %r215, %r214;
	ld.shared.f32 	%f108, [%r216];
	mad.lo.s32 	%r217, %r283, %r118, %r271;
	cvt.s64.s32 	%rd79, %r217;
	add.s64 	%rd80, %rd79, %rd8;
	shl.b64 	%rd81, %rd80, 2;
	add.s64 	%rd82, %rd3, %rd81;
	ld.global.f32 	%f109, [%rd82];
	fma.rn.f32 	%f110, %f108, %f109, %f249;
	add.s64 	%rd83, %rd2, %rd81;
	ld.global.f32 	%f111, [%rd83];
	fma.rn.f32 	%f112, %f108, %f111, %f250;
	ld.shared.f32 	%f113, [%r216+4];
	add.s32 	%r218, %r217, %r118;
	cvt.s64.s32 	%rd84, %r218;
	add.s64 	%rd85, %rd84, %rd8;
	shl.b64 	%rd86, %rd85, 2;
	add.s64 	%rd87, %rd3, %rd86;
	ld.global.f32 	%f114, [%rd87];
	fma.rn.f32 	%f115, %f113, %f114, %f110;
	add.s64 	%rd88, %rd2, %rd86;
	ld.global.f32 	%f116, [%rd88];
	fma.rn.f32 	%f117, %f113, %f116, %f112;
	ld.shared.f32 	%f118, [%r216+8];
	add.s32 	%r219, %r218, %r118;
	cvt.s64.s32 	%rd89, %r219;
	add.s64 	%rd90, %rd89, %rd8;
	shl.b64 	%rd91, %rd90, 2;
	add.s64 	%rd92, %rd3, %rd91;
	ld.global.f32 	%f119, [%rd92];
	fma.rn.f32 	%f120, %f118, %f119, %f115;
	add.s64 	%rd93, %rd2, %rd91;
	ld.global.f32 	%f121, [%rd93];
	fma.rn.f32 	%f122, %f118, %f121, %f117;
	ld.shared.f32 	%f123, [%r216+12];
	add.s32 	%r220, %r219, %r118;
	cvt.s64.s32 	%rd94, %r220;
	add.s64 	%rd95, %rd94, %rd8;
	shl.b64 	%rd96, %rd95, 2;
	add.s64 	%rd97, %rd3, %rd96;
	ld.global.f32 	%f124, [%rd97];
	fma.rn.f32 	%f249, %f123, %f124, %f120;
	add.s64 	%rd98, %rd2, %rd96;
	ld.global.f32 	%f125, [%rd98];
	fma.rn.f32 	%f250, %f123, %f125, %f122;
	add.s32 	%r283, %r283, 4;
$L__BB3_26:
	setp.eq.s32 	%p46, %r33, 0;
	@%p46 bra 	$L__BB3_31;
	setp.eq.s32 	%p47, %r33, 1;
	@%p47 bra 	$L__BB3_29;
	shl.b32 	%r221, %r283, 2;
	mov.u32 	%r222, shared_mem;
	add.s32 	%r223, %r222, %r221;
	ld.shared.f32 	%f127, [%r223];
	mad.lo.s32 	%r224, %r283, %r118, %r271;
	cvt.s64.s32 	%rd99, %r224;
	add.s64 	%rd100, %rd99, %rd8;
	shl.b64 	%rd101, %rd100, 2;
	add.s64 	%rd102, %rd3, %rd101;
	ld.global.f32 	%f128, [%rd102];
	fma.rn.f32 	%f129, %f127, %f128, %f249;
	add.s64 	%rd103, %rd2, %rd101;
	ld.global.f32 	%f130, [%rd103];
	fma.rn.f32 	%f131, %f127, %f130, %f250;
	ld.shared.f32 	%f132, [%r223+4];
	add.s32 	%r225, %r224, %r118;
	cvt.s64.s32 	%rd104, %r225;
	add.s64 	%rd105, %rd104, %rd8;
	shl.b64 	%rd106, %rd105, 2;
	add.s64 	%rd107, %rd3, %rd106;
	ld.global.f32 	%f133, [%rd107];
	fma.rn.f32 	%f249, %f132, %f133, %f129;
	add.s64 	%rd108, %rd2, %rd106;
	ld.global.f32 	%f134, [%rd108];
	fma.rn.f32 	%f250, %f132, %f134, %f131;
	add.s32 	%r283, %r283, 2;
$L__BB3_29:
	setp.eq.s32 	%p48, %r45, 0;
	@%p48 bra 	$L__BB3_31;
	shl.b32 	%r226, %r283, 2;
	mov.u32 	%r227, shared_mem;
	add.s32 	%r228, %r227, %r226;
	ld.shared.f32 	%f135, [%r228];
	mad.lo.s32 	%r229, %r283, %r118, %r271;
	cvt.s64.s32 	%rd109, %r229;
	add.s64 	%rd110, %rd109, %rd8;
	shl.b64 	%rd111, %rd110, 2;
	add.s64 	%rd112, %rd3, %rd111;
	ld.global.f32 	%f136, [%rd112];
	fma.rn.f32 	%f249, %f135, %f136, %f249;
	add.s64 	%rd113, %rd2, %rd111;
	ld.global.f32 	%f137, [%rd113];
	fma.rn.f32 	%f250, %f135, %f137, %f250;
$L__BB3_31:
	setp.eq.s32 	%p49, %r120, 0;
	@%p49 bra 	$L__BB3_34;
	setp.eq.s32 	%p50, %r120, 1;
	@%p50 bra 	$L__BB3_33;
	bra.uni 	$L__BB3_36;
$L__BB3_33:
	mul.f32 	%f138, %f249, 0f3F000000;
	mul.f32 	%f139, %f249, 0f3D372713;
	mul.f32 	%f140, %f249, %f139;
	fma.rn.f32 	%f141, %f249, %f140, %f249;
	mul.f32 	%f142, %f141, 0f3F4C422A;
	abs.f32 	%f143, %f142;
	mul.f32 	%f144, %f143, 0f4038AA3B;
	ex2.approx.ftz.f32 	%f145, %f144;
	add.f32 	%f146, %f145, 0f3F800000;
	rcp.approx.ftz.f32 	%f147, %f146;
	fma.rn.f32 	%f148, %f147, 0fC0000000, 0f3F800000;
	setp.ge.f32 	%p52, %f143, 0f41102CB4;
	selp.f32 	%f149, 0f3F800000, %f148, %p52;
	copysign.f32 	%f150, %f142, %f149;
	mul.f32 	%f151, %f142, %f142;
	fma.rn.f32 	%f152, %f151, 0f3C80F082, 0fBD563CAE;
	fma.rn.f32 	%f153, %f152, %f151, 0f3E085941;
	fma.rn.f32 	%f154, %f153, %f151, 0fBEAAA9ED;
	fma.rn.f32 	%f155, %f154, %f151, 0f00000000;
	fma.rn.f32 	%f156, %f155, %f142, %f142;
	setp.ge.f32 	%p53, %f143, 0f3F19999A;
	selp.f32 	%f157, %f150, %f156, %p53;
	add.f32 	%f158, %f157, 0f3F800000;
	mul.f32 	%f249, %f138, %f158;
	bra.uni 	$L__BB3_35;
$L__BB3_34:
	fma.rn.f32 	%f159, %f249, 0fBBBB989D, 0f3F000000;
	cvt.sat.f32.f32 	%f160, %f159;
	mov.f32 	%f161, 0f4B400001;
	mov.f32 	%f162, 0f437C0000;
	fma.rm.f32 	%f163, %f160, %f162, %f161;
	add.f32 	%f164, %f163, 0fCB40007F;
	neg.f32 	%f165, %f164;
	fma.rn.f32 	%f166, %f249, 0fBFB8AA3B, %f165;
	fma.rn.f32 	%f167, %f249, 0fB2A57060, %f166;
	mov.b32 	%r230, %f163;
	shl.b32 	%r231, %r230, 23;
	mov.b32 	%f168, %r231;
	ex2.approx.ftz.f32 	%f169, %f167;
	fma.rn.f32 	%f170, %f169, %f168, 0f3F800000;
	div.rn.f32 	%f249, %f249, %f170;
$L__BB3_35:
	mul.f32 	%f171, %f250, %f249;
	shl.b32 	%r232, %r271, 2;
	add.s32 	%r233, %r24, %r232;
	st.shared.f32 	[%r233], %f171;
	add.s32 	%r271, %r271, %r3;
	setp.lt.s32 	%p54, %r271, %r118;
	@%p54 bra 	$L__BB3_20;
	bra.uni 	$L__BB3_66;
$L__BB3_36:
	setp.eq.s32 	%p51, %r120, 2;
	@%p51 bra 	$L__BB3_37;
	bra.uni 	$L__BB3_35;
$L__BB3_37:
	max.f32 	%f249, %f249, 0f00000000;
	bra.uni 	$L__BB3_35;
$L__BB3_38:
	setp.eq.s32 	%p19, %r120, 2;
	@%p19 bra 	$L__BB3_54;
	setp.eq.s32 	%p20, %r120, 1;
	@%p20 bra 	$L__BB3_48;
	setp.ne.s32 	%p21, %r120, 0;
	@%p21 bra 	$L__BB3_60;
	setp.eq.s32 	%p32, %r37, 0;
	mov.u32 	%r285, %r2;
	@%p32 bra 	$L__BB3_45;
	setp.eq.s32 	%p33, %r37, 1;
	ex2.approx.ftz.f32 	%f58, %f1;
	fma.rn.f32 	%f59, %f58, %f2, 0f3F800000;
	mov.f32 	%f60, 0f00000000;
	div.rn.f32 	%f61, %f60, %f59;
	mul.f32 	%f32, %f61, 0f00000000;
	st.shared.f32 	[%r38], %f32;
	mov.u32 	%r285, %r28;
	@%p33 bra 	$L__BB3_45;
	setp.eq.s32 	%p34, %r37, 2;
	st.shared.f32 	[%r40], %f32;
	mov.u32 	%r285, %r41;
	@%p34 bra 	$L__BB3_45;
	st.shared.f32 	[%r42], %f32;
	mov.u32 	%r285, %r43;
$L__BB3_45:
	setp.lt.u32 	%p35, %r29, 3;
	@%p35 bra 	$L__BB3_66;
	ex2.approx.ftz.f32 	%f62, %f1;
	fma.rn.f32 	%f63, %f62, %f2, 0f3F800000;
	mov.f32 	%f64, 0f00000000;
	div.rn.f32 	%f65, %f64, %f63;
	mul.f32 	%f33, %f65, 0f00000000;
$L__BB3_47:
	shl.b32 	%r196, %r285, 2;
	add.s32 	%r197, %r24, %r196;
	st.shared.f32 	[%r197], %f33;
	add.s32 	%r198, %r197, %r39;
	st.shared.f32 	[%r198], %f33;
	add.s32 	%r199, %r198, %r39;
	st.shared.f32 	[%r199], %f33;
	add.s32 	%r200, %r199, %r39;
	st.shared.f32 	[%r200], %f33;
	add.s32 	%r285, %r39, %r285;
	setp.lt.s32 	%p36, %r285, %r118;
	@%p36 bra 	$L__BB3_47;
	bra.uni 	$L__BB3_66;
$L__BB3_48:
	setp.eq.s32 	%p27, %r37, 0;
	mov.u32 	%r287, %r2;
	@%p27 bra 	$L__BB3_52;
	setp.eq.s32 	%p28, %r37, 1;
	mov.b32 	%r187, 0;
	st.shared.u32 	[%r38], %r187;
	mov.u32 	%r287, %r28;
	@%p28 bra 	$L__BB3_52;
	setp.eq.s32 	%p29, %r37, 2;
	mov.b32 	%r188, 0;
	st.shared.u32 	[%r40], %r188;
	mov.u32 	%r287, %r41;
	@%p29 bra 	$L__BB3_52;
	mov.b32 	%r189, 0;
	st.shared.u32 	[%r42], %r189;
	mov.u32 	%r287, %r43;
$L__BB3_52:
	setp.lt.u32 	%p30, %r29, 3;
	@%p30 bra 	$L__BB3_66;
$L__BB3_53:
	shl.b32 	%r190, %r287, 2;
	add.s32 	%r191, %r24, %r190;
	mov.b32 	%r192, 0;
	st.shared.u32 	[%r191], %r192;
	add.s32 	%r193, %r191, %r39;
	st.shared.u32 	[%r193], %r192;
	add.s32 	%r194, %r193, %r39;
	st.shared.u32 	[%r194], %r192;
	add.s32 	%r195, %r194, %r39;
	st.shared.u32 	[%r195], %r192;
	add.s32 	%r287, %r39, %r287;
	setp.lt.s32 	%p31, %r287, %r118;
	@%p31 bra 	$L__BB3_53;
	bra.uni 	$L__BB3_66;
$L__BB3_54:
	setp.eq.s32 	%p22, %r37, 0;
	mov.u32 	%r289, %r2;
	@%p22 bra 	$L__BB3_58;
	setp.eq.s32 	%p23, %r37, 1;
	mov.b32 	%r178, 0;
	st.shared.u32 	[%r38], %r178;
	mov.u32 	%r289, %r28;
	@%p23 bra 	$L__BB3_58;
	setp.eq.s32 	%p24, %r37, 2;
	mov.b32 	%r179, 0;
	st.shared.u32 	[%r40], %r179;
	mov.u32 	%r289, %r41;
	@%p24 bra 	$L__BB3_58;
	mov.b32 	%r180, 0;
	st.shared.u32 	[%r42], %r180;
	mov.u32 	%r289, %r43;
$L__BB3_58:
	setp.lt.u32 	%p25, %r29, 3;
	@%p25 bra 	$L__BB3_66;
$L__BB3_59:
	shl.b32 	%r181, %r289, 2;
	add.s32 	%r182, %r24, %r181;
	mov.b32 	%r183, 0;
	st.shared.u32 	[%r182], %r183;
	add.s32 	%r184, %r182, %r39;
	st.shared.u32 	[%r184], %r183;
	add.s32 	%r185, %r184, %r39;
	st.shared.u32 	[%r185], %r183;
	add.s32 	%r186, %r185, %r39;
	st.shared.u32 	[%r186], %r183;
	add.s32 	%r289, %r39, %r289;
	setp.lt.s32 	%p26, %r289, %r118;
	@%p26 bra 	$L__BB3_59;
	bra.uni 	$L__BB3_66;
$L__BB3_60:
	setp.eq.s32 	%p37, %r37, 0;
	mov.u32 	%r291, %r2;
	@%p37 bra 	$L__BB3_64;
	setp.eq.s32 	%p38, %r37, 1;
	mov.b32 	%r201, 0;
	st.shared.u32 	[%r38], %r201;
	mov.u32 	%r291, %r28;
	@%p38 bra 	$L__BB3_64;
	setp.eq.s32 	%p39, %r37, 2;
	mov.b32 	%r202, 0;
	st.shared.u32 	[%r40], %r202;
	mov.u32 	%r291, %r41;
	@%p39 bra 	$L__BB3_64;
	mov.b32 	%r203, 0;
	st.shared.u32 	[%r42], %r203;
	mov.u32 	%r291, %r43;
$L__BB3_64:
	setp.lt.u32 	%p40, %r29, 3;
	@%p40 bra 	$L__BB3_66;
$L__BB3_65:
	shl.b32 	%r204, %r291, 2;
	add.s32 	%r205, %r24, %r204;
	mov.b32 	%r206, 0;
	st.shared.u32 	[%r205], %r206;
	add.s32 	%r207, %r205, %r39;
	st.shared.u32 	[%r207], %r206;
	add.s32 	%r208, %r207, %r39;
	st.shared.u32 	[%r208], %r206;
	add.s32 	%r209, %r208, %r39;
	st.shared.u32 	[%r209], %r206;
	add.s32 	%r291, %r39, %r291;
	setp.lt.s32 	%p41, %r291, %r118;
	@%p41 bra 	$L__BB3_65;
$L__BB3_66:
	setp.ge.s32 	%p55, %r2, %r117;
	bar.sync 	0;
	@%p55 bra 	$L__BB3_87;
	setp.lt.s32 	%p56, %r118, 1;
	@%p56 bra 	$L__BB3_81;
	mov.u32 	%r293, %r2;
$L__BB3_69:
	setp.lt.u32 	%p62, %r34, 7;
	mov.f32 	%f258, 0f00000000;
	mov.b32 	%r296, 0;
	@%p62 bra 	$L__BB3_72;
	mov.f32 	%f258, 0f00000000;
	mov.b32 	%r294, 0;
$L__BB3_71:
	.pragma "nounroll";
	shl.b32 	%r237, %r294, 2;
	add.s32 	%r238, %r24, %r237;
	ld.shared.f32 	%f189, [%r238];
	mad.lo.s32 	%r239, %r294, %r117, %r293;
	cvt.s64.s32 	%rd122, %r239;
	add.s64 	%rd123, %rd122, %rd8;
	shl.b64 	%rd124, %rd123, 2;
	add.s64 	%rd125, %rd4, %rd124;
	ld.global.f32 	%f190, [%rd125];
	fma.rn.f32 	%f191, %f189, %f190, %f258;
	ld.shared.f32 	%f192, [%r238+4];
	add.s32 	%r240, %r239, %r117;
	cvt.s64.s32 	%rd126, %r240;
	add.s64 	%rd127, %rd126, %rd8;
	shl.b64 	%rd128, %rd127, 2;
	add.s64 	%rd129, %rd4, %rd128;
	ld.global.f32 	%f193, [%rd129];
	fma.rn.f32 	%f194, %f192, %f193, %f191;
	ld.shared.f32 	%f195, [%r238+8];
	add.s32 	%r241, %r240, %r117;
	cvt.s64.s32 	%rd130, %r241;
	add.s64 	%rd131, %rd130, %rd8;
	shl.b64 	%rd132, %rd131, 2;
	add.s64 	%rd133, %rd4, %rd132;
	ld.global.f32 	%f196, [%rd133];
	fma.rn.f32 	%f197, %f195, %f196, %f194;
	ld.shared.f32 	%f198, [%r238+12];
	add.s32 	%r242, %r241, %r117;
	cvt.s64.s32 	%rd134, %r242;
	add.s64 	%rd135, %rd134, %rd8;
	shl.b64 	%rd136, %rd135, 2;
	add.s64 	%rd137, %rd4, %rd136;
	ld.global.f32 	%f199, [%rd137];
	fma.rn.f32 	%f200, %f198, %f199, %f197;
	ld.shared.f32 	%f201, [%r238+16];
	add.s32 	%r243, %r242, %r117;
	cvt.s64.s32 	%rd138, %r243;
	add.s64 	%rd139, %rd138, %rd8;
	shl.b64 	%rd140, %rd139, 2;
	add.s64 	%rd141, %rd4, %rd140;
	ld.global.f32 	%f202, [%rd141];
	fma.rn.f32 	%f203, %f201, %f202, %f200;
	ld.shared.f32 	%f204, [%r238+20];
	add.s32 	%r244, %r243, %r117;
	cvt.s64.s32 	%rd142, %r244;
	add.s64 	%rd143, %rd142, %rd8;
	shl.b64 	%rd144, %rd143, 2;
	add.s64 	%rd145, %rd4, %rd144;
	ld.global.f32 	%f205, [%rd145];
	fma.rn.f32 	%f206, %f204, %f205, %f203;
	ld.shared.f32 	%f207, [%r238+24];
	add.s32 	%r245, %r244, %r117;
	cvt.s64.s32 	%rd146, %r245;
	add.s64 	%rd147, %rd146, %rd8;
	shl.b64 	%rd148, %rd147, 2;
	add.s64 	%rd149, %rd4, %rd148;
	ld.global.f32 	%f208, [%rd149];
	fma.rn.f32 	%f209, %f207, %f208, %f206;
	ld.shared.f32 	%f210, [%r238+28];
	add.s32 	%r246, %r245, %r117;
	cvt.s64.s32 	%rd150, %r246;
	add.s64 	%rd151, %rd150, %rd8;
	shl.b64 	%rd152, %rd151, 2;
	add.s64 	%rd153, %rd4, %rd152;
	ld.global.f32 	%f211, [%rd153];
	fma.rn.f32 	%f258, %f210, %f211, %f209;
	add.s32 	%r294, %r294, 8;
	setp.ne.s32 	%p63, %r294, %r47;
	mov.u32 	%r296, %r47;
	@%p63 bra 	$L__BB3_71;
$L__BB3_72:
	setp.eq.s32 	%p64, %r35, 0;
	@%p64 bra 	$L__BB3_80;
	add.s32 	%r247, %r35, -1;
	setp.lt.u32 	%p65, %r247, 3;
	@%p65 bra 	$L__BB3_75;
	shl.b32 	%r248, %r296, 2;
	add.s32 	%r249, %r24, %r248;
	ld.shared.f32 	%f213, [%r249];
	mad.lo.s32 	%r250, %r296, %r117, %r293;
	cvt.s64.s32 	%rd154, %r250;
	add.s64 	%rd155, %rd154, %rd8;
	shl.b64 	%rd156, %rd155, 2;
	add.s64 	%rd157, %rd4, %rd156;
	ld.global.f32 	%f214, [%rd157];
	fma.rn.f32 	%f215, %f213, %f214, %f258;
	ld.shared.f32 	%f216, [%r249+4];
	add.s32 	%r251, %r250, %r117;
	cvt.s64.s32 	%rd158, %r251;
	add.s64 	%rd159, %rd158, %rd8;
	shl.b64 	%rd160, %rd159, 2;
	add.s64 	%rd161, %rd4, %rd160;
	ld.global.f32 	%f217, [%rd161];
	fma.rn.f32 	%f218, %f216, %f217, %f215;
	ld.shared.f32 	%f219, [%r249+8];
	add.s32 	%r252, %r251, %r117;
	cvt.s64.s32 	%rd162, %r252;
	add.s64 	%rd163, %rd162, %rd8;
	shl.b64 	%rd164, %rd163, 2;
	add.s64 	%rd165, %rd4, %rd164;
	ld.global.f32 	%f220, [%rd165];
	fma.rn.f32 	%f221, %f219, %f220, %f218;
	ld.shared.f32 	%f222, [%r249+12];
	add.s32 	%r253, %r252, %r117;
	cvt.s64.s32 	%rd166, %r253;
	add.s64 	%rd167, %rd166, %rd8;
	shl.b64 	%rd168, %rd167, 2;
	add.s64 	%rd169, %rd4, %rd168;
	ld.global.f32 	%f223, [%rd169];
	fma.rn.f32 	%f258, %f222, %f223, %f221;
	add.s32 	%r296, %r296, 4;
$L__BB3_75:
	setp.eq.s32 	%p66, %r36, 0;
	@%p66 bra 	$L__BB3_80;
	setp.eq.s32 	%p67, %r36, 1;
	@%p67 bra 	$L__BB3_78;
	shl.b32 	%r254, %r296, 2;
	add.s32 	%r255, %r24, %r254;
	ld.shared.f32 	%f225, [%r255];
	mad.lo.s32 	%r256, %r296, %r117, %r293;
	cvt.s64.s32 	%rd170, %r256;
	add.s64 	%rd171, %rd170, %rd8;
	shl.b64 	%rd172, %rd171, 2;
	add.s64 	%rd173, %rd4, %rd172;
	ld.global.f32 	%f226, [%rd173];
	fma.rn.f32 	%f227, %f225, %f226, %f258;
	ld.shared.f32 	%f228, [%r255+4];
	add.s32 	%r257, %r256, %r117;
	cvt.s64.s32 	%rd174, %r257;
	add.s64 	%rd175, %rd174, %rd8;
	shl.b64 	%rd176, %rd175, 2;
	add.s64 	%rd177, %rd4, %rd176;
	ld.global.f32 	%f229, [%rd177];
	fma.rn.f32 	%f258, %f228, %f229, %f227;
	add.s32 	%r296, %r296, 2;
$L__BB3_78:
	setp.eq.s32 	%p68, %r48, 0;
	@%p68 bra 	$L__BB3_80;
	shl.b32 	%r258, %r296, 2;
	add.s32 	%r259, %r24, %r258;
	ld.shared.f32 	%f230, [%r259];
	mad.lo.s32 	%r260, %r296, %r117, %r293;
	cvt.s64.s32 	%rd178, %r260;
	add.s64 	%rd179, %rd178, %rd8;
	shl.b64 	%rd180, %rd179, 2;
	add.s64 	%rd181, %rd4, %rd180;
	ld.global.f32 	%f231, [%rd181];
	fma.rn.f32 	%f258, %f230, %f231, %f258;
$L__BB3_80:
	add.s32 	%r261, %r293, %r27;
	mul.wide.s32 	%rd182, %r261, 4;
	add.s64 	%rd183, %rd5, %rd182;
	ld.global.f32 	%f232, [%rd183];
	fma.rn.f32 	%f233, %f3, %f258, %f232;
	st.global.f32 	[%rd183], %f233;
	add.s32 	%r293, %r293, %r3;
	setp.lt.s32 	%p69, %r293, %r117;
	@%p69 bra 	$L__BB3_69;
	bra.uni 	$L__BB3_87;
$L__BB3_81:
	setp.eq.s32 	%p57, %r46, 3;
	mul.f32 	%f46, %f3, 0f00000000;
	mov.u32 	%r298, %r2;
	@%p57 bra 	$L__BB3_85;
	setp.eq.s32 	%p58, %r46, 0;
	ld.global.f32 	%f172, [%rd6];
	add.f32 	%f173, %f46, %f172;
	st.global.f32 	[%rd6], %f173;
	mov.u32 	%r298, %r28;
	@%p58 bra 	$L__BB3_85;
	setp.eq.s32 	%p59, %r46, 1;
	ld.global.f32 	%f174, [%rd7];
	add.f32 	%f175, %f46, %f174;
	st.global.f32 	[%rd7], %f175;
	mov.u32 	%r298, %r41;
	@%p59 bra 	$L__BB3_85;
	cvt.u64.u32 	%rd114, %r39;
	add.s64 	%rd115, %rd7, %rd114;
	ld.global.f32 	%f176, [%rd115];
	add.f32 	%f177, %f46, %f176;
	st.global.f32 	[%rd115], %f177;
	mov.u32 	%r298, %r43;
$L__BB3_85:
	setp.lt.u32 	%p60, %r30, 3;
	@%p60 bra 	$L__BB3_87;
$L__BB3_86:
	cvt.u64.u32 	%rd116, %r39;
	add.s32 	%r234, %r298, %r27;
	mul.wide.s32 	%rd117, %r234, 4;
	add.s64 	%rd118, %rd5, %rd117;
	ld.global.f32 	%f178, [%rd118];
	add.f32 	%f179, %f46, %f178;
	st.global.f32 	[%rd118], %f179;
	add.s64 	%rd119, %rd118, %rd116;
	ld.global.f32 	%f180, [%rd119];
	add.f32 	%f181, %f46, %f180;
	st.global.f32 	[%rd119], %f181;
	add.s64 	%rd120, %rd119, %rd116;
	ld.global.f32 	%f182, [%rd120];
	add.f32 	%f183, %f46, %f182;
	st.global.f32 	[%rd120], %f183;
	add.s64 	%rd121, %rd120, %rd116;
	ld.global.f32 	%f184, [%rd121];
	add.f32 	%f185, %f46, %f184;
	st.global.f32 	[%rd121], %f185;
	add.s32 	%r298, %r39, %r298;
	setp.lt.s32 	%p61, %r298, %r117;
	@%p61 bra 	$L__BB3_86;
$L__BB3_87:
	bar.sync 	0;
	add.s32 	%r270, %r270, 1;
	setp.ne.s32 	%p70, %r270, %r119;
	@%p70 bra 	$L__BB3_17;
$L__BB3_88:
	ret;

}
	// .globl	_Z16fused_moe_kernelI6__halfEvPKT_S3_S3_S3_PKfPKjPS1_iiiii
.visible .entry _Z16fused_moe_kernelI6__halfEvPKT_S3_S3_S3_PKfPKjPS1_iiiii(
	.param .u64 .ptr .align 1 _Z16fused_moe_kernelI6__halfEvPKT_S3_S3_S3_PKfPKjPS1_iiiii_param_0,
	.param .u64 .ptr .align 1 _Z16fused_moe_kernelI6__halfEvPKT_S3_S3_S3_PKfPKjPS1_iiiii_param_1,
	.param .u64 .ptr .align 1 _Z16fused_moe_kernelI6__halfEvPKT_S3_S3_S3_PKfPKjPS1_iiiii_param_2,
	.param .u64 .ptr .align 1 _Z16fused_moe_kernelI6__halfEvPKT_S3_S3_S3_PKfPKjPS1_iiiii_param_3,
	.param .u64 .ptr .align 1 _Z16fused_moe_kernelI6__halfEvPKT_S3_S3_S3_PKfPKjPS1_iiiii_param_4,
	.param .u64 .ptr .align 1 _Z16fused_moe_kernelI6__halfEvPKT_S3_S3_S3_PKfPKjPS1_iiiii_param_5,
	.param .u64 .ptr .align 1 _Z16fused_moe_kernelI6__halfEvPKT_S3_S3_S3_PKfPKjPS1_iiiii_param_6,
	.param .u32 _Z16fused_moe_kernelI6__halfEvPKT_S3_S3_S3_PKfPKjPS1_iiiii_param_7,
	.param .u32 _Z16fused_moe_kernelI6__halfEvPKT_S3_S3_S3_PKfPKjPS1_iiiii_param_8,
	.param .u32 _Z16fused_moe_kernelI6__halfEvPKT_S3_S3_S3_PKfPKjPS1_iiiii_param_9,
	.param .u32 _Z16fused_moe_kernelI6__halfEvPKT_S3_S3_S3_PKfPKjPS1_iiiii_param_10,
	.param .u32 _Z16fused_moe_kernelI6__halfEvPKT_S3_S3_S3_PKfPKjPS1_iiiii_param_11
)
{
	.reg .pred 	%p<71>;
	.reg .b16 	%rs<129>;
	.reg .b32 	%r<295>;
	.reg .b32 	%f<248>;
	.reg .b64 	%rd<186>;

	ld.param.u64 	%rd11, [_Z16fused_moe_kernelI6__halfEvPKT_S3_S3_S3_PKfPKjPS1_iiiii_param_0];
	ld.param.u64 	%rd12, [_Z16fused_moe_kernelI6__halfEvPKT_S3_S3_S3_PKfPKjPS1_iiiii_param_1];
	ld.param.u64 	%rd13, [_Z16fused_moe_kernelI6__halfEvPKT_S3_S3_S3_PKfPKjPS1_iiiii_param_2];
	ld.param.u64 	%rd14, [_Z16fused_moe_kernelI6__halfEvPKT_S3_S3_S3_PKfPKjPS1_iiiii_param_3];
	ld.param.u64 	%rd15, [_Z16fused_moe_kernelI6__halfEvPKT_S3_S3_S3_PKfPKjPS1_iiiii_param_6];
	ld.param.u32 	%r119, [_Z16fused_moe_kernelI6__halfEvPKT_S3_S3_S3_PKfPKjPS1_iiiii_param_7];
	ld.param.u32 	%r115, [_Z16fused_moe_kernelI6__halfEvPKT_S3_S3_S3_PKfPKjPS1_iiiii_param_8];
	ld.param.u32 	%r116, [_Z16fused_moe_kernelI6__halfEvPKT_S3_S3_S3_PKfPKjPS1_iiiii_param_9];
	ld.param.u32 	%r117, [_Z16fused_moe_kernelI6__halfEvPKT_S3_S3_S3_PKfPKjPS1_iiiii_param_10];
	ld.param.u32 	%r118, [_Z16fused_moe_kernelI6__halfEvPKT_S3_S3_S3_PKfPKjPS1_iiiii_param_11];
	cvta.to.global.u64 	%rd1, %rd11;
	cvta.to.global.u64 	%rd2, %rd13;
	cvta.to.global.u64 	%rd3, %rd12;
	cvta.to.global.u64 	%rd4, %rd14;
	cvta.to.global.u64 	%rd5, %rd15;
	mov.u32 	%r1, %ctaid.x;
	mov.u32 	%r2, %tid.x;
	mov.u32 	%r3, %ntid.x;
	setp.ge.s32 	%p1, %r1, %r119;
	@%p1 bra 	$L__BB4_92;
	setp.ge.s32 	%p2, %r2, %r115;
	@%p2 bra 	$L__BB4_8;
	mul.lo.s32 	%r4, %r115, %r1;
	add.s32 	%r120, %r2, %r3;
	max.u32 	%r121, %r115, %r120;
	setp.lt.u32 	%p3, %r120, %r115;
	selp.u32 	%r122, 1, 0, %p3;
	add.s32 	%r123, %r120, %r122;
	sub.s32 	%r124, %r121, %r123;
	div.u32 	%r125, %r124, %r3;
	add.s32 	%r5, %r125, %r122;
	and.b32  	%r126, %r5, 3;
	setp.eq.s32 	%p4, %r126, 3;
	mov.u32 	%r259, %r2;
	@%p4 bra 	$L__BB4_5;
	add.s32 	%r128, %r5, 1;
	and.b32  	%r6, %r128, 3;
	mov.b32 	%r258, 0;
	mov.u32 	%r259, %r2;
$L__BB4_4:
	.pragma "nounroll";
	shl.b32 	%r129, %r259, 1;
	mov.u32 	%r130, shared_mem;
	add.s32 	%r131, %r130, %r129;
	add.s32 	%r132, %r259, %r4;
	mul.wide.s32 	%rd16, %r132, 2;
	add.s64 	%rd17, %rd1, %rd16;
	ld.global.u16 	%rs12, [%rd17];
	st.shared.u16 	[%r131], %rs12;
	add.s32 	%r259, %r259, %r3;
	add.s32 	%r258, %r258, 1;
	setp.ne.s32 	%p5, %r258, %r6;
	@%p5 bra 	$L__BB4_4;
$L__BB4_5:
	setp.lt.u32 	%p6, %r5, 3;
	@%p6 bra 	$L__BB4_8;
	mov.u32 	%r134, shared_mem;
	shl.b32 	%r137, %r3, 1;
	cvt.u64.u32 	%rd20, %r137;
	shl.b32 	%r141, %r3, 2;
$L__BB4_7:
	shl.b32 	%r133, %r259, 1;
	add.s32 	%r135, %r134, %r133;
	add.s32 	%r136, %r259, %r4;
	mul.wide.s32 	%rd18, %r136, 2;
	add.s64 	%rd19, %rd1, %rd18;
	ld.global.u16 	%rs13, [%rd19];
	st.shared.u16 	[%r135], %rs13;
	add.s32 	%r138, %r135, %r137;
	add.s64 	%rd21, %rd19, %rd20;
	ld.global.u16 	%rs14, [%rd21];
	st.shared.u16 	[%r138], %rs14;
	add.s32 	%r139, %r138, %r137;
	add.s64 	%rd22, %rd21, %rd20;
	ld.global.u16 	%rs15, [%rd22];
	st.shared.u16 	[%r139], %rs15;
	add.s32 	%r140, %r139, %r137;
	add.s64 	%rd23, %rd22, %rd20;
	ld.global.u16 	%rs16, [%rd23];
	st.shared.u16 	[%r140], %rs16;
	add.s32 	%r259, %r141, %r259;
	setp.lt.s32 	%p7, %r259, %r115;
	@%p7 bra 	$L__BB4_7;
$L__BB4_8:
	setp.ge.s32 	%p8, %r2, %r115;
	bar.sync 	0;
	@%p8 bra 	$L__BB4_15;
	mov.f32 	%f45, 0f00000000;
	// begin inline asm
	{  cvt.rn.f16.f32 %rs17, %f45;}

	// end inline asm
	mul.lo.s32 	%r14, %r115, %r1;
	add.s32 	%r142, %r2, %r3;
	max.u32 	%r143, %r115, %r142;
	setp.lt.u32 	%p9, %r142, %r115;
	selp.u32 	%r144, 1, 0, %p9;
	add.s32 	%r145, %r142, %r144;
	sub.s32 	%r146, %r143, %r145;
	div.u32 	%r147, %r146, %r3;
	add.s32 	%r15, %r147, %r144;
	and.b32  	%r148, %r15, 3;
	setp.eq.s32 	%p10, %r148, 3;
	mov.u32 	%r263, %r2;
	@%p10 bra 	$L__BB4_12;
	add.s32 	%r150, %r15, 1;
	and.b32  	%r16, %r150, 3;
	mov.b32 	%r262, 0;
	mov.u32 	%r263, %r2;
$L__BB4_11:
	.pragma "nounroll";
	add.s32 	%r151, %r263, %r14;
	mul.wide.s32 	%rd24, %r151, 2;
	add.s64 	%rd25, %rd5, %rd24;
	st.global.u16 	[%rd25], %rs17;
	add.s32 	%r263, %r263, %r3;
	add.s32 	%r262, %r262, 1;
	setp.ne.s32 	%p11, %r262, %r16;
	@%p11 bra 	$L__BB4_11;
$L__BB4_12:
	setp.lt.u32 	%p12, %r15, 3;
	@%p12 bra 	$L__BB4_15;
	shl.b32 	%r153, %r3, 1;
	cvt.u64.u32 	%rd28, %r153;
	shl.b32 	%r154, %r3, 2;
$L__BB4_14:
	add.s32 	%r152, %r263, %r14;
	mul.wide.s32 	%rd26, %r152, 2;
	add.s64 	%rd27, %rd5, %rd26;
	st.global.u16 	[%rd27], %rs17;
	add.s64 	%rd29, %rd27, %rd28;
	st.global.u16 	[%rd29], %rs17;
	add.s64 	%rd30, %rd29, %rd28;
	st.global.u16 	[%rd30], %rs17;
	add.s64 	%rd31, %rd30, %rd28;
	st.global.u16 	[%rd31], %rs17;
	add.s32 	%r263, %r154, %r263;
	setp.lt.s32 	%p13, %r263, %r115;
	@%p13 bra 	$L__BB4_14;
$L__BB4_15:
	bar.sync 	0;
	setp.lt.s32 	%p14, %r117, 1;
	@%p14 bra 	$L__BB4_92;
	shl.b32 	%r156, %r115, 1;
	mov.u32 	%r157, shared_mem;
	add.s32 	%r24, %r157, %r156;
	mul.lo.s32 	%r25, %r117, %r1;
	mul.lo.s32 	%r26, %r116, %r115;
	mul.lo.s32 	%r27, %r115, %r1;
	add.s32 	%r28, %r2, %r3;
	max.s32 	%r158, %r116, %r28;
	setp.lt.s32 	%p15, %r28, %r116;
	selp.u32 	%r159, 1, 0, %p15;
	add.s32 	%r160, %r28, %r159;
	sub.s32 	%r161, %r158, %r160;
	div.u32 	%r162, %r161, %r3;
	add.s32 	%r29, %r162, %r159;
	add.s32 	%r163, %r29, 1;
	max.s32 	%r164, %r115, %r28;
	setp.lt.s32 	%p16, %r28, %r115;
	selp.u32 	%r165, 1, 0, %p16;
	add.s32 	%r166, %r28, %r165;
	sub.s32 	%r167, %r164, %r166;
	div.u32 	%r168, %r167, %r3;
	add.s32 	%r30, %r168, %r165;
	add.s32 	%r31, %r115, -1;
	and.b32  	%r32, %r115, 7;
	and.b32  	%r33, %r115, 3;
	add.s32 	%r34, %r116, -1;
	and.b32  	%r35, %r116, 7;
	and.b32  	%r36, %r116, 3;
	and.b32  	%r37, %r163, 3;
	shl.b32 	%r169, %r2, 1;
	add.s32 	%r38, %r24, %r169;
	shl.b32 	%r39, %r3, 1;
	add.s32 	%r40, %r38, %r39;
	add.s32 	%r41, %r28, %r3;
	add.s32 	%r42, %r40, %r39;
	add.s32 	%r43, %r41, %r3;
	mov.f32 	%f46, 0f3F000000;
	cvt.sat.f32.f32 	%f47, %f46;
	mov.f32 	%f48, 0f4B400001;
	mov.f32 	%f49, 0f437C0000;
	fma.rm.f32 	%f50, %f47, %f49, %f48;
	add.f32 	%f51, %f50, 0fCB40007F;
	neg.f32 	%f1, %f51;
	mov.b32 	%r170, %f50;
	shl.b32 	%r171, %r170, 23;
	mov.b32 	%f2, %r171;
	and.b32  	%r44, %r115, 2147483640;
	and.b32  	%r45, %r115, 1;
	add.s32 	%r172, %r2, %r27;
	mul.wide.s32 	%rd32, %r172, 2;
	add.s64 	%rd6, %rd5, %rd32;
	cvt.u64.u32 	%rd33, %r39;
	add.s64 	%rd7, %rd6, %rd33;
	and.b32  	%r46, %r116, 2147483640;
	and.b32  	%r47, %r116, 1;
	neg.s32 	%r48, %r44;
	shl.b32 	%r49, %r116, 3;
	shl.b32 	%r50, %r116, 1;
	mul.lo.s32 	%r51, %r116, 5;
	mul.lo.s32 	%r52, %r116, 6;
	mul.lo.s32 	%r53, %r116, 7;
	mov.b32 	%r265, 0;
$L__BB4_17:
	ld.param.u64 	%rd185, [_Z16fused_moe_kernelI6__halfEvPKT_S3_S3_S3_PKfPKjPS1_iiiii_param_5];
	ld.param.u64 	%rd184, [_Z16fused_moe_kernelI6__halfEvPKT_S3_S3_S3_PKfPKjPS1_iiiii_param_4];
	setp.ge.s32 	%p17, %r2, %r116;
	add.s32 	%r173, %r265, %r25;
	cvta.to.global.u64 	%rd34, %rd185;
	mul.wide.u32 	%rd35, %r173, 4;
	add.s64 	%rd36, %rd34, %rd35;
	ld.global.u32 	%r174, [%rd36];
	cvta.to.global.u64 	%rd37, %rd184;
	add.s64 	%rd38, %rd37, %rd35;
	ld.global.f32 	%f3, [%rd38];
	mul.lo.s32 	%r175, %r26, %r174;
	cvt.s64.s32 	%rd8, %r175;
	@%p17 bra 	$L__BB4_69;
	setp.lt.s32 	%p18, %r115, 1;
	@%p18 bra 	$L__BB4_38;
	mov.u32 	%r266, %r2;
$L__BB4_20:
	setp.lt.u32 	%p42, %r31, 7;
	mov.f32 	%f239, 0f00000000;
	mov.b32 	%r278, 0;
	mov.f32 	%f238, %f239;
	@%p42 bra 	$L__BB4_23;
	add.s32 	%r275, %r116, %r266;
	add.s32 	%r274, %r50, %r266;
	mad.lo.s32 	%r273, %r116, 3, %r266;
	shl.b32 	%r202, %r116, 2;
	add.s32 	%r272, %r202, %r266;
	add.s32 	%r271, %r51, %r266;
	add.s32 	%r270, %r52, %r266;
	add.s32 	%r269, %r53, %r266;
	mov.f32 	%f239, 0f00000000;
	mov.u32 	%r267, shared_mem;
	mov.u32 	%r268, %r266;
	mov.u32 	%r276, %r48;
$L__BB4_22:
	.pragma "nounroll";
	ld.shared.v4.b32 	{%r203, %r204, %r205, %r206}, [%r267];
	mov.b32 	{%rs44, %rs47}, %r206;
	mov.b32 	{%rs38, %rs41}, %r205;
	mov.b32 	{%rs32, %rs35}, %r204;
	mov.b32 	{%rs26, %rs29}, %r203;
	// begin inline asm
	{  cvt.f32.f16 %f71, %rs26;}

	// end inline asm
	cvt.s64.s32 	%rd39, %r268;
	add.s64 	%rd40, %rd39, %rd8;
	shl.b64 	%rd41, %rd40, 1;
	add.s64 	%rd42, %rd3, %rd41;
	ld.global.u16 	%rs27, [%rd42];
	// begin inline asm
	{  cvt.f32.f16 %f72, %rs27;}

	// end inline asm
	fma.rn.f32 	%f95, %f71, %f72, %f238;
	add.s64 	%rd43, %rd2, %rd41;
	ld.global.u16 	%rs28, [%rd43];
	// begin inline asm
	{  cvt.f32.f16 %f73, %rs28;}

	// end inline asm
	fma.rn.f32 	%f96, %f71, %f73, %f239;
	// begin inline asm
	{  cvt.f32.f16 %f74, %rs29;}

	// end inline asm
	cvt.s64.s32 	%rd44, %r275;
	add.s64 	%rd45, %rd44, %rd8;
	shl.b64 	%rd46, %rd45, 1;
	add.s64 	%rd47, %rd3, %rd46;
	ld.global.u16 	%rs30, [%rd47];
	// begin inline asm
	{  cvt.f32.f16 %f75, %rs30;}

	// end inline asm
	fma.rn.f32 	%f97, %f74, %f75, %f95;
	add.s64 	%rd48, %rd2, %rd46;
	ld.global.u16 	%rs31, [%rd48];
	// begin inline asm
	{  cvt.f32.f16 %f76, %rs31;}

	// end inline asm
	fma.rn.f32 	%f98, %f74, %f76, %f96;
	// begin inline asm
	{  cvt.f32.f16 %f77, %rs32;}

	// end inline asm
	cvt.s64.s32 	%rd49, %r274;
	add.s64 	%rd50, %rd49, %rd8;
	shl.b64 	%rd51, %rd50, 1;
	add.s64 	%rd52, %rd3, %rd51;
	ld.global.u16 	%rs33, [%rd52];
	// begin inline asm
	{  cvt.f32.f16 %f78, %rs33;}

	// end inline asm
	fma.rn.f32 	%f99, %f77, %f78, %f97;
	add.s64 	%rd53, %rd2, %rd51;
	ld.global.u16 	%rs34, [%rd53];
	// begin inline asm
	{  cvt.f32.f16 %f79, %rs34;}

	// end inline asm
	fma.rn.f32 	%f100, %f77, %f79, %f98;
	// begin inline asm
	{  cvt.f32.f16 %f80, %rs35;}

	// end inline asm
	cvt.s64.s32 	%rd54, %r273;
	add.s64 	%rd55, %rd54, %rd8;
	shl.b64 	%rd56, %rd55, 1;
	add.s64 	%rd57, %rd3, %rd56;
	ld.global.u16 	%rs36, [%rd57];
	// begin inline asm
	{  cvt.f32.f16 %f81, %rs36;}

	// end inline asm
	fma.rn.f32 	%f101, %f80, %f81, %f99;
	add.s64 	%rd58, %rd2, %rd56;
	ld.global.u16 	%rs37, [%rd58];
	// begin inline asm
	{  cvt.f32.f16 %f82, %rs37;}

	// end inline asm
	fma.rn.f32 	%f102, %f80, %f82, %f100;
	// begin inline asm
	{  cvt.f32.f16 %f83, %rs38;}

	// end inline asm
	cvt.s64.s32 	%rd59, %r272;
	add.s64 	%rd60, %rd59, %rd8;
	shl.b64 	%rd61, %rd60, 1;
	add.s64 	%rd62, %rd3, %rd61;
	ld.global.u16 	%rs39, [%rd62];
	// begin inline asm
	{  cvt.f32.f16 %f84, %rs39;}

	// end inline asm
	fma.rn.f32 	%f103, %f83, %f84, %f101;
	add.s64 	%rd63, %rd2, %rd61;
	ld.global.u16 	%rs40, [%rd63];
	// begin inline asm
	{  cvt.f32.f16 %f85, %rs40;}

	// end inline asm
	fma.rn.f32 	%f104, %f83, %f85, %f102;
	// begin inline asm
	{  cvt.f32.f16 %f86, %rs41;}

	// end inline asm
	cvt.s64.s32 	%rd64, %r271;
	add.s64 	%rd65, %rd64, %rd8;
	shl.b64 	%rd66, %rd65, 1;
	add.s64 	%rd67, %rd3, %rd66;
	ld.global.u16 	%rs42, [%rd67];
	// begin inline asm
	{  cvt.f32.f16 %f87, %rs42;}

	// end inline asm
	fma.rn.f32 	%f105, %f86, %f87, %f103;
	add.s64 	%rd68, %rd2, %rd66;
	ld.global.u16 	%rs43, [%rd68];
	// begin inline asm
	{  cvt.f32.f16 %f88, %rs43;}

	// end inline asm
	fma.rn.f32 	%f106, %f86, %f88, %f104;
	// begin inline asm
	{  cvt.f32.f16 %f89, %rs44;}

	// end inline asm
	cvt.s64.s32 	%rd69, %r270;
	add.s64 	%rd70, %rd69, %rd8;
	shl.b64 	%rd71, %rd70, 1;
	add.s64 	%rd72, %rd3, %rd71;
	ld.global.u16 	%rs45, [%rd72];
	// begin inline asm
	{  cvt.f32.f16 %f90, %rs45;}

	// end inline asm
	fma.rn.f32 	%f107, %f89, %f90, %f105;
	add.s64 	%rd73, %rd2, %rd71;
	ld.global.u16 	%rs46, [%rd73];
	// begin inline asm
	{  cvt.f32.f16 %f91, %rs46;}

	// end inline asm
	fma.rn.f32 	%f108, %f89, %f91, %f106;
	// begin inline asm
	{  cvt.f32.f16 %f92, %rs47;}

	// end inline asm
	cvt.s64.s32 	%rd74, %r269;
	add.s64 	%rd75, %rd74, %rd8;
	shl.b64 	%rd76, %rd75, 1;
	add.s64 	%rd77, %rd3, %rd76;
	ld.global.u16 	%rs48, [%rd77];
	// begin inline asm
	{  cvt.f32.f16 %f93, %rs48;}

	// end inline asm
	fma.rn.f32 	%f238, %f92, %f93, %f107;
	add.s64 	%rd78, %rd2, %rd76;
	ld.global.u16 	%rs49, [%rd78];
	// begin inline asm
	{  cvt.f32.f16 %f94, %rs49;}

	// end inline asm
	fma.rn.f32 	%f239, %f92, %f94, %f108;
	add.s32 	%r276, %r276, 8;
	add.s32 	%r275, %r275, %r49;
	add.s32 	%r274, %r274, %r49;
	add.s32 	%r273, %r273, %r49;
	add.s32 	%r272, %r272, %r49;
	add.s32 	%r271, %r271, %r49;
	add.s32 	%r270, %r270, %r49;
	add.s32 	%r269, %r269, %r49;
	add.s32 	%r268, %r268, %r49;
	add.s32 	%r267, %r267, 16;
	setp.eq.s32 	%p43, %r276, 0;
	mov.u32 	%r278, %r44;
	@%p43 bra 	$L__BB4_23;
	bra.uni 	$L__BB4_22;
$L__BB4_23:
	setp.eq.s32 	%p44, %r32, 0;
	@%p44 bra 	$L__BB4_31;
	add.s32 	%r207, %r32, -1;
	setp.lt.u32 	%p45, %r207, 3;
	@%p45 bra 	$L__BB4_26;
	shl.b32 	%r208, %r278, 1;
	mov.u32 	%r209, shared_mem;
	add.s32 	%r210, %r209, %r208;
	ld.shared.u16 	%rs50, [%r210];
	// begin inline asm
	{  cvt.f32.f16 %f110, %rs50;}

	// end inline asm
	mad.lo.s32 	%r211, %r278, %r116, %r266;
	cvt.s64.s32 	%rd79, %r211;
	add.s64 	%rd80, %rd79, %rd8;
	shl.b64 	%rd81, %rd80, 1;
	add.s64 	%rd82, %rd3, %rd81;
	ld.global.u16 	%rs51, [%rd82];
	// begin inline asm
	{  cvt.f32.f16 %f111, %rs51;}

	// end inline asm
	fma.rn.f32 	%f122, %f110, %f111, %f238;
	add.s64 	%rd83, %rd2, %rd81;
	ld.global.u16 	%rs52, [%rd83];
	// begin inline asm
	{  cvt.f32.f16 %f112, %rs52;}

	// end inline asm
	fma.rn.f32 	%f123, %f110, %f112, %f239;
	ld.shared.u16 	%rs53, [%r210+2];
	// begin inline asm
	{  cvt.f32.f16 %f113, %rs53;}

	// end inline asm
	add.s32 	%r212, %r211, %r116;
	cvt.s64.s32 	%rd84, %r212;
	add.s64 	%rd85, %rd84, %rd8;
	shl.b64 	%rd86, %rd85, 1;
	add.s64 	%rd87, %rd3, %rd86;
	ld.global.u16 	%rs54, [%rd87];
	// begin inline asm
	{  cvt.f32.f16 %f114, %rs54;}

	// end inline asm
	fma.rn.f32 	%f124, %f113, %f114, %f122;
	add.s64 	%rd88, %rd2, %rd86;
	ld.global.u16 	%rs55, [%rd88];
	// begin inline asm
	{  cvt.f32.f16 %f115, %rs55;}

	// end inline asm
	fma.rn.f32 	%f125, %f113, %f115, %f123;
	ld.shared.u16 	%rs56, [%r210+4];
	// begin inline asm
	{  cvt.f32.f16 %f116, %rs56;}

	// end inline asm
	add.s32 	%r213, %r212, %r116;
	cvt.s64.s32 	%rd89, %r213;
	add.s64 	%rd90, %rd89, %rd8;
	shl.b64 	%rd91, %rd90, 1;
	add.s64 	%rd92, %rd3, %rd91;
	ld.global.u16 	%rs57, [%rd92];
	// begin inline asm
	{  cvt.f32.f16 %f117, %rs57;}

	// end inline asm
	fma.rn.f32 	%f126, %f116, %f117, %f124;
	add.s64 	%rd93, %rd2, %rd91;
	ld.global.u16 	%rs58, [%rd93];
	// begin inline asm
	{  cvt.f32.f16 %f118, %rs58;}

	// end inline asm
	fma.rn.f32 	%f127, %f116, %f118, %f125;
	ld.shared.u16 	%rs59, [%r210+6];
	// begin inline asm
	{  cvt.f32.f16 %f119, %rs59;}

	// end inline asm
	add.s32 	%r214, %r213, %r116;
	cvt.s64.s32 	%rd94, %r214;
	add.s64 	%rd95, %rd94, %rd8;
	shl.b64 	%rd96, %rd95, 1;
	add.s64 	%rd97, %rd3, %rd96;
	ld.global.u16 	%rs60, [%rd97];
	// begin inline asm
	{  cvt.f32.f16 %f120, %rs60;}

	// end inline asm
	fma.rn.f32 	%f238, %f119, %f120, %f126;
	add.s64 	%rd98, %rd2, %rd96;
	ld.global.u16 	%rs61, [%rd98];
	// begin inline asm
	{  cvt.f32.f16 %f121, %rs61;}

	// end inline asm
	fma.rn.f32 	%f239, %f119, %f121, %f127;
	add.s32 	%r278, %r278, 4;
$L__BB4_26:
	setp.eq.s32 	%p46, %r33, 0;
	@%p46 bra 	$L__BB4_31;
	setp.eq.s32 	%p47, %r33, 1;
	@%p47 bra 	$L__BB4_29;
	shl.b32 	%r215, %r278, 1;
	mov.u32 	%r216, shared_mem;
	add.s32 	%r217, %r216, %r215;
	ld.shared.u16 	%rs62, [%r217];
	// begin inline asm
	{  cvt.f32.f16 %f129, %rs62;}

	// end inline asm
	mad.lo.s32 	%r218, %r278, %r116, %r266;
	cvt.s64.s32 	%rd99, %r218;
	add.s64 	%rd100, %rd99, %rd8;
	shl.b64 	%rd101, %rd100, 1;
	add.s64 	%rd102, %rd3, %rd101;
	ld.global.u16 	%rs63, [%rd102];
	// begin inline asm
	{  cvt.f32.f16 %f130, %rs63;}

	// end inline asm
	fma.rn.f32 	%f135, %f129, %f130, %f238;
	add.s64 	%rd103, %rd2, %rd101;
	ld.global.u16 	%rs64, [%rd103];
	// begin inline asm
	{  cvt.f32.f16 %f131, %rs64;}

	// end inline asm
	fma.rn.f32 	%f136, %f129, %f131, %f239;
	ld.shared.u16 	%rs65, [%r217+2];
	// begin inline asm
	{  cvt.f32.f16 %f132, %rs65;}

	// end inline asm
	add.s32 	%r219, %r218, %r116;
	cvt.s64.s32 	%rd104, %r219;
	add.s64 	%rd105, %rd104, %rd8;
	shl.b64 	%rd106, %rd105, 1;
	add.s64 	%rd107, %rd3, %rd106;
	ld.global.u16 	%rs66, [%rd107];
	// begin inline asm
	{  cvt.f32.f16 %f133, %rs66;}

	// end inline asm
	fma.rn.f32 	%f238, %f132, %f133, %f135;
	add.s64 	%rd108, %rd2, %rd106;
	ld.global.u16 	%rs67, [%rd108];
	// begin inline asm
	{  cvt.f32.f16 %f134, %rs67;}

	// end inline asm
	fma.rn.f32 	%f239, %f132, %f134, %f136;
	add.s32 	%r278, %r278, 2;
$L__BB4_29:
	setp.eq.s32 	%p48, %r45, 0;
	@%p48 bra 	$L__BB4_31;
	shl.b32 	%r220, %r278, 1;
	mov.u32 	%r221, shared_mem;
	add.s32 	%r222, %r221, %r220;
	ld.shared.u16 	%rs68, [%r222];
	// begin inline asm
	{  cvt.f32.f16 %f137, %rs68;}

	// end inline asm
	mad.lo.s32 	%r223, %r278, %r116, %r266;
	cvt.s64.s32 	%rd109, %r223;
	add.s64 	%rd110, %rd109, %rd8;
	shl.b64 	%rd111, %rd110, 1;
	add.s64 	%rd112, %rd3, %rd111;
	ld.global.u16 	%rs69, [%rd112];
	// begin inline asm
	{  cvt.f32.f16 %f138, %rs69;}

	// end inline asm
	fma.rn.f32 	%f238, %f137, %f138, %f238;
	add.s64 	%rd113, %rd2, %rd111;
	ld.global.u16 	%rs70, [%rd113];
	// begin inline asm
	{  cvt.f32.f16 %f139, %rs70;}

	// end inline asm
	fma.rn.f32 	%f239, %f137, %f139, %f239;
$L__BB4_31:
	setp.eq.s32 	%p49, %r118, 0;
	@%p49 bra 	$L__BB4_34;
	setp.eq.s32 	%p50, %r118, 1;
	@%p50 bra 	$L__BB4_33;
	bra.uni 	$L__BB4_36;
$L__BB4_33:
	mul.f32 	%f140, %f238, 0f3F000000;
	mul.f32 	%f141, %f238, 0f3D372713;
	mul.f32 	%f142, %f238, %f141;
	fma.rn.f32 	%f143, %f238, %f142, %f238;
	mul.f32 	%f144, %f143, 0f3F4C422A;
	abs.f32 	%f145, %f144;
	mul.f32 	%f146, %f145, 0f4038AA3B;
	ex2.approx.ftz.f32 	%f147, %f146;
	add.f32 	%f148, %f147, 0f3F800000;
	rcp.approx.ftz.f32 	%f149, %f148;
	fma.rn.f32 	%f150, %f149, 0fC0000000, 0f3F800000;
	setp.ge.f32 	%p52, %f145, 0f41102CB4;
	selp.f32 	%f151, 0f3F800000, %f150, %p52;
	copysign.f32 	%f152, %f144, %f151;
	mul.f32 	%f153, %f144, %f144;
	fma.rn.f32 	%f154, %f153, 0f3C80F082, 0fBD563CAE;
	fma.rn.f32 	%f155, %f154, %f153, 0f3E085941;
	fma.rn.f32 	%f156, %f155, %f153, 0fBEAAA9ED;
	fma.rn.f32 	%f157, %f156, %f153, 0f00000000;
	fma.rn.f32 	%f158, %f157, %f144, %f144;
	setp.ge.f32 	%p53, %f145, 0f3F19999A;
	selp.f32 	%f159, %f152, %f158, %p53;
	add.f32 	%f160, %f159, 0f3F800000;
	mul.f32 	%f238, %f140, %f160;
	bra.uni 	$L__BB4_35;
$L__BB4_34:
	fma.rn.f32 	%f161, %f238, 0fBBBB989D, 0f3F000000;
	cvt.sat.f32.f32 	%f162, %f161;
	mov.f32 	%f163, 0f4B400001;
	mov.f32 	%f164, 0f437C0000;
	fma.rm.f32 	%f165, %f162, %f164, %f163;
	add.f32 	%f166, %f165, 0fCB40007F;
	neg.f32 	%f167, %f166;
	fma.rn.f32 	%f168, %f238, 0fBFB8AA3B, %f167;
	fma.rn.f32 	%f169, %f238, 0fB2A57060, %f168;
	mov.b32 	%r224, %f165;
	shl.b32 	%r225, %r224, 23;
	mov.b32 	%f170, %r225;
	ex2.approx.ftz.f32 	%f171, %f169;
	fma.rn.f32 	%f172, %f171, %f170, 0f3F800000;
	div.rn.f32 	%f238, %f238, %f172;
$L__BB4_35:
	mul.f32 	%f173, %f239, %f238;
	// begin inline asm
	{  cvt.rn.f16.f32 %rs71, %f173;}

	// end inline asm
	shl.b32 	%r226, %r266, 1;
	add.s32 	%r227, %r24, %r226;
	st.shared.u16 	[%r227], %rs71;
	add.s32 	%r266, %r266, %r3;
	setp.lt.s32 	%p54, %r266, %r116;
	@%p54 bra 	$L__BB4_20;
	bra.uni 	$L__BB4_69;
$L__BB4_36:
	setp.eq.s32 	%p51, %r118, 2;
	@%p51 bra 	$L__BB4_37;
	bra.uni 	$L__BB4_35;
$L__BB4_37:
	max.f32 	%f238, %f238, 0f00000000;
	bra.uni 	$L__BB4_35;
$L__BB4_38:
	setp.eq.s32 	%p19, %r118, 2;
	@%p19 bra 	$L__BB4_55;
	setp.eq.s32 	%p20, %r118, 1;
	@%p20 bra 	$L__BB4_48;
	setp.ne.s32 	%p21, %r118, 0;
	@%p21 bra 	$L__BB4_62;
	setp.eq.s32 	%p32, %r37, 0;
	mov.u32 	%r280, %r2;
	@%p32 bra 	$L__BB4_45;
	setp.eq.s32 	%p33, %r37, 1;
	ex2.approx.ftz.f32 	%f57, %f1;
	fma.rn.f32 	%f58, %f57, %f2, 0f3F800000;
	mov.f32 	%f59, 0f00000000;
	div.rn.f32 	%f60, %f59, %f58;
	mul.f32 	%f56, %f60, 0f00000000;
	// begin inline asm
	{  cvt.rn.f16.f32 %rs22, %f56;}

	// end inline asm
	st.shared.u16 	[%r38], %rs22;
	mov.u32 	%r280, %r28;
	@%p33 bra 	$L__BB4_45;
	setp.eq.s32 	%p34, %r37, 2;
	st.shared.u16 	[%r40], %rs22;
	mov.u32 	%r280, %r41;
	@%p34 bra 	$L__BB4_45;
	st.shared.u16 	[%r42], %rs22;
	mov.u32 	%r280, %r43;
$L__BB4_45:
	setp.lt.u32 	%p35, %r29, 3;
	@%p35 bra 	$L__BB4_69;
	ex2.approx.ftz.f32 	%f62, %f1;
	fma.rn.f32 	%f63, %f62, %f2, 0f3F800000;
	mov.f32 	%f64, 0f00000000;
	div.rn.f32 	%f65, %f64, %f63;
	mul.f32 	%f61, %f65, 0f00000000;
	// begin inline asm
	{  cvt.rn.f16.f32 %rs23, %f61;}

	// end inline asm
$L__BB4_47:
	shl.b32 	%r188, %r280, 1;
	add.s32 	%r189, %r24, %r188;
	st.shared.u16 	[%r189], %rs23;
	add.s32 	%r190, %r189, %r39;
	st.shared.u16 	[%r190], %rs23;
	add.s32 	%r191, %r190, %r39;
	st.shared.u16 	[%r191], %rs23;
	add.s32 	%r192, %r191, %r39;
	st.shared.u16 	[%r192], %rs23;
	shl.b32 	%r193, %r3, 2;
	add.s32 	%r280, %r193, %r280;
	setp.lt.s32 	%p36, %r280, %r116;
	@%p36 bra 	$L__BB4_47;
	bra.uni 	$L__BB4_69;
$L__BB4_48:
	setp.eq.s32 	%p27, %r37, 0;
	mov.u32 	%r282, %r2;
	@%p27 bra 	$L__BB4_52;
	setp.eq.s32 	%p28, %r37, 1;
	mov.f32 	%f54, 0f00000000;
	// begin inline asm
	{  cvt.rn.f16.f32 %rs20, %f54;}

	// end inline asm
	st.shared.u16 	[%r38], %rs20;
	mov.u32 	%r282, %r28;
	@%p28 bra 	$L__BB4_52;
	setp.eq.s32 	%p29, %r37, 2;
	st.shared.u16 	[%r40], %rs20;
	mov.u32 	%r282, %r41;
	@%p29 bra 	$L__BB4_52;
	st.shared.u16 	[%r42], %rs20;
	mov.u32 	%r282, %r43;
$L__BB4_52:
	setp.lt.u32 	%p30, %r29, 3;
	@%p30 bra 	$L__BB4_69;
	mov.f32 	%f55, 0f00000000;
	// begin inline asm
	{  cvt.rn.f16.f32 %rs21, %f55;}

	// end inline asm
$L__BB4_54:
	shl.b32 	%r182, %r282, 1;
	add.s32 	%r183, %r24, %r182;
	st.shared.u16 	[%r183], %rs21;
	add.s32 	%r184, %r183, %r39;
	st.shared.u16 	[%r184], %rs21;
	add.s32 	%r185, %r184, %r39;
	st.shared.u16 	[%r185], %rs21;
	add.s32 	%r186, %r185, %r39;
	st.shared.u16 	[%r186], %rs21;
	shl.b32 	%r187, %r3, 2;
	add.s32 	%r282, %r187, %r282;
	setp.lt.s32 	%p31, %r282, %r116;
	@%p31 bra 	$L__BB4_54;
	bra.uni 	$L__BB4_69;
$L__BB4_55:
	setp.eq.s32 	%p22, %r37, 0;
	mov.u32 	%r284, %r2;
	@%p22 bra 	$L__BB4_59;
	setp.eq.s32 	%p23, %r37, 1;
	mov.f32 	%f52, 0f00000000;
	// begin inline asm
	{  cvt.rn.f16.f32 %rs18, %f52;}

	// end inline asm
	st.shared.u16 	[%r38], %rs18;
	mov.u32 	%r284, %r28;
	@%p23 bra 	$L__BB4_59;
	setp.eq.s32 	%p24, %r37, 2;
	st.shared.u16 	[%r40], %rs18;
	mov.u32 	%r284, %r41;
	@%p24 bra 	$L__BB4_59;
	st.shared.u16 	[%r42], %rs18;
	mov.u32 	%r284, %r43;
$L__BB4_59:
	setp.lt.u32 	%p25, %r29, 3;
	@%p25 bra 	$L__BB4_69;
	mov.f32 	%f53, 0f00000000;
	// begin inline asm
	{  cvt.rn.f16.f32 %rs19, %f53;}

	// end inline asm
$L__BB4_61:
	shl.b32 	%r176, %r284, 1;
	add.s32 	%r177, %r24, %r176;
	st.shared.u16 	[%r177], %rs19;
	add.s32 	%r178, %r177, %r39;
	st.shared.u16 	[%r178], %rs19;
	add.s32 	%r179, %r178, %r39;
	st.shared.u16 	[%r179], %rs19;
	add.s32 	%r180, %r179, %r39;
	st.shared.u16 	[%r180], %rs19;
	shl.b32 	%r181, %r3, 2;
	add.s32 	%r284, %r181, %r284;
	setp.lt.s32 	%p26, %r284, %r116;
	@%p26 bra 	$L__BB4_61;
	bra.uni 	$L__BB4_69;
$L__BB4_62:
	setp.eq.s32 	%p37, %r37, 0;
	mov.u32 	%r286, %r2;
	@%p37 bra 	$L__BB4_66;
	setp.eq.s32 	%p38, %r37, 1;
	mov.f32 	%f66, 0f00000000;
	// begin inline asm
	{  cvt.rn.f16.f32 %rs24, %f66;}

	// end inline asm
	st.shared.u16 	[%r38], %rs24;
	mov.u32 	%r286, %r28;
	@%p38 bra 	$L__BB4_66;
	setp.eq.s32 	%p39, %r37, 2;
	st.shared.u16 	[%r40], %rs24;
	mov.u32 	%r286, %r41;
	@%p39 bra 	$L__BB4_66;
	st.shared.u16 	[%r42], %rs24;
	mov.u32 	%r286, %r43;
$L__BB4_66:
	setp.lt.u32 	%p40, %r29, 3;
	@%p40 bra 	$L__BB4_69;
	mov.f32 	%f67, 0f00000000;
	// begin inline asm
	{  cvt.rn.f16.f32 %rs25, %f67;}

	// end inline asm
$L__BB4_68:
	shl.b32 	%r194, %r286, 1;
	add.s32 	%r195, %r24, %r194;
	st.shared.u16 	[%r195], %rs25;
	add.s32 	%r196, %r195, %r39;
	st.shared.u16 	[%r196], %rs25;
	add.s32 	%r197, %r196, %r39;
	st.shared.u16 	[%r197], %rs25;
	add.s32 	%r198, %r197, %r39;
	st.shared.u16 	[%r198], %rs25;
	shl.b32 	%r199, %r3, 2;
	add.s32 	%r286, %r199, %r286;
	setp.lt.s32 	%p41, %r286, %r116;
	@%p41 bra 	$L__BB4_68;
$L__BB4_69:
	setp.ge.s32 	%p55, %r2, %r115;
	bar.sync 	0;
	@%p55 bra 	$L__BB4_91;
	setp.lt.s32 	%p56, %r116, 1;
	@%p56 bra 	$L__BB4_84;
	mov.u32 	%r288, %r2;
$L__BB4_72:
	setp.lt.u32 	%p62, %r34, 7;
	mov.f32 	%f247, 0f00000000;
	mov.b32 	%r291, 0;
	@%p62 bra 	$L__BB4_75;
	mov.f32 	%f247, 0f00000000;
	mov.b32 	%r289, 0;
$L__BB4_74:
	.pragma "nounroll";
	shl.b32 	%r232, %r289, 1;
	add.s32 	%r233, %r24, %r232;
	ld.shared.u16 	%rs95, [%r233];
	// begin inline asm
	{  cvt.f32.f16 %f179, %rs95;}

	// end inline asm
	mad.lo.s32 	%r234, %r289, %r115, %r288;
	cvt.s64.s32 	%rd122, %r234;
	add.s64 	%rd123, %rd122, %rd8;
	shl.b64 	%rd124, %rd123, 1;
	add.s64 	%rd125, %rd4, %rd124;
	ld.global.u16 	%rs96, [%rd125];
	// begin inline asm
	{  cvt.f32.f16 %f180, %rs96;}

	// end inline asm
	fma.rn.f32 	%f195, %f179, %f180, %f247;
	ld.shared.u16 	%rs97, [%r233+2];
	// begin inline asm
	{  cvt.f32.f16 %f181, %rs97;}

	// end inline asm
	add.s32 	%r235, %r234, %r115;
	cvt.s64.s32 	%rd126, %r235;
	add.s64 	%rd127, %rd126, %rd8;
	shl.b64 	%rd128, %rd127, 1;
	add.s64 	%rd129, %rd4, %rd128;
	ld.global.u16 	%rs98, [%rd129];
	// begin inline asm
	{  cvt.f32.f16 %f182, %rs98;}

	// end inline asm
	fma.rn.f32 	%f196, %f181, %f182, %f195;
	ld.shared.u16 	%rs99, [%r233+4];
	// begin inline asm
	{  cvt.f32.f16 %f183, %rs99;}

	// end inline asm
	add.s32 	%r236, %r235, %r115;
	cvt.s64.s32 	%rd130, %r236;
	add.s64 	%rd131, %rd130, %rd8;
	shl.b64 	%rd132, %rd131, 1;
	add.s64 	%rd133, %rd4, %rd132;
	ld.global.u16 	%rs100, [%rd133];
	// begin inline asm
	{  cvt.f32.f16 %f184, %rs100;}

	// end inline asm
	fma.rn.f32 	%f197, %f183, %f184, %f196;
	ld.shared.u16 	%rs101, [%r233+6];
	// begin inline asm
	{  cvt.f32.f16 %f185, %rs101;}

	// end inline asm
	add.s32 	%r237, %r236, %r115;
	cvt.s64.s32 	%rd134, %r237;
	add.s64 	%rd135, %rd134, %rd8;
	shl.b64 	%rd136, %rd135, 1;
	add.s64 	%rd137, %rd4, %rd136;
	ld.global.u16 	%rs102, [%rd137];
	// begin inline asm
	{  cvt.f32.f16 %f186, %rs102;}

	// end inline asm
	fma.rn.f32 	%f198, %f185, %f186, %f197;
	ld.shared.u16 	%rs103, [%r233+8];
	// begin inline asm
	{  cvt.f32.f16 %f187, %rs103;}

	// end inline asm
	add.s32 	%r238, %r237, %r115;
	cvt.s64.s32 	%rd138, %r238;
	add.s64 	%rd139, %rd138, %rd8;
	shl.b64 	%rd140, %rd139, 1;
	add.s64 	%rd141, %rd4, %rd140;
	ld.global.u16 	%rs104, [%rd141];
	// begin inline asm
	{  cvt.f32.f16 %f188, %rs104;}

	// end inline asm
	fma.rn.f32 	%f199, %f187, %f188, %f198;
	ld.shared.u16 	%rs105, [%r233+10];
	// begin inline asm
	{  cvt.f32.f16 %f189, %rs105;}

	// end inline asm
	add.s32 	%r239, %r238, %r115;
	cvt.s64.s32 	%rd142, %r239;
	add.s64 	%rd143, %rd142, %rd8;
	shl.b64 	%rd144, %rd143, 1;
	add.s64 	%rd145, %rd4, %rd144;
	ld.global.u16 	%rs106, [%rd145];
	// begin inline asm
	{  cvt.f32.f16 %f190, %rs106;}

	// end inline asm
	fma.rn.f32 	%f200, %f189, %f190, %f199;
	ld.shared.u16 	%rs107, [%r233+12];
	// begin inline asm
	{  cvt.f32.f16 %f191, %rs107;}

	// end inline asm
	add.s32 	%r240, %r239, %r115;
	cvt.s64.s32 	%rd146, %r240;
	add.s64 	%rd147, %rd146, %rd8;
	shl.b64 	%rd148, %rd147, 1;
	add.s64 	%rd149, %rd4, %rd148;
	ld.global.u16 	%rs108, [%rd149];
	// begin inline asm
	{  cvt.f32.f16 %f192, %rs108;}

	// end inline asm
	fma.rn.f32 	%f201, %f191, %f192, %f200;
	ld.shared.u16 	%rs109, [%r233+14];
	// begin inline asm
	{  cvt.f32.f16 %f193, %rs109;}

	// end inline asm
	add.s32 	%r241, %r240, %r115;
	cvt.s64.s32 	%rd150, %r241;
	add.s64 	%rd151, %rd150, %rd8;
	shl.b64 	%rd152, %rd151, 1;
	add.s64 	%rd153, %rd4, %rd152;
	ld.global.u16 	%rs110, [%rd153];
	// begin inline asm
	{  cvt.f32.f16 %f194, %rs110;}

	// end inline asm
	fma.rn.f32 	%f247, %f193, %f194, %f201;
	add.s32 	%r289, %r289, 8;
	setp.ne.s32 	%p63, %r289, %r46;
	mov.u32 	%r291, %r46;
	@%p63 bra 	$L__BB4_74;
$L__BB4_75:
	setp.eq.s32 	%p64, %r35, 0;
	@%p64 bra 	$L__BB4_83;
	add.s32 	%r242, %r35, -1;
	setp.lt.u32 	%p65, %r242, 3;
	@%p65 bra 	$L__BB4_78;
	shl.b32 	%r243, %r291, 1;
	add.s32 	%r244, %r24, %r243;
	ld.shared.u16 	%rs111, [%r244];
	// begin inline asm
	{  cvt.f32.f16 %f203, %rs111;}

	// end inline asm
	mad.lo.s32 	%r245, %r291, %r115, %r288;
	cvt.s64.s32 	%rd154, %r245;
	add.s64 	%rd155, %rd154, %rd8;
	shl.b64 	%rd156, %rd155, 1;
	add.s64 	%rd157, %rd4, %rd156;
	ld.global.u16 	%rs112, [%rd157];
	// begin inline asm
	{  cvt.f32.f16 %f204, %rs112;}

	// end inline asm
	fma.rn.f32 	%f211, %f203, %f204, %f247;
	ld.shared.u16 	%rs113, [%r244+2];
	// begin inline asm
	{  cvt.f32.f16 %f205, %rs113;}

	// end inline asm
	add.s32 	%r246, %r245, %r115;
	cvt.s64.s32 	%rd158, %r246;
	add.s64 	%rd159, %rd158, %rd8;
	shl.b64 	%rd160, %rd159, 1;
	add.s64 	%rd161, %rd4, %rd160;
	ld.global.u16 	%rs114, [%rd161];
	// begin inline asm
	{  cvt.f32.f16 %f206, %rs114;}

	// end inline asm
	fma.rn.f32 	%f212, %f205, %f206, %f211;
	ld.shared.u16 	%rs115, [%r244+4];
	// begin inline asm
	{  cvt.f32.f16 %f207, %rs115;}

	// end inline asm
	add.s32 	%r247, %r246, %r115;
	cvt.s64.s32 	%rd162, %r247;
	add.s64 	%rd163, %rd162, %rd8;
	shl.b64 	%rd164, %rd163, 1;
	add.s64 	%rd165, %rd4, %rd164;
	ld.global.u16 	%rs116, [%rd165];
	// begin inline asm
	{  cvt.f32.f16 %f208, %rs116;}

	// end inline asm
	fma.rn.f32 	%f213, %f207, %f208, %f212;
	ld.shared.u16 	%rs117, [%r244+6];
	// begin inline asm
	{  cvt.f32.f16 %f209, %rs117;}

	// end inline asm
	add.s32 	%r248, %r247, %r115;
	cvt.s64.s32 	%rd166, %r248;
	add.s64 	%rd167, %rd166, %rd8;
	shl.b64 	%rd168, %rd167, 1;
	add.s64 	%rd169, %rd4, %rd168;
	ld.global.u16 	%rs118, [%rd169];
	// begin inline asm
	{  cvt.f32.f16 %f210, %rs118;}

	// end inline asm
	fma.rn.f32 	%f247, %f209, %f210, %f213;
	add.s32 	%r291, %r291, 4;
$L__BB4_78:
	setp.eq.s32 	%p66, %r36, 0;
	@%p66 bra 	$L__BB4_83;
	setp.eq.s32 	%p67, %r36, 1;
	@%p67 bra 	$L__BB4_81;
	shl.b32 	%r249, %r291, 1;
	add.s32 	%r250, %r24, %r249;
	ld.shared.u16 	%rs119, [%r250];
	// begin inline asm
	{  cvt.f32.f16 %f215, %rs119;}

	// end inline asm
	mad.lo.s32 	%r251, %r291, %r115, %r288;
	cvt.s64.s32 	%rd170, %r251;
	add.s64 	%rd171, %rd170, %rd8;
	shl.b64 	%rd172, %rd171, 1;
	add.s64 	%rd173, %rd4, %rd172;
	ld.global.u16 	%rs120, [%rd173];
	// begin inline asm
	{  cvt.f32.f16 %f216, %rs120;}

	// end inline asm
	fma.rn.f32 	%f219, %f215, %f216, %f247;
	ld.shared.u16 	%rs121, [%r250+2];
	// begin inline asm
	{  cvt.f32.f16 %f217, %rs121;}

	// end inline asm
	add.s32 	%r252, %r251, %r115;
	cvt.s64.s32 	%rd174, %r252;
	add.s64 	%rd175, %rd174, %rd8;
	shl.b64 	%rd176, %rd175, 1;
	add.s64 	%rd177, %rd4, %rd176;
	ld.global.u16 	%rs122, [%rd177];
	// begin inline asm
	{  cvt.f32.f16 %f218, %rs122;}

	// end inline asm
	fma.rn.f32 	%f247, %f217, %f218, %f219;
	add.s32 	%r291, %r291, 2;
$L__BB4_81:
	setp.eq.s32 	%p68, %r47, 0;
	@%p68 bra 	$L__BB4_83;
	shl.b32 	%r253, %r291, 1;
	add.s32 	%r254, %r24, %r253;
	ld.shared.u16 	%rs123, [%r254];
	// begin inline asm
	{  cvt.f32.f16 %f220, %rs123;}

	// end inline asm
	mad.lo.s32 	%r255, %r291, %r115, %r288;
	cvt.s64.s32 	%rd178, %r255;
	add.s64 	%rd179, %rd178, %rd8;
	shl.b64 	%rd180, %rd179, 1;
	add.s64 	%rd181, %rd4, %rd180;
	ld.global.u16 	%rs124, [%rd181];
	// begin inline asm
	{  cvt.f32.f16 %f221, %rs124;}

	// end inline asm
	fma.rn.f32 	%f247, %f220, %f221, %f247;
$L__BB4_83:
	mul.f32 	%f222, %f3, %f247;
	// begin inline asm
	{  cvt.rn.f16.f32 %rs125, %f222;}

	// end inline asm
	add.s32 	%r256, %r288, %r27;
	mul.wide.s32 	%rd182, %r256, 2;
	add.s64 	%rd183, %rd5, %rd182;
	ld.global.u16 	%rs127, [%rd183];
	// begin inline asm
	{add.f16 %rs126,%rs127,%rs125;
}
	// end inline asm
	st.global.u16 	[%rd183], %rs126;
	add.s32 	%r288, %r288, %r3;
	setp.lt.s32 	%p69, %r288, %r115;
	@%p69 bra 	$L__BB4_72;
	bra.uni 	$L__BB4_91;
$L__BB4_84:
	and.b32  	%r110, %r30, 3;
	setp.eq.s32 	%p57, %r110, 3;
	mul.f32 	%f44, %f3, 0f00000000;
	mov.u32 	%r293, %r2;
	@%p57 bra 	$L__BB4_88;
	setp.eq.s32 	%p58, %r110, 0;
	// begin inline asm
	{  cvt.rn.f16.f32 %rs72, %f44;}

	// end inline asm
	ld.global.u16 	%rs74, [%rd6];
	// begin inline asm
	{add.f16 %rs73,%rs74,%rs72;
}
	// end inline asm
	st.global.u16 	[%rd6], %rs73;
	mov.u32 	%r293, %r28;
	@%p58 bra 	$L__BB4_88;
	setp.eq.s32 	%p59, %r110, 1;
	ld.global.u16 	%rs77, [%rd7];
	// begin inline asm
	{add.f16 %rs76,%rs77,%rs72;
}
	// end inline asm
	st.global.u16 	[%rd7], %rs76;
	mov.u32 	%r293, %r41;
	@%p59 bra 	$L__BB4_88;
	cvt.u64.u32 	%rd114, %r39;
	add.s64 	%rd115, %rd7, %rd114;
	ld.global.u16 	%rs80, [%rd115];
	// begin inline asm
	{add.f16 %rs79,%rs80,%rs72;
}
	// end inline asm
	st.global.u16 	[%rd115], %rs79;
	mov.u32 	%r293, %r43;
$L__BB4_88:
	setp.lt.u32 	%p60, %r30, 3;
	@%p60 bra 	$L__BB4_91;
	// begin inline asm
	{  cvt.rn.f16.f32 %rs82, %f44;}

	// end inline asm
$L__BB4_90:
	cvt.u64.u32 	%rd116, %r39;
	add.s32 	%r228, %r293, %r27;
	mul.wide.s32 	%rd117, %r228, 2;
	add.s64 	%rd118, %rd5, %rd117;
	ld.global.u16 	%rs84, [%rd118];
	// begin inline asm
	{add.f16 %rs83,%rs84,%rs82;
}
	// end inline asm
	st.global.u16 	[%rd118], %rs83;
	add.s64 	%rd119, %rd118, %rd116;
	ld.global.u16 	%rs87, [%rd119];
	// begin inline asm
	{add.f16 %rs86,%rs87,%rs82;
}
	// end inline asm
	st.global.u16 	[%rd119], %rs86;
	add.s64 	%rd120, %rd119, %rd116;
	ld.global.u16 	%rs90, [%rd120];
	// begin inline asm
	{add.f16 %rs89,%rs90,%rs82;
}
	// end inline asm
	st.global.u16 	[%rd120], %rs89;
	add.s64 	%rd121, %rd120, %rd116;
	ld.global.u16 	%rs93, [%rd121];
	// begin inline asm
	{add.f16 %rs92,%rs93,%rs82;
}
	// end inline asm
	st.global.u16 	[%rd121], %rs92;
	shl.b32 	%r229, %r3, 2;
	add.s32 	%r293, %r229, %r293;
	setp.lt.s32 	%p61, %r293, %r115;
	@%p61 bra 	$L__BB4_90;
$L__BB4_91:
	bar.sync 	0;
	add.s32 	%r265, %r265, 1;
	setp.ne.s32 	%p70, %r265, %r117;
	@%p70 bra 	$L__BB4_17;
$L__BB4_92:
	ret;

}
	// .globl	_Z16fused_moe_kernelI13__nv_bfloat16EvPKT_S3_S3_S3_PKfPKjPS1_iiiii
.visible .entry _Z16fused_moe_kernelI13__nv_bfloat16EvPKT_S3_S3_S3_PKfPKjPS1_iiiii(
	.param .u64 .ptr .align 1 _Z16fused_moe_kernelI13__nv_bfloat16EvPKT_S3_S3_S3_PKfPKjPS1_iiiii_param_0,
	.param .u64 .ptr .align 1 _Z16fused_moe_kernelI13__nv_bfloat16EvPKT_S3_S3_S3_PKfPKjPS1_iiiii_param_1,
	.param .u64 .ptr .align 1 _Z16fused_moe_kernelI13__nv_bfloat16EvPKT_S3_S3_S3_PKfPKjPS1_iiiii_param_2,
	.param .u64 .ptr .align 1 _Z16fused_moe_kernelI13__nv_bfloat16EvPKT_S3_S3_S3_PKfPKjPS1_iiiii_param_3,
	.param .u64 .ptr .align 1 _Z16fused_moe_kernelI13__nv_bfloat16EvPKT_S3_S3_S3_PKfPKjPS1_iiiii_param_4,
	.param .u64 .ptr .align 1 _Z16fused_moe_kernelI13__nv_bfloat16EvPKT_S3_S3_S3_PKfPKjPS1_iiiii_param_5,
	.param .u64 .ptr .align 1 _Z16fused_moe_kernelI13__nv_bfloat16EvPKT_S3_S3_S3_PKfPKjPS1_iiiii_param_6,
	.param .u32 _Z16fused_moe_kernelI13__nv_bfloat16EvPKT_S3_S3_S3_PKfPKjPS1_iiiii_param_7,
	.param .u32 _Z16fused_moe_kernelI13__nv_bfloat16EvPKT_S3_S3_S3_PKfPKjPS1_iiiii_param_8,
	.param .u32 _Z16fused_moe_kernelI13__nv_bfloat16EvPKT_S3_S3_S3_PKfPKjPS1_iiiii_param_9,
	.param .u32 _Z16fused_moe_kernelI13__nv_bfloat16EvPKT_S3_S3_S3_PKfPKjPS1_iiiii_param_10,
	.param .u32 _Z16fused_moe_kernelI13__nv_bfloat16EvPKT_S3_S3_S3_PKfPKjPS1_iiiii_param_11
)
{
	.reg .pred 	%p<71>;
	.reg .b16 	%rs<129>;
	.reg .b32 	%r<295>;
	.reg .b32 	%f<248>;
	.reg .b64 	%rd<186>;

	ld.param.u64 	%rd11, [_Z16fused_moe_kernelI13__nv_bfloat16EvPKT_S3_S3_S3_PKfPKjPS1_iiiii_param_0];
	ld.param.u64 	%rd12, [_Z16fused_moe_kernelI13__nv_bfloat16EvPKT_S3_S3_S3_PKfPKjPS1_iiiii_param_1];
	ld.param.u64 	%rd13, [_Z16fused_moe_kernelI13__nv_bfloat16EvPKT_S3_S3_S3_PKfPKjPS1_iiiii_param_2];
	ld.param.u64 	%rd14, [_Z16fused_moe_kernelI13__nv_bfloat16EvPKT_S3_S3_S3_PKfPKjPS1_iiiii_param_3];
	ld.param.u64 	%rd15, [_Z16fused_moe_kernelI13__nv_bfloat16EvPKT_S3_S3_S3_PKfPKjPS1_iiiii_param_6];
	ld.param.u32 	%r119, [_Z16fused_moe_kernelI13__nv_bfloat16EvPKT_S3_S3_S3_PKfPKjPS1_iiiii_param_7];
	ld.param.u32 	%r115, [_Z16fused_moe_kernelI13__nv_bfloat16EvPKT_S3_S3_S3_PKfPKjPS1_iiiii_param_8];
	ld.param.u32 	%r116, [_Z16fused_moe_kernelI13__nv_bfloat16EvPKT_S3_S3_S3_PKfPKjPS1_iiiii_param_9];
	ld.param.u32 	%r117, [_Z16fused_moe_kernelI13__nv_bfloat16EvPKT_S3_S3_S3_PKfPKjPS1_iiiii_param_10];
	ld.param.u32 	%r118, [_Z16fused_moe_kernelI13__nv_bfloat16EvPKT_S3_S3_S3_PKfPKjPS1_iiiii_param_11];
	cvta.to.global.u64 	%rd1, %rd11;
	cvta.to.global.u64 	%rd2, %rd13;
	cvta.to.global.u64 	%rd3, %rd12;
	cvta.to.global.u64 	%rd4, %rd14;
	cvta.to.global.u64 	%rd5, %rd15;
	mov.u32 	%r1, %ctaid.x;
	mov.u32 	%r2, %tid.x;
	mov.u32 	%r3, %ntid.x;
	setp.ge.s32 	%p1, %r1, %r119;
	@%p1 bra 	$L__BB5_92;
	setp.ge.s32 	%p2, %r2, %r115;
	@%p2 bra 	$L__BB5_8;
	mul.lo.s32 	%r4, %r115, %r1;
	add.s32 	%r120, %r2, %r3;
	max.u32 	%r121, %r115, %r120;
	setp.lt.u32 	%p3, %r120, %r115;
	selp.u32 	%r122, 1, 0, %p3;
	add.s32 	%r123, %r120, %r122;
	sub.s32 	%r124, %r121, %r123;
	div.u32 	%r125, %r124, %r3;
	add.s32 	%r5, %r125, %r122;
	and.b32  	%r126, %r5, 3;
	setp.eq.s32 	%p4, %r126, 3;
	mov.u32 	%r259, %r2;
	@%p4 bra 	$L__BB5_5;
	add.s32 	%r128, %r5, 1;
	and.b32  	%r6, %r128, 3;
	mov.b32 	%r258, 0;
	mov.u32 	%r259, %r2;
$L__BB5_4:
	.pragma "nounroll";
	shl.b32 	%r129, %r259, 1;
	mov.u32 	%r130, shared_mem;
	add.s32 	%r131, %r130, %r129;
	add.s32 	%r132, %r259, %r4;
	mul.wide.s32 	%rd16, %r132, 2;
	add.s64 	%rd17, %rd1, %rd16;
	ld.global.u16 	%rs12, [%rd17];
	st.shared.u16 	[%r131], %rs12;
	add.s32 	%r259, %r259, %r3;
	add.s32 	%r258, %r258, 1;
	setp.ne.s32 	%p5, %r258, %r6;
	@%p5 bra 	$L__BB5_4;
$L__BB5_5:
	setp.lt.u32 	%p6, %r5, 3;
	@%p6 bra 	$L__BB5_8;
	mov.u32 	%r134, shared_mem;
	shl.b32 	%r137, %r3, 1;
	cvt.u64.u32 	%rd20, %r137;
	shl.b32 	%r141, %r3, 2;
$L__BB5_7:
	shl.b32 	%r133, %r259, 1;
	add.s32 	%r135, %r134, %r133;
	add.s32 	%r136, %r259, %r4;
	mul.wide.s32 	%rd18, %r136, 2;
	add.s64 	%rd19, %rd1, %rd18;
	ld.global.u16 	%rs13, [%rd19];
	st.shared.u16 	[%r135], %rs13;
	add.s32 	%r138, %r135, %r137;
	add.s64 	%rd21, %rd19, %rd20;
	ld.global.u16 	%rs14, [%rd21];
	st.shared.u16 	[%r138], %rs14;
	add.s32 	%r139, %r138, %r137;
	add.s64 	%rd22, %rd21, %rd20;
	ld.global.u16 	%rs15, [%rd22];
	st.shared.u16 	[%r139], %rs15;
	add.s32 	%r140, %r139, %r137;
	add.s64 	%rd23, %rd22, %rd20;
	ld.global.u16 	%rs16, [%rd23];
	st.shared.u16 	[%r140], %rs16;
	add.s32 	%r259, %r141, %r259;
	setp.lt.s32 	%p7, %r259, %r115;
	@%p7 bra 	$L__BB5_7;
$L__BB5_8:
	setp.ge.s32 	%p8, %r2, %r115;
	bar.sync 	0;
	@%p8 bra 	$L__BB5_15;
	mov.f32 	%f45, 0f00000000;
	// begin inline asm
	{  cvt.rn.bf16.f32 %rs17, %f45;}

	// end inline asm
	mul.lo.s32 	%r14, %r115, %r1;
	add.s32 	%r142, %r2, %r3;
	max.u32 	%r143, %r115, %r142;
	setp.lt.u32 	%p9, %r142, %r115;
	selp.u32 	%r144, 1, 0, %p9;
	add.s32 	%r145, %r142, %r144;
	sub.s32 	%r146, %r143, %r145;
	div.u32 	%r147, %r146, %r3;
	add.s32 	%r15, %r147, %r144;
	and.b32  	%r148, %r15, 3;
	setp.eq.s32 	%p10, %r148, 3;
	mov.u32 	%r263, %r2;
	@%p10 bra 	$L__BB5_12;
	add.s32 	%r150, %r15, 1;
	and.b32  	%r16, %r150, 3;
	mov.b32 	%r262, 0;
	mov.u32 	%r263, %r2;
$L__BB5_11:
	.pragma "nounroll";
	add.s32 	%r151, %r263, %r14;
	mul.wide.s32 	%rd24, %r151, 2;
	add.s64 	%rd25, %rd5, %rd24;
	st.global.u16 	[%rd25], %rs17;
	add.s32 	%r263, %r263, %r3;
	add.s32 	%r262, %r262, 1;
	setp.ne.s32 	%p11, %r262, %r16;
	@%p11 bra 	$L__BB5_11;
$L__BB5_12:
	setp.lt.u32 	%p12, %r15, 3;
	@%p12 bra 	$L__BB5_15;
	shl.b32 	%r153, %r3, 1;
	cvt.u64.u32 	%rd28, %r153;
	shl.b32 	%r154, %r3, 2;
$L__BB5_14:
	add.s32 	%r152, %r263, %r14;
	mul.wide.s32 	%rd26, %r152, 2;
	add.s64 	%rd27, %rd5, %rd26;
	st.global.u16 	[%rd27], %rs17;
	add.s64 	%rd29, %rd27, %rd28;
	st.global.u16 	[%rd29], %rs17;
	add.s64 	%rd30, %rd29, %rd28;
	st.global.u16 	[%rd30], %rs17;
	add.s64 	%rd31, %rd30, %rd28;
	st.global.u16 	[%rd31], %rs17;
	add.s32 	%r263, %r154, %r263;
	setp.lt.s32 	%p13, %r263, %r115;
	@%p13 bra 	$L__BB5_14;
$L__BB5_15:
	bar.sync 	0;
	setp.lt.s32 	%p14, %r117, 1;
	@%p14 bra 	$L__BB5_92;
	shl.b32 	%r156, %r115, 1;
	mov.u32 	%r157, shared_mem;
	add.s32 	%r24, %r157, %r156;
	mul.lo.s32 	%r25, %r117, %r1;
	mul.lo.s32 	%r26, %r116, %r115;
	mul.lo.s32 	%r27, %r115, %r1;
	add.s32 	%r28, %r2, %r3;
	max.s32 	%r158, %r116, %r28;
	setp.lt.s32 	%p15, %r28, %r116;
	selp.u32 	%r159, 1, 0, %p15;
	add.s32 	%r160, %r28, %r159;
	sub.s32 	%r161, %r158, %r160;
	div.u32 	%r162, %r161, %r3;
	add.s32 	%r29, %r162, %r159;
	add.s32 	%r163, %r29, 1;
	max.s32 	%r164, %r115, %r28;
	setp.lt.s32 	%p16, %r28, %r115;
	selp.u32 	%r165, 1, 0, %p16;
	add.s32 	%r166, %r28, %r165;
	sub.s32 	%r167, %r164, %r166;
	div.u32 	%r168, %r167, %r3;
	add.s32 	%r30, %r168, %r165;
	add.s32 	%r31, %r115, -1;
	and.b32  	%r32, %r115, 7;
	and.b32  	%r33, %r115, 3;
	add.s32 	%r34, %r116, -1;
	and.b32  	%r35, %r116, 7;
	and.b32  	%r36, %r116, 3;
	and.b32  	%r37, %r163, 3;
	shl.b32 	%r169, %r2, 1;
	add.s32 	%r38, %r24, %r169;
	shl.b32 	%r39, %r3, 1;
	add.s32 	%r40, %r38, %r39;
	add.s32 	%r41, %r28, %r3;
	add.s32 	%r42, %r40, %r39;
	add.s32 	%r43, %r41, %r3;
	mov.f32 	%f46, 0f3F000000;
	cvt.sat.f32.f32 	%f47, %f46;
	mov.f32 	%f48, 0f4B400001;
	mov.f32 	%f49, 0f437C0000;
	fma.rm.f32 	%f50, %f47, %f49, %f48;
	add.f32 	%f51, %f50, 0fCB40007F;
	neg.f32 	%f1, %f51;
	mov.b32 	%r170, %f50;
	shl.b32 	%r171, %r170, 23;
	mov.b32 	%f2, %r171;
	and.b32  	%r44, %r115, 2147483640;
	and.b32  	%r45, %r115, 1;
	add.s32 	%r172, %r2, %r27;
	mul.wide.s32 	%rd32, %r172, 2;
	add.s64 	%rd6, %rd5, %rd32;
	cvt.u64.u32 	%rd33, %r39;
	add.s64 	%rd7, %rd6, %rd33;
	and.b32  	%r46, %r116, 2147483640;
	and.b32  	%r47, %r116, 1;
	neg.s32 	%r48, %r44;
	shl.b32 	%r49, %r116, 3;
	shl.b32 	%r50, %r116, 1;
	mul.lo.s32 	%r51, %r116, 5;
	mul.lo.s32 	%r52, %r116, 6;
	mul.lo.s32 	%r53, %r116, 7;
	mov.b32 	%r265, 0;
$L__BB5_17:
	ld.param.u64 	%rd185, [_Z16fused_moe_kernelI13__nv_bfloat16EvPKT_S3_S3_S3_PKfPKjPS1_iiiii_param_5];
	ld.param.u64 	%rd184, [_Z16fused_moe_kernelI13__nv_bfloat16EvPKT_S3_S3_S3_PKfPKjPS1_iiiii_param_4];
	setp.ge.s32 	%p17, %r2, %r116;
	add.s32 	%r173, %r265, %r25;
	cvta.to.global.u64 	%rd34, %rd185;
	mul.wide.u32 	%rd35, %r173, 4;
	add.s64 	%rd36, %rd34, %rd35;
	ld.global.u32 	%r174, [%rd36];
	cvta.to.global.u64 	%rd37, %rd184;
	add.s64 	%rd38, %rd37, %rd35;
	ld.global.f32 	%f3, [%rd38];
	mul.lo.s32 	%r175, %r26, %r174;
	cvt.s64.s32 	%rd8, %r175;
	@%p17 bra 	$L__BB5_69;
	setp.lt.s32 	%p18, %r115, 1;
	@%p18 bra 	$L__BB5_38;
	mov.u32 	%r266, %r2;
$L__BB5_20:
	setp.lt.u32 	%p42, %r31, 7;
	mov.f32 	%f239, 0f00000000;
	mov.b32 	%r278, 0;
	mov.f32 	%f238, %f239;
	@%p42 bra 	$L__BB5_23;
	add.s32 	%r275, %r116, %r266;
	add.s32 	%r274, %r50, %r266;
	mad.lo.s32 	%r273, %r116, 3, %r266;
	shl.b32 	%r202, %r116, 2;
	add.s32 	%r272, %r202, %r266;
	add.s32 	%r271, %r51, %r266;
	add.s32 	%r270, %r52, %r266;
	add.s32 	%r269, %r53, %r266;
	mov.f32 	%f239, 0f00000000;
	mov.u32 	%r267, shared_mem;
	mov.u32 	%r268, %r266;
	mov.u32 	%r276, %r48;
$L__BB5_22:
	.pragma "nounroll";
	ld.shared.v4.b32 	{%r203, %r204, %r205, %r206}, [%r267];
	mov.b32 	{%rs44, %rs47}, %r206;
	mov.b32 	{%rs38, %rs41}, %r205;
	mov.b32 	{%rs32, %rs35}, %r204;
	mov.b32 	{%rs26, %rs29}, %r203;
	// begin inline asm
	{ cvt.f32.bf16 %f71, %rs26;}

	// end inline asm
	cvt.s64.s32 	%rd39, %r268;
	add.s64 	%rd40, %rd39, %rd8;
	shl.b64 	%rd41, %rd40, 1;
	add.s64 	%rd42, %rd3, %rd41;
	ld.global.u16 	%rs27, [%rd42];
	// begin inline asm
	{ cvt.f32.bf16 %f72, %rs27;}

	// end inline asm
	fma.rn.f32 	%f95, %f71, %f72, %f238;
	add.s64 	%rd43, %rd2, %rd41;
	ld.global.u16 	%rs28, [%rd43];
	// begin inline asm
	{ cvt.f32.bf16 %f73, %rs28;}

	// end inline asm
	fma.rn.f32 	%f96, %f71, %f73, %f239;
	// begin inline asm
	{ cvt.f32.bf16 %f74, %rs29;}

	// end inline asm
	cvt.s64.s32 	%rd44, %r275;
	add.s64 	%rd45, %rd44, %rd8;
	shl.b64 	%rd46, %rd45, 1;
	add.s64 	%rd47, %rd3, %rd46;
	ld.global.u16 	%rs30, [%rd47];
	// begin inline asm
	{ cvt.f32.bf16 %f75, %rs30;}

	// end inline asm
	fma.rn.f32 	%f97, %f74, %f75, %f95;
	add.s64 	%rd48, %rd2, %rd46;
	ld.global.u16 	%rs31, [%rd48];
	// begin inline asm
	{ cvt.f32.bf16 %f76, %rs31;}

	// end inline asm
	fma.rn.f32 	%f98, %f74, %f76, %f96;
	// begin inline asm
	{ cvt.f32.bf16 %f77, %rs32;}

	// end inline asm
	cvt.s64.s32 	%rd49, %r274;
	add.s64 	%rd50, %rd49, %rd8;
	shl.b64 	%rd51, %rd50, 1;
	add.s64 	%rd52, %rd3, %rd51;
	ld.global.u16 	%rs33, [%rd52];
	// begin inline asm
	{ cvt.f32.bf16 %f78, %rs33;}

	// end inline asm
	fma.rn.f32 	%f99, %f77, %f78, %f97;
	add.s64 	%rd53, %rd2, %rd51;
	ld.global.u16 	%rs34, [%rd53];
	// begin inline asm
	{ cvt.f32.bf16 %f79, %rs34;}

	// end inline asm
	fma.rn.f32 	%f100, %f77, %f79, %f98;
	// begin inline asm
	{ cvt.f32.bf16 %f80, %rs35;}

	// end inline asm
	cvt.s64.s32 	%rd54, %r273;
	add.s64 	%rd55, %rd54, %rd8;
	shl.b64 	%rd56, %rd55, 1;
	add.s64 	%rd57, %rd3, %rd56;
	ld.global.u16 	%rs36, [%rd57];
	// begin inline asm
	{ cvt.f32.bf16 %f81, %rs36;}

	// end inline asm
	fma.rn.f32 	%f101, %f80, %f81, %f99;
	add.s64 	%rd58, %rd2, %rd56;
	ld.global.u16 	%rs37, [%rd58];
	// begin inline asm
	{ cvt.f32.bf16 %f82, %rs37;}

	// end inline asm
	fma.rn.f32 	%f102, %f80, %f82, %f100;
	// begin inline asm
	{ cvt.f32.bf16 %f83, %rs38;}

	// end inline asm
	cvt.s64.s32 	%rd59, %r272;
	add.s64 	%rd60, %rd59, %rd8;
	shl.b64 	%rd61, %rd60, 1;
	add.s64 	%rd62, %rd3, %rd61;
	ld.global.u16 	%rs39, [%rd62];
	// begin inline asm
	{ cvt.f32.bf16 %f84, %rs39;}

	// end inline asm
	fma.rn.f32 	%f103, %f83, %f84, %f101;
	add.s64 	%rd63, %rd2, %rd61;
	ld.global.u16 	%rs40, [%rd63];
	// begin inline asm
	{ cvt.f32.bf16 %f85, %rs40;}

	// end inline asm
	fma.rn.f32 	%f104, %f83, %f85, %f102;
	// begin inline asm
	{ cvt.f32.bf16 %f86, %rs41;}

	// end inline asm
	cvt.s64.s32 	%rd64, %r271;
	add.s64 	%rd65, %rd64, %rd8;
	shl.b64 	%rd66, %rd65, 1;
	add.s64 	%rd67, %rd3, %rd66;
	ld.global.u16 	%rs42, [%rd67];
	// begin inline asm
	{ cvt.f32.bf16 %f87, %rs42;}

	// end inline asm
	fma.rn.f32 	%f105, %f86, %f87, %f103;
	add.s64 	%rd68, %rd2, %rd66;
	ld.global.u16 	%rs43, [%rd68];
	// begin inline asm
	{ cvt.f32.bf16 %f88, %rs43;}

	// end inline asm
	fma.rn.f32 	%f106, %f86, %f88, %f104;
	// begin inline asm
	{ cvt.f32.bf16 %f89, %rs44;}

	// end inline asm
	cvt.s64.s32 	%rd69, %r270;
	add.s64 	%rd70, %rd69, %rd8;
	shl.b64 	%rd71, %rd70, 1;
	add.s64 	%rd72, %rd3, %rd71;
	ld.global.u16 	%rs45, [%rd72];
	// begin inline asm
	{ cvt.f32.bf16 %f90, %rs45;}

	// end inline asm
	fma.rn.f32 	%f107, %f89, %f90, %f105;
	add.s64 	%rd73, %rd2, %rd71;
	ld.global.u16 	%rs46, [%rd73];
	// begin inline asm
	{ cvt.f32.bf16 %f91, %rs46;}

	// end inline asm
	fma.rn.f32 	%f108, %f89, %f91, %f106;
	// begin inline asm
	{ cvt.f32.bf16 %f92, %rs47;}

	// end inline asm
	cvt.s64.s32 	%rd74, %r269;
	add.s64 	%rd75, %rd74, %rd8;
	shl.b64 	%rd76, %rd75, 1;
	add.s64 	%rd77, %rd3, %rd76;
	ld.global.u16 	%rs48, [%rd77];
	// begin inline asm
	{ cvt.f32.bf16 %f93, %rs48;}

	// end inline asm
	fma.rn.f32 	%f238, %f92, %f93, %f107;
	add.s64 	%rd78, %rd2, %rd76;
	ld.global.u16 	%rs49, [%rd78];
	// begin inline asm
	{ cvt.f32.bf16 %f94, %rs49;}

	// end inline asm
	fma.rn.f32 	%f239, %f92, %f94, %f108;
	add.s32 	%r276, %r276, 8;
	add.s32 	%r275, %r275, %r49;
	add.s32 	%r274, %r274, %r49;
	add.s32 	%r273, %r273, %r49;
	add.s32 	%r272, %r272, %r49;
	add.s32 	%r271, %r271, %r49;
	add.s32 	%r270, %r270, %r49;
	add.s32 	%r269, %r269, %r49;
	add.s32 	%r268, %r268, %r49;
	add.s32 	%r267, %r267, 16;
	setp.eq.s32 	%p43, %r276, 0;
	mov.u32 	%r278, %r44;
	@%p43 bra 	$L__BB5_23;
	bra.uni 	$L__BB5_22;
$L__BB5_23:
	setp.eq.s32 	%p44, %r32, 0;
	@%p44 bra 	$L__BB5_31;
	add.s32 	%r207, %r32, -1;
	setp.lt.u32 	%p45, %r207, 3;
	@%p45 bra 	$L__BB5_26;
	shl.b32 	%r208, %r278, 1;
	mov.u32 	%r209, shared_mem;
	add.s32 	%r210, %r209, %r208;
	ld.shared.u16 	%rs50, [%r210];
	// begin inline asm
	{ cvt.f32.bf16 %f110, %rs50;}

	// end inline asm
	mad.lo.s32 	%r211, %r278, %r116, %r266;
	cvt.s64.s32 	%rd79, %r211;
	add.s64 	%rd80, %rd79, %rd8;
	shl.b64 	%rd81, %rd80, 1;
	add.s64 	%rd82, %rd3, %rd81;
	ld.global.u16 	%rs51, [%rd82];
	// begin inline asm
	{ cvt.f32.bf16 %f111, %rs51;}

	// end inline asm
	fma.rn.f32 	%f122, %f110, %f111, %f238;
	add.s64 	%rd83, %rd2, %rd81;
	ld.global.u16 	%rs52, [%rd83];
	// begin inline asm
	{ cvt.f32.bf16 %f112, %rs52;}

	// end inline asm
	fma.rn.f32 	%f123, %f110, %f112, %f239;
	ld.shared.u16 	%rs53, [%r210+2];
	// begin inline asm
	{ cvt.f32.bf16 %f113, %rs53;}

	// end inline asm
	add.s32 	%r212, %r211, %r116;
	cvt.s64.s32 	%rd84, %r212;
	add.s64 	%rd85, %rd84, %rd8;
	shl.b64 	%rd86, %rd85, 1;
	add.s64 	%rd87, %rd3, %rd86;
	ld.global.u16 	%rs54, [%rd87];
	// begin inline asm
	{ cvt.f32.bf16 %f114, %rs54;}

	// end inline asm
	fma.rn.f32 	%f124, %f113, %f114, %f122;
	add.s64 	%rd88, %rd2, %rd86;
	ld.global.u16 	%rs55, [%rd88];
	// begin inline asm
	{ cvt.f32.bf16 %f115, %rs55;}

	// end inline asm
	fma.rn.f32 	%f125, %f113, %f115, %f123;
	ld.shared.u16 	%rs56, [%r210+4];
	// begin inline asm
	{ cvt.f32.bf16 %f116, %rs56;}

	// end inline asm
	add.s32 	%r213, %r212, %r116;
	cvt.s64.s32 	%rd89, %r213;
	add.s64 	%rd90, %rd89, %rd8;
	shl.b64 	%rd91, %rd90, 1;
	add.s64 	%rd92, %rd3, %rd91;
	ld.global.u16 	%rs57, [%rd92];
	// begin inline asm
	{ cvt.f32.bf16 %f117, %rs57;}

	// end inline asm
	fma.rn.f32 	%f126, %f116, %f117, %f124;
	add.s64 	%rd93, %rd2, %rd91;
	ld.global.u16 	%rs58, [%rd93];
	// begin inline asm
	{ cvt.f32.bf16 %f118, %rs58;}

	// end inline asm
	fma.rn.f32 	%f127, %f116, %f118, %f125;
	ld.shared.u16 	%rs59, [%r210+6];
	// begin inline asm
	{ cvt.f32.bf16 %f119, %rs59;}

	// end inline asm
	add.s32 	%r214, %r213, %r116;
	cvt.s64.s32 	%rd94, %r214;
	add.s64 	%rd95, %rd94, %rd8;
	shl.b64 	%rd96, %rd95, 1;
	add.s64 	%rd97, %rd3, %rd96;
	ld.global.u16 	%rs60, [%rd97];
	// begin inline asm
	{ cvt.f32.bf16 %f120, %rs60;}

	// end inline asm
	fma.rn.f32 	%f238, %f119, %f120, %f126;
	add.s64 	%rd98, %rd2, %rd96;
	ld.global.u16 	%rs61, [%rd98];
	// begin inline asm
	{ cvt.f32.bf16 %f121, %rs61;}

	// end inline asm
	fma.rn.f32 	%f239, %f119, %f121, %f127;
	add.s32 	%r278, %r278, 4;
$L__BB5_26:
	setp.eq.s32 	%p46, %r33, 0;
	@%p46 bra 	$L__BB5_31;
	setp.eq.s32 	%p47, %r33, 1;
	@%p47 bra 	$L__BB5_29;
	shl.b32 	%r215, %r278, 1;
	mov.u32 	%r216, shared_mem;
	add.s32 	%r217, %r216, %r215;
	ld.shared.u16 	%rs62, [%r217];
	// begin inline asm
	{ cvt.f32.bf16 %f129, %rs62;}

	// end inline asm
	mad.lo.s32 	%r218, %r278, %r116, %r266;
	cvt.s64.s32 	%rd99, %r218;
	add.s64 	%rd100, %rd99, %rd8;
	shl.b64 	%rd101, %rd100, 1;
	add.s64 	%rd102, %rd3, %rd101;
	ld.global.u16 	%rs63, [%rd102];
	// begin inline asm
	{ cvt.f32.bf16 %f130, %rs63;}

	// end inline asm
	fma.rn.f32 	%f135, %f129, %f130, %f238;
	add.s64 	%rd103, %rd2, %rd101;
	ld.global.u16 	%rs64, [%rd103];
	// begin inline asm
	{ cvt.f32.bf16 %f131, %rs64;}

	// end inline asm
	fma.rn.f32 	%f136, %f129, %f131, %f239;
	ld.shared.u16 	%rs65, [%r217+2];
	// begin inline asm
	{ cvt.f32.bf16 %f132, %rs65;}

	// end inline asm
	add.s32 	%r219, %r218, %r116;
	cvt.s64.s32 	%rd104, %r219;
	add.s64 	%rd105, %rd104, %rd8;
	shl.b64 	%rd106, %rd105, 1;
	add.s64 	%rd107, %rd3, %rd106;
	ld.global.u16 	%rs66, [%rd107];
	// begin inline asm
	{ cvt.f32.bf16 %f133, %rs66;}

	// end inline asm
	fma.rn.f32 	%f238, %f132, %f133, %f135;
	add.s64 	%rd108, %rd2, %rd106;
	ld.global.u16 	%rs67, [%rd108];
	// begin inline asm
	{ cvt.f32.bf16 %f134, %rs67;}

	// end inline asm
	fma.rn.f32 	%f239, %f132, %f134, %f136;
	add.s32 	%r278, %r278, 2;
$L__BB5_29:
	setp.eq.s32 	%p48, %r45, 0;
	@%p48 bra 	$L__BB5_31;
	shl.b32 	%r220, %r278, 1;
	mov.u32 	%r221, shared_mem;
	add.s32 	%r222, %r221, %r220;
	ld.shared.u16 	%rs68, [%r222];
	// begin inline asm
	{ cvt.f32.bf16 %f137, %rs68;}

	// end inline asm
	mad.lo.s32 	%r223, %r278, %r116, %r266;
	cvt.s64.s32 	%rd109, %r223;
	add.s64 	%rd110, %rd109, %rd8;
	shl.b64 	%rd111, %rd110, 1;
	add.s64 	%rd112, %rd3, %rd111;
	ld.global.u16 	%rs69, [%rd112];
	// begin inline asm
	{ cvt.f32.bf16 %f138, %rs69;}

	// end inline asm
	fma.rn.f32 	%f238, %f137, %f138, %f238;
	add.s64 	%rd113, %rd2, %rd111;
	ld.global.u16 	%rs70, [%rd113];
	// begin inline asm
	{ cvt.f32.bf16 %f139, %rs70;}

	// end inline asm
	fma.rn.f32 	%f239, %f137, %f139, %f239;
$L__BB5_31:
	setp.eq.s32 	%p49, %r118, 0;
	@%p49 bra 	$L__BB5_34;
	setp.eq.s32 	%p50, %r118, 1;
	@%p50 bra 	$L__BB5_33;
	bra.uni 	$L__BB5_36;
$L__BB5_33:
	mul.f32 	%f140, %f238, 0f3F000000;
	mul.f32 	%f141, %f238, 0f3D372713;
	mul.f32 	%f142, %f238, %f141;
	fma.rn.f32 	%f143, %f238, %f142, %f238;
	mul.f32 	%f144, %f143, 0f3F4C422A;
	abs.f32 	%f145, %f144;
	mul.f32 	%f146, %f145, 0f4038AA3B;
	ex2.approx.ftz.f32 	%f147, %f146;
	add.f32 	%f148, %f147, 0f3F800000;
	rcp.approx.ftz.f32 	%f149, %f148;
	fma.rn.f32 	%f150, %f149, 0fC0000000, 0f3F800000;
	setp.ge.f32 	%p52, %f145, 0f41102CB4;
	selp.f32 	%f151, 0f3F800000, %f150, %p52;
	copysign.f32 	%f152, %f144, %f151;
	mul.f32 	%f153, %f144, %f144;
	fma.rn.f32 	%f154, %f153, 0f3C80F082, 0fBD563CAE;
	fma.rn.f32 	%f155, %f154, %f153, 0f3E085941;
	fma.rn.f32 	%f156, %f155, %f153, 0fBEAAA9ED;
	fma.rn.f32 	%f157, %f156, %f153, 0f00000000;
	fma.rn.f32 	%f158, %f157, %f144, %f144;
	setp.ge.f32 	%p53, %f145, 0f3F19999A;
	selp.f32 	%f159, %f152, %f158, %p53;
	add.f32 	%f160, %f159, 0f3F800000;
	mul.f32 	%f238, %f140, %f160;
	bra.uni 	$L__BB5_35;
$L__BB5_34:
	fma.rn.f32 	%f161, %f238, 0fBBBB989D, 0f3F000000;
	cvt.sat.f32.f32 	%f162, %f161;
	mov.f32 	%f163, 0f4B400001;
	mov.f32 	%f164, 0f437C0000;
	fma.rm.f32 	%f165, %f162, %f164, %f163;
	add.f32 	%f166, %f165, 0fCB40007F;
	neg.f32 	%f167, %f166;
	fma.rn.f32 	%f168, %f238, 0fBFB8AA3B, %f167;
	fma.rn.f32 	%f169, %f238, 0fB2A57060, %f168;
	mov.b32 	%r224, %f165;
	shl.b32 	%r225, %r224, 23;
	mov.b32 	%f170, %r225;
	ex2.approx.ftz.f32 	%f171, %f169;
	fma.rn.f32 	%f172, %f171, %f170, 0f3F800000;
	div.rn.f32 	%f238, %f238, %f172;
$L__BB5_35:
	mul.f32 	%f173, %f239, %f238;
	// begin inline asm
	{  cvt.rn.bf16.f32 %rs71, %f173;}

	// end inline asm
	shl.b32 	%r226, %r266, 1;
	add.s32 	%r227, %r24, %r226;
	st.shared.u16 	[%r227], %rs71;
	add.s32 	%r266, %r266, %r3;
	setp.lt.s32 	%p54, %r266, %r116;
	@%p54 bra 	$L__BB5_20;
	bra.uni 	$L__BB5_69;
$L__BB5_36:
	setp.eq.s32 	%p51, %r118, 2;
	@%p51 bra 	$L__BB5_37;
	bra.uni 	$L__BB5_35;
$L__BB5_37:
	max.f32 	%f238, %f238, 0f00000000;
	bra.uni 	$L__BB5_35;
$L__BB5_38:
	setp.eq.s32 	%p19, %r118, 2;
	@%p19 bra 	$L__BB5_55;
	setp.eq.s32 	%p20, %r118, 1;
	@%p20 bra 	$L__BB5_48;
	setp.ne.s32 	%p21, %r118, 0;
	@%p21 bra 	$L__BB5_62;
	setp.eq.s32 	%p32, %r37, 0;
	mov.u32 	%r280, %r2;
	@%p32 bra 	$L__BB5_45;
	setp.eq.s32 	%p33, %r37, 1;
	ex2.approx.ftz.f32 	%f57, %f1;
	fma.rn.f32 	%f58, %f57, %f2, 0f3F800000;
	mov.f32 	%f59, 0f00000000;
	div.rn.f32 	%f60, %f59, %f58;
	mul.f32 	%f56, %f60, 0f00000000;
	// begin inline asm
	{  cvt.rn.bf16.f32 %rs22, %f56;}

	// end inline asm
	st.shared.u16 	[%r38], %rs22;
	mov.u32 	%r280, %r28;
	@%p33 bra 	$L__BB5_45;
	setp.eq.s32 	%p34, %r37, 2;
	st.shared.u16 	[%r40], %rs22;
	mov.u32 	%r280, %r41;
	@%p34 bra 	$L__BB5_45;
	st.shared.u16 	[%r42], %rs22;
	mov.u32 	%r280, %r43;
$L__BB5_45:
	setp.lt.u32 	%p35, %r29, 3;
	@%p35 bra 	$L__BB5_69;
	ex2.approx.ftz.f32 	%f62, %f1;
	fma.rn.f32 	%f63, %f62, %f2, 0f3F800000;
	mov.f32 	%f64, 0f00000000;
	div.rn.f32 	%f65, %f64, %f63;
	mul.f32 	%f61, %f65, 0f00000000;
	// begin inline asm
	{  cvt.rn.bf16.f32 %rs23, %f61;}

	// end inline asm
$L__BB5_47:
	shl.b32 	%r188, %r280, 1;
	add.s32 	%r189, %r24, %r188;
	st.shared.u16 	[%r189], %rs23;
	add.s32 	%r190, %r189, %r39;
	st.shared.u16 	[%r190], %rs23;
	add.s32 	%r191, %r190, %r39;
	st.shared.u16 	[%r191], %rs23;
	add.s32 	%r192, %r191, %r39;
	st.shared.u16 	[%r192], %rs23;
	shl.b32 	%r193, %r3, 2;
	add.s32 	%r280, %r193, %r280;
	setp.lt.s32 	%p36, %r280, %r116;
	@%p36 bra 	$L__BB5_47;
	bra.uni 	$L__BB5_69;
$L__BB5_48:
	setp.eq.s32 	%p27, %r37, 0;
	mov.u32 	%r282, %r2;
	@%p27 bra 	$L__BB5_52;
	setp.eq.s32 	%p28, %r37, 1;
	mov.f32 	%f54, 0f00000000;
	// begin inline asm
	{  cvt.rn.bf16.f32 %rs20, %f54;}

	// end inline asm
	st.shared.u16 	[%r38], %rs20;
	mov.u32 	%r282, %r28;
	@%p28 bra 	$L__BB5_52;
	setp.eq.s32 	%p29, %r37, 2;
	st.shared.u16 	[%r40], %rs20;
	mov.u32 	%r282, %r41;
	@%p29 bra 	$L__BB5_52;
	st.shared.u16 	[%r42], %rs20;
	mov.u32 	%r282, %r43;
$L__BB5_52:
	setp.lt.u32 	%p30, %r29, 3;
	@%p30 bra 	$L__BB5_69;
	mov.f32 	%f55, 0f00000000;
	// begin inline asm
	{  cvt.rn.bf16.f32 %rs21, %f55;}

	// end inline asm
$L__BB5_54:
	shl.b32 	%r182, %r282, 1;
	add.s32 	%r183, %r24, %r182;
	st.shared.u16 	[%r183], %rs21;
	add.s32 	%r184, %r183, %r39;
	st.shared.u16 	[%r184], %rs21;
	add.s32 	%r185, %r184, %r39;
	st.shared.u16 	[%r185], %rs21;
	add.s32 	%r186, %r185, %r39;
	st.shared.u16 	[%r186], %rs21;
	shl.b32 	%r187, %r3, 2;
	add.s32 	%r282, %r187, %r282;
	setp.lt.s32 	%p31, %r282, %r116;
	@%p31 bra 	$L__BB5_54;
	bra.uni 	$L__BB5_69;
$L__BB5_55:
	setp.eq.s32 	%p22, %r37, 0;
	mov.u32 	%r284, %r2;
	@%p22 bra 	$L__BB5_59;
	setp.eq.s32 	%p23, %r37, 1;
	mov.f32 	%f52, 0f00000000;
	// begin inline asm
	{  cvt.rn.bf16.f32 %rs18, %f52;}

	// end inline asm
	st.shared.u16 	[%r38], %rs18;
	mov.u32 	%r284, %r28;
	@%p23 bra 	$L__BB5_59;
	setp.eq.s32 	%p24, %r37, 2;
	st.shared.u16 	[%r40], %rs18;
	mov.u32 	%r284, %r41;
	@%p24 bra 	$L__BB5_59;
	st.shared.u16 	[%r42], %rs18;
	mov.u32 	%r284, %r43;
$L__BB5_59:
	setp.lt.u32 	%p25, %r29, 3;
	@%p25 bra 	$L__BB5_69;
	mov.f32 	%f53, 0f00000000;
	// begin inline asm
	{  cvt.rn.bf16.f32 %rs19, %f53;}

	// end inline asm
$L__BB5_61:
	shl.b32 	%r176, %r284, 1;
	add.s32 	%r177, %r24, %r176;
	st.shared.u16 	[%r177], %rs19;
	add.s32 	%r178, %r177, %r39;
	st.shared.u16 	[%r178], %rs19;
	add.s32 	%r179, %r178, %r39;
	st.shared.u16 	[%r179], %rs19;
	add.s32 	%r180, %r179, %r39;
	st.shared.u16 	[%r180], %rs19;
	shl.b32 	%r181, %r3, 2;
	add.s32 	%r284, %r181, %r284;
	setp.lt.s32 	%p26, %r284, %r116;
	@%p26 bra 	$L__BB5_61;
	bra.uni 	$L__BB5_69;
$L__BB5_62:
	setp.eq.s32 	%p37, %r37, 0;
	mov.u32 	%r286, %r2;
	@%p37 bra 	$L__BB5_66;
	setp.eq.s32 	%p38, %r37, 1;
	mov.f32 	%f66, 0f00000000;
	// begin inline asm
	{  cvt.rn.bf16.f32 %rs24, %f66;}

	// end inline asm
	st.shared.u16 	[%r38], %rs24;
	mov.u32 	%r286, %r28;
	@%p38 bra 	$L__BB5_66;
	setp.eq.s32 	%p39, %r37, 2;
	st.shared.u16 	[%r40], %rs24;
	mov.u32 	%r286, %r41;
	@%p39 bra 	$L__BB5_66;
	st.shared.u16 	[%r42], %rs24;
	mov.u32 	%r286, %r43;
$L__BB5_66:
	setp.lt.u32 	%p40, %r29, 3;
	@%p40 bra 	$L__BB5_69;
	mov.f32 	%f67, 0f00000000;
	// begin inline asm
	{  cvt.rn.bf16.f32 %rs25, %f67;}

	// end inline asm
$L__BB5_68:
	shl.b32 	%r194, %r286, 1;
	add.s32 	%r195, %r24, %r194;
	st.shared.u16 	[%r195], %rs25;
	add.s32 	%r196, %r195, %r39;
	st.shared.u16 	[%r196], %rs25;
	add.s32 	%r197, %r196, %r39;
	st.shared.u16 	[%r197], %rs25;
	add.s32 	%r198, %r197, %r39;
	st.shared.u16 	[%r198], %rs25;
	shl.b32 	%r199, %r3, 2;
	add.s32 	%r286, %r199, %r286;
	setp.lt.s32 	%p41, %r286, %r116;
	@%p41 bra 	$L__BB5_68;
$L__BB5_69:
	setp.ge.s32 	%p55, %r2, %r115;
	bar.sync 	0;
	@%p55 bra 	$L__BB5_91;
	setp.lt.s32 	%p56, %r116, 1;
	@%p56 bra 	$L__BB5_84;
	mov.u32 	%r288, %r2;
$L__BB5_72:
	setp.lt.u32 	%p62, %r34, 7;
	mov.f32 	%f247, 0f00000000;
	mov.b32 	%r291, 0;
	@%p62 bra 	$L__BB5_75;
	mov.f32 	%f247, 0f00000000;
	mov.b32 	%r289, 0;
$L__BB5_74:
	.pragma "nounroll";
	shl.b32 	%r232, %r289, 1;
	add.s32 	%r233, %r24, %r232;
	ld.shared.u16 	%rs95, [%r233];
	// begin inline asm
	{ cvt.f32.bf16 %f179, %rs95;}

	// end inline asm
	mad.lo.s32 	%r234, %r289, %r115, %r288;
	cvt.s64.s32 	%rd122, %r234;
	add.s64 	%rd123, %rd122, %rd8;
	shl.b64 	%rd124, %rd123, 1;
	add.s64 	%rd125, %rd4, %rd124;
	ld.global.u16 	%rs96, [%rd125];
	// begin inline asm
	{ cvt.f32.bf16 %f180, %rs96;}

	// end inline asm
	fma.rn.f32 	%f195, %f179, %f180, %f247;
	ld.shared.u16 	%rs97, [%r233+2];
	// begin inline asm
	{ cvt.f32.bf16 %f181, %rs97;}

	// end inline asm
	add.s32 	%r235, %r234, %r115;
	cvt.s64.s32 	%rd126, %r235;
	add.s64 	%rd127, %rd126, %rd8;
	shl.b64 	%rd128, %rd127, 1;
	add.s64 	%rd129, %rd4, %rd128;
	ld.global.u16 	%rs98, [%rd129];
	// begin inline asm
	{ cvt.f32.bf16 %f182, %rs98;}

	// end inline asm
	fma.rn.f32 	%f196, %f181, %f182, %f195;
	ld.shared.u16 	%rs99, [%r233+4];
	// begin inline asm
	{ cvt.f32.bf16 %f183, %rs99;}

	// end inline asm
	add.s32 	%r236, %r235, %r115;
	cvt.s64.s32 	%rd130, %r236;
	add.s64 	%rd131, %rd130, %rd8;
	shl.b64 	%rd132, %rd131, 1;
	add.s64 	%rd133, %rd4, %rd132;
	ld.global.u16 	%rs100, [%rd133];
	// begin inline asm
	{ cvt.f32.bf16 %f184, %rs100;}

	// end inline asm
	fma.rn.f32 	%f197, %f183, %f184, %f196;
	ld.shared.u16 	%rs101, [%r233+6];
	// begin inline asm
	{ cvt.f32.bf16 %f185, %rs101;}

	// end inline asm
	add.s32 	%r237, %r236, %r115;
	cvt.s64.s32 	%rd134, %r237;
	add.s64 	%rd135, %rd134, %rd8;
	shl.b64 	%rd136, %rd135, 1;
	add.s64 	%rd137, %rd4, %rd136;
	ld.global.u16 	%rs102, [%rd137];
	// begin inline asm
	{ cvt.f32.bf16 %f186, %rs102;}

	// end inline asm
	fma.rn.f32 	%f198, %f185, %f186, %f197;
	ld.shared.u16 	%rs103, [%r233+8];
	// begin inline asm
	{ cvt.f32.bf16 %f187, %rs103;}

	// end inline asm
	add.s32 	%r238, %r237, %r115;
	cvt.s64.s32 	%rd138, %r238;
	add.s64 	%rd139, %rd138, %rd8;
	shl.b64 	%rd140, %rd139, 1;
	add.s64 	%rd141, %rd4, %rd140;
	ld.global.u16 	%rs104, [%rd141];
	// begin inline asm
	{ cvt.f32.bf16 %f188, %rs104;}

	// end inline asm
	fma.rn.f32 	%f199, %f187, %f188, %f198;
	ld.shared.u16 	%rs105, [%r233+10];
	// begin inline asm
	{ cvt.f32.bf16 %f189, %rs105;}

	// end inline asm
	add.s32 	%r239, %r238, %r115;
	cvt.s64.s32 	%rd142, %r239;
	add.s64 	%rd143, %rd142, %rd8;
	shl.b64 	%rd144, %rd143, 1;
	add.s64 	%rd145, %rd4, %rd144;
	ld.global.u16 	%rs106, [%rd145];
	// begin inline asm
	{ cvt.f32.bf16 %f190, %rs106;}

	// end inline asm
	fma.rn.f32 	%f200, %f189, %f190, %f199;
	ld.shared.u16 	%rs107, [%r233+12];
	// begin inline asm
	{ cvt.f32.bf16 %f191, %rs107;}

	// end inline asm
	add.s32 	%r240, %r239, %r115;
	cvt.s64.s32 	%rd146, %r240;
	add.s64 	%rd147, %rd146, %rd8;
	shl.b64 	%rd148, %rd147, 1;
	add.s64 	%rd149, %rd4, %rd148;
	ld.global.u16 	%rs108, [%rd149];
	// begin inline asm
	{ cvt.f32.bf16 %f192, %rs108;}

	// end inline asm
	fma.rn.f32 	%f201, %f191, %f192, %f200;
	ld.shared.u16 	%rs109, [%r233+14];
	// begin inline asm
	{ cvt.f32.bf16 %f193, %rs109;}

	// end inline asm
	add.s32 	%r241, %r240, %r115;
	cvt.s64.s32 	%rd150, %r241;
	add.s64 	%rd151, %rd150, %rd8;
	shl.b64 	%rd152, %rd151, 1;
	add.s64 	%rd153, %rd4, %rd152;
	ld.global.u16 	%rs110, [%rd153];
	// begin inline asm
	{ cvt.f32.bf16 %f194, %rs110;}

	// end inline asm
	fma.rn.f32 	%f247, %f193, %f194, %f201;
	add.s32 	%r289, %r289, 8;
	setp.ne.s32 	%p63, %r289, %r46;
	mov.u32 	%r291, %r46;
	@%p63 bra 	$L__BB5_74;
$L__BB5_75:
	setp.eq.s32 	%p64, %r35, 0;
	@%p64 bra 	$L__BB5_83;
	add.s32 	%r242, %r35, -1;
	setp.lt.u32 	%p65, %r242, 3;
	@%p65 bra 	$L__BB5_78;
	shl.b32 	%r243, %r291, 1;
	add.s32 	%r244, %r24, %r243;
	ld.shared.u16 	%rs111, [%r244];
	// begin inline asm
	{ cvt.f32.bf16 %f203, %rs111;}

	// end inline asm
	mad.lo.s32 	%r245, %r291, %r115, %r288;
	cvt.s64.s32 	%rd154, %r245;
	add.s64 	%rd155, %rd154, %rd8;
	shl.b64 	%rd156, %rd155, 1;
	add.s64 	%rd157, %rd4, %rd156;
	ld.global.u16 	%rs112, [%rd157];
	// begin inline asm
	{ cvt.f32.bf16 %f204, %rs112;}

	// end inline asm
	fma.rn.f32 	%f211, %f203, %f204, %f247;
	ld.shared.u16 	%rs113, [%r244+2];
	// begin inline asm
	{ cvt.f32.bf16 %f205, %rs113;}

	// end inline asm
	add.s32 	%r246, %r245, %r115;
	cvt.s64.s32 	%rd158, %r246;
	add.s64 	%rd159, %rd158, %rd8;
	shl.b64 	%rd160, %rd159, 1;
	add.s64 	%rd161, %rd4, %rd160;
	ld.global.u16 	%rs114, [%rd161];
	// begin inline asm
	{ cvt.f32.bf16 %f206, %rs114;}

	// end inline asm
	fma.rn.f32 	%f212, %f205, %f206, %f211;
	ld.shared.u16 	%rs115, [%r244+4];
	// begin inline asm
	{ cvt.f32.bf16 %f207, %rs115;}

	// end inline asm
	add.s32 	%r247, %r246, %r115;
	cvt.s64.s32 	%rd162, %r247;
	add.s64 	%rd163, %rd162, %rd8;
	shl.b64 	%rd164, %rd163, 1;
	add.s64 	%rd165, %rd4, %rd164;
	ld.global.u16 	%rs116, [%rd165];
	// begin inline asm
	{ cvt.f32.bf16 %f208, %rs116;}

	// end inline asm
	fma.rn.f32 	%f213, %f207, %f208, %f212;
	ld.shared.u16 	%rs117, [%r244+6];
	// begin inline asm
	{ cvt.f32.bf16 %f209, %rs117;}

	// end inline asm
	add.s32 	%r248, %r247, %r115;
	cvt.s64.s32 	%rd166, %r248;
	add.s64 	%rd167, %rd166, %rd8;
	shl.b64 	%rd168, %rd167, 1;
	add.s64 	%rd169, %rd4, %rd168;
	ld.global.u16 	%rs118, [%rd169];
	// begin inline asm
	{ cvt.f32.bf16 %f210, %rs118;}

	// end inline asm
	fma.rn.f32 	%f247, %f209, %f210, %f213;
	add.s32 	%r291, %r291, 4;
$L__BB5_78:
	setp.eq.s32 	%p66, %r36, 0;
	@%p66 bra 	$L__BB5_83;
	setp.eq.s32 	%p67, %r36, 1;
	@%p67 bra 	$L__BB5_81;
	shl.b32 	%r249, %r291, 1;
	add.s32 	%r250, %r24, %r249;
	ld.shared.u16 	%rs119, [%r250];
	// begin inline asm
	{ cvt.f32.bf16 %f215, %rs119;}

	// end inline asm
	mad.lo.s32 	%r251, %r291, %r115, %r288;
	cvt.s64.s32 	%rd170, %r251;
	add.s64 	%rd171, %rd170, %rd8;
	shl.b64 	%rd172, %rd171, 1;
	add.s64 	%rd173, %rd4, %rd172;
	ld.global.u16 	%rs120, [%rd173];
	// begin inline asm
	{ cvt.f32.bf16 %f216, %rs120;}

	// end inline asm
	fma.rn.f32 	%f219, %f215, %f216, %f247;
	ld.shared.u16 	%rs121, [%r250+2];
	// begin inline asm
	{ cvt.f32.bf16 %f217, %rs121;}

	// end inline asm
	add.s32 	%r252, %r251, %r115;
	cvt.s64.s32 	%rd174, %r252;
	add.s64 	%rd175, %rd174, %rd8;
	shl.b64 	%rd176, %rd175, 1;
	add.s64 	%rd177, %rd4, %rd176;
	ld.global.u16 	%rs122, [%rd177];
	// begin inline asm
	{ cvt.f32.bf16 %f218, %rs122;}

	// end inline asm
	fma.rn.f32 	%f247, %f217, %f218, %f219;
	add.s32 	%r291, %r291, 2;
$L__BB5_81:
	setp.eq.s32 	%p68, %r47, 0;
	@%p68 bra 	$L__BB5_83;
	shl.b32 	%r253, %r291, 1;
	add.s32 	%r254, %r24, %r253;
	ld.shared.u16 	%rs123, [%r254];
	// begin inline asm
	{ cvt.f32.bf16 %f220, %rs123;}

	// end inline asm
	mad.lo.s32 	%r255, %r291, %r115, %r288;
	cvt.s64.s32 	%rd178, %r255;
	add.s64 	%rd179, %rd178, %rd8;
	shl.b64 	%rd180, %rd179, 1;
	add.s64 	%rd181, %rd4, %rd180;
	ld.global.u16 	%rs124, [%rd181];
	// begin inline asm
	{ cvt.f32.bf16 %f221, %rs124;}

	// end inline asm
	fma.rn.f32 	%f247, %f220, %f221, %f247;
$L__BB5_83:
	mul.f32 	%f222, %f3, %f247;
	// begin inline asm
	{  cvt.rn.bf16.f32 %rs125, %f222;}

	// end inline asm
	add.s32 	%r256, %r288, %r27;
	mul.wide.s32 	%rd182, %r256, 2;
	add.s64 	%rd183, %rd5, %rd182;
	ld.global.u16 	%rs127, [%rd183];
	// begin inline asm
	{ add.bf16 %rs126,%rs127,%rs125; }

	// end inline asm
	st.global.u16 	[%rd183], %rs126;
	add.s32 	%r288, %r288, %r3;
	setp.lt.s32 	%p69, %r288, %r115;
	@%p69 bra 	$L__BB5_72;
	bra.uni 	$L__BB5_91;
$L__BB5_84:
	and.b32  	%r110, %r30, 3;
	setp.eq.s32 	%p57, %r110, 3;
	mul.f32 	%f44, %f3, 0f00000000;
	mov.u32 	%r293, %r2;
	@%p57 bra 	$L__BB5_88;
	setp.eq.s32 	%p58, %r110, 0;
	// begin inline asm
	{  cvt.rn.bf16.f32 %rs72, %f44;}

	// end inline asm
	ld.global.u16 	%rs74, [%rd6];
	// begin inline asm
	{ add.bf16 %rs73,%rs74,%rs72; }

	// end inline asm
	st.global.u16 	[%rd6], %rs73;
	mov.u32 	%r293, %r28;
	@%p58 bra 	$L__BB5_88;
	setp.eq.s32 	%p59, %r110, 1;
	ld.global.u16 	%rs77, [%rd7];
	// begin inline asm
	{ add.bf16 %rs76,%rs77,%rs72; }

	// end inline asm
	st.global.u16 	[%rd7], %rs76;
	mov.u32 	%r293, %r41;
	@%p59 bra 	$L__BB5_88;
	cvt.u64.u32 	%rd114, %r39;
	add.s64 	%rd115, %rd7, %rd114;
	ld.global.u16 	%rs80, [%rd115];
	// begin inline asm
	{ add.bf16 %rs79,%rs80,%rs72; }

	// end inline asm
	st.global.u16 	[%rd115], %rs79;
	mov.u32 	%r293, %r43;
$L__BB5_88:
	setp.lt.u32 	%p60, %r30, 3;
	@%p60 bra 	$L__BB5_91;
	// begin inline asm
	{  cvt.rn.bf16.f32 %rs82, %f44;}

	// end inline asm
$L__BB5_90:
	cvt.u64.u32 	%rd116, %r39;
	add.s32 	%r228, %r293, %r27;
	mul.wide.s32 	%rd117, %r228, 2;
	add.s64 	%rd118, %rd5, %rd117;
	ld.global.u16 	%rs84, [%rd118];
	// begin inline asm
	{ add.bf16 %rs83,%rs84,%rs82; }

	// end inline asm
	st.global.u16 	[%rd118], %rs83;
	add.s64 	%rd119, %rd118, %rd116;
	ld.global.u16 	%rs87, [%rd119];
	// begin inline asm
	{ add.bf16 %rs86,%rs87,%rs82; }

	// end inline asm
	st.global.u16 	[%rd119], %rs86;
	add.s64 	%rd120, %rd119, %rd116;
	ld.global.u16 	%rs90, [%rd120];
	// begin inline asm
	{ add.bf16 %rs89,%rs90,%rs82; }

	// end inline asm
	st.global.u16 	[%rd120], %rs89;
	add.s64 	%rd121, %rd120, %rd116;
	ld.global.u16 	%rs93, [%rd121];
	// begin inline asm
	{ add.bf16 %rs92,%rs93,%rs82; }

	// end inline asm
	st.global.u16 	[%rd121], %rs92;
	shl.b32 	%r229, %r3, 2;
	add.s32 	%r293, %r229, %r293;
	setp.lt.s32 	%p61, %r293, %r115;
	@%p61 bra 	$L__BB5_90;
$L__BB5_91:
	bar.sync 	0;
	add.s32 	%r265, %r265, 1;
	setp.ne.s32 	%p70, %r265, %r117;
	@%p70 bra 	$L__BB5_17;
$L__BB5_92:
	ret;

}


// ===== COMPILED SASS (sm_100) =====

	.target	sm_100

	.elftype	@"ET_EXEC"


//--------------------- .note.nv.tkinfo           --------------------------
	.section	.note.nv.tkinfo,"",@"SHT_NOTE"
	.sectionflags	@"SHF_NOTE_NV_TKINFO"
	.tkinfo
        /*0018*/ 	.word	0x00000002
        /*0030*/ 	.string	""
        /*0030*/ 	.string	"ptxas"
        /*0030*/ 	.string	"Cuda compilation tools, release 13.0, V13.0.88"
        /*0030*/ 	.string	"Build cuda_13.0.r13.0/compiler.36424714_0"
        /*0030*/ 	.string	"-arch sm_100 -m 64 "



//--------------------- .note.nv.cuinfo           --------------------------
	.section	.note.nv.cuinfo,"",@"SHT_NOTE"
	.sectionflags	@"SHF_NOTE_NV_CUINFO"
        /*0018*/ 	.short	0x0002
        /*001a*/ 	.short	0x0064
        /*001c*/ 	.short	0x0082
	.zero		2


//--------------------- .nv.info                  --------------------------
	.section	.nv.info,"",@"SHT_CUDA_INFO"
	.align	4


	//----- nvinfo : EIATTR_REGCOUNT
	.align		4
        /*0000*/ 	.byte	0x04, 0x2f
        /*0002*/ 	.short	(.L_1 - .L_0)
	.align		4
.L_0:
        /*0004*/ 	.word	index@(_Z21indexed_matmul_kernelIfEvPKT_S2_PKfPKjPS0_iiiii)
        /*0008*/ 	.word	0x00000020


	//----- nvinfo : EIATTR_FRAME_SIZE
	.align		4
.L_1:
        /*000c*/ 	.byte	0x04, 0x11
        /*000e*/ 	.short	(.L_3 - .L_2)
	.align		4
.L_2:
        /*0010*/ 	.word	index@(_Z21indexed_matmul_kernelIfEvPKT_S2_PKfPKjPS0_iiiii)
        /*0014*/ 	.word	0x00000000


	//----- nvinfo : EIATTR_REGCOUNT
	.align		4
.L_3:
        /*0018*/ 	.byte	0x04, 0x2f
        /*001a*/ 	.short	(.L_5 - .L_4)
	.align		4
.L_4:
        /*001c*/ 	.word	index@(_Z21indexed_matmul_kernelI6__halfEvPKT_S3_PKfPKjPS1_iiiii)
        /*0020*/ 	.word	0x00000020


	//----- nvinfo : EIATTR_FRAME_SIZE
	.align		4
.L_5:
        /*0024*/ 	.byte	0x04, 0x11
        /*0026*/ 	.short	(.L_7 - .L_6)
	.align		4
.L_6:
        /*0028*/ 	.word	index@(_Z21indexed_matmul_kernelI6__halfEvPKT_S3_PKfPKjPS1_iiiii)
        /*002c*/ 	.word	0x00000000


	//----- nvinfo : EIATTR_REGCOUNT
	.align		4
.L_7:
        /*0030*/ 	.byte	0x04, 0x2f
        /*0032*/ 	.short	(.L_9 - .L_8)
	.align		4
.L_8:
        /*0034*/ 	.word	index@(_Z21indexed_matmul_kernelI13__nv_bfloat16EvPKT_S3_PKfPKjPS1_iiiii)
        /*0038*/ 	.word	0x00000020


	//----- nvinfo : EIATTR_FRAME_SIZE
	.align		4
.L_9:
        /*003c*/ 	.byte	0x04, 0x11
        /*003e*/ 	.short	(.L_11 - .L_10)
	.align		4
.L_10:
        /*0040*/ 	.word	index@(_Z21indexed_matmul_kernelI13__nv_bfloat16EvPKT_S3_PKfPKjPS1_iiiii)
        /*0044*/ 	.word	0x00000000


	//----- nvinfo : EIATTR_REGCOUNT
	.align		4
.L_11:
        /*0048*/ 	.byte	0x04, 0x2f
        /*004a*/ 	.short	(.L_13 - .L_12)
	.align		4
.L_12:
        /*004c*/ 	.word	index@(_Z16fused_moe_kernelIfEvPKT_S2_S2_S2_PKfPKjPS0_iiiii)
        /*0050*/ 	.word	0x00000020


	//----- nvinfo : EIATTR_FRAME_SIZE
	.align		4
.L_13:
        /*0054*/ 	.byte	0x04, 0x11
        /*0056*/ 	.short	(.L_15 - .L_14)
	.align		4
.L_14:
        /*0058*/ 	.word	index@($__internal_2_$__cuda_sm3x_div_rn_noftz_f32_slowpath)
        /*005c*/ 	.word	0x00000000


	//----- nvinfo : EIATTR_FRAME_SIZE
	.align		4
.L_15:
        /*0060*/ 	.byte	0x04, 0x11
        /*0062*/ 	.short	(.L_17 - .L_16)
	.align		4
.L_16:
        /*0064*/ 	.word	index@(_Z16fused_moe_kernelIfEvPKT_S2_S2_S2_PKfPKjPS0_iiiii)
        /*0068*/ 	.word	0x00000000


	//----- nvinfo : EIATTR_REGCOUNT
	.align		4
.L_17:
        /*006c*/ 	.byte	0x04, 0x2f
        /*006e*/ 	.short	(.L_19 - .L_18)
	.align		4
.L_18:
        /*0070*/ 	.word	index@(_Z16fused_moe_kernelI6__halfEvPKT_S3_S3_S3_PKfPKjPS1_iiiii)
        /*0074*/ 	.word	0x00000020


	//----- nvinfo : EIATTR_FRAME_SIZE
	.align		4
.L_19:
        /*0078*/ 	.byte	0x04, 0x11
        /*007a*/ 	.short	(.L_21 - .L_20)
	.align		4
.L_20:
        /*007c*/ 	.word	index@($__internal_1_$__cuda_sm3x_div_rn_noftz_f32_slowpath)
        /*0080*/ 	.word	0x00000000


	//----- nvinfo : EIATTR_FRAME_SIZE
	.align		4
.L_21:
        /*0084*/ 	.byte	0x04, 0x11
        /*0086*/ 	.short	(.L_23 - .L_22)
	.align		4
.L_22:
        /*0088*/ 	.word	index@(_Z16fused_moe_kernelI6__halfEvPKT_S3_S3_S3_PKfPKjPS1_iiiii)
        /*008c*/ 	.word	0x00000000


	//----- nvinfo : EIATTR_REGCOUNT
	.align		4
.L_23:
        /*0090*/ 	.byte	0x04, 0x2f
        /*0092*/ 	.short	(.L_25 - .L_24)
	.align		4
.L_24:
        /*0094*/ 	.word	index@(_Z16fused_moe_kernelI13__nv_bfloat16EvPKT_S3_S3_S3_PKfPKjPS1_iiiii)
        /*0098*/ 	.word	0x00000020


	//----- nvinfo : EIATTR_FRAME_SIZE
	.align		4
.L_25:
        /*009c*/ 	.byte	0x04, 0x11
        /*009e*/ 	.short	(.L_27 - .L_26)
	.align		4
.L_26:
        /*00a0*/ 	.word	index@($__internal_0_$__cuda_sm3x_div_rn_noftz_f32_slowpath)
        /*00a4*/ 	.word	0x00000000


	//----- nvinfo : EIATTR_FRAME_SIZE
	.align		4
.L_27:
        /*00a8*/ 	.byte	0x04, 0x11
        /*00aa*/ 	.short	(.L_29 - .L_28)
	.align		4
.L_28:
        /*00ac*/ 	.word	index@(_Z16fused_moe_kernelI13__nv_bfloat16EvPKT_S3_S3_S3_PKfPKjPS1_iiiii)
        /*00b0*/ 	.word	0x00000000


	//----- nvinfo : EIATTR_MIN_STACK_SIZE
	.align		4
.L_29:
        /*00b4*/ 	.byte	0x04, 0x12
        /*00b6*/ 	.short	(.L_31 - .L_30)
	.align		4
.L_30:
        /*00b8*/ 	.word	index@(_Z16fused_moe_kernelI13__nv_bfloat16EvPKT_S3_S3_S3_PKfPKjPS1_iiiii)
        /*00bc*/ 	.word	0x00000000


	//----- nvinfo : EIATTR_MIN_STACK_SIZE
	.align		4
.L_31:
        /*00c0*/ 	.byte	0x04, 0x12
        /*00c2*/ 	.short	(.L_33 - .L_32)
	.align		4
.L_32:
        /*00c4*/ 	.word	index@(_Z16fused_moe_kernelI6__halfEvPKT_S3_S3_S3_PKfPKjPS1_iiiii)
        /*00c8*/ 	.word	0x00000000


	//----- nvinfo : EIATTR_MIN_STACK_SIZE
	.align		4
.L_33:
        /*00cc*/ 	.byte	0x04, 0x12
        /*00ce*/ 	.short	(.L_35 - .L_34)
	.align		4
.L_34:
        /*00d0*/ 	.word	index@(_Z16fused_moe_kernelIfEvPKT_S2_S2_S2_PKfPKjPS0_iiiii)
        /*00d4*/ 	.word	0x00000000


	//----- nvinfo : EIATTR_MIN_STACK_SIZE
	.align		4
.L_35:
        /*00d8*/ 	.byte	0x04, 0x12
        /*00da*/ 	.short	(.L_37 - .L_36)
	.align		4
.L_36:
        /*00dc*/ 	.word	index@(_Z21indexed_matmul_kernelI13__nv_bfloat16EvPKT_S3_PKfPKjPS1_iiiii)
        /*00e0*/ 	.word	0x00000000


	//----- nvinfo : EIATTR_MIN_STACK_SIZE
	.align		4
.L_37:
        /*00e4*/ 	.byte	0x04, 0x12
        /*00e6*/ 	.short	(.L_39 - .L_38)
	.align		4
.L_38:
        /*00e8*/ 	.word	index@(_Z21indexed_matmul_kernelI6__halfEvPKT_S3_PKfPKjPS1_iiiii)
        /*00ec*/ 	.word	0x00000000


	//----- nvinfo : EIATTR_MIN_STACK_SIZE
	.align		4
.L_39:
        /*00f0*/ 	.byte	0x04, 0x12
        /*00f2*/ 	.short	(.L_41 - .L_40)
	.align		4
.L_40:
        /*00f4*/ 	.word	index@(_Z21indexed_matmul_kernelIfEvPKT_S2_PKfPKjPS0_iiiii)
        /*00f8*/ 	.word	0x00000000
.L_41:


//--------------------- .nv.compat                --------------------------
	.section	.nv.compat,"",@"SHT_CUDA_COMPAT_INFO"
	.align	4
        /*0000*/ 	.byte	0x02, 0x09, 0x00, 0x00, 0x02, 0x02, 0x01, 0x00, 0x02, 0x05, 0x05, 0x00, 0x03, 0x07, 0x01, 0x01
        /*0010*/ 	.byte	0x02, 0x03, 0x00, 0x00, 0x02, 0x06, 0x01, 0x00, 0x04, 0x0b, 0x08, 0x00, 0x01, 0x00, 0x00, 0x00
        /*0020*/ 	.byte	0x00, 0x00, 0x00, 0x00


//--------------------- .nv.info._Z16fused_moe_kernelI13__nv_bfloat16EvPKT_S3_S3_S3_PKfPKjPS1_iiiii --------------------------
	.section	.nv.info._Z16fused_moe_kernelI13__nv_bfloat16EvPKT_S3_S3_S3_PKfPKjPS1_iiiii,"",@"SHT_CUDA_INFO"
	.sectionflags	@""
	.align	4


	//----- nvinfo : EIATTR_CUDA_API_VERSION
	.align		4
        /*0000*/ 	.byte	0x04, 0x37
        /*0002*/ 	.short	(.L_43 - .L_42)
.L_42:
        /*0004*/ 	.word	0x00000082


	//----- nvinfo : EIATTR_KPARAM_INFO
	.align		4
.L_43:
        /*0008*/ 	.byte	0x04, 0x17
        /*000a*/ 	.short	(.L_45 - .L_44)
.L_44:
        /*000c*/ 	.word	0x00000000
        /*0010*/ 	.short	0x000b
        /*0012*/ 	.short	0x0048
        /*0014*/ 	.byte	0x00, 0xf0, 0x11, 0x00


	//----- nvinfo : EIATTR_KPARAM_INFO
	.align		4
.L_45:
        /*0018*/ 	.byte	0x04, 0x17
        /*001a*/ 	.short	(.L_47 - .L_46)
.L_46:
        /*001c*/ 	.word	0x00000000
        /*0020*/ 	.short	0x000a
        /*0022*/ 	.short	0x0044
        /*0024*/ 	.byte	0x00, 0xf0, 0x11, 0x00


	//----- nvinfo : EIATTR_KPARAM_INFO
	.align		4
.L_47:
        /*0028*/ 	.byte	0x04, 0x17
        /*002a*/ 	.short	(.L_49 - .L_48)
.L_48:
        /*002c*/ 	.word	0x00000000
        /*0030*/ 	.short	0x0009
        /*0032*/ 	.short	0x0040
        /*0034*/ 	.byte	0x00, 0xf0, 0x11, 0x00


	//----- nvinfo : EIATTR_KPARAM_INFO
	.align		4
.L_49:
        /*0038*/ 	.byte	0x04, 0x17
        /*003a*/ 	.short	(.L_51 - .L_50)
.L_50:
        /*003c*/ 	.word	0x00000000
        /*0040*/ 	.short	0x0008
        /*0042*/ 	.short	0x003c
        /*0044*/ 	.byte	0x00, 0xf0, 0x11, 0x00


	//----- nvinfo : EIATTR_KPARAM_INFO
	.align		4
.L_51:
        /*0048*/ 	.byte	0x04, 0x17
        /*004a*/ 	.short	(.L_53 - .L_52)
.L_52:
        /*004c*/ 	.word	0x00000000
        /*0050*/ 	.short	0x0007
        /*0052*/ 	.short	0x0038
        /*0054*/ 	.byte	0x00, 0xf0, 0x11, 0x00


	//----- nvinfo : EIATTR_KPARAM_INFO
	.align		4
.L_53:
        /*0058*/ 	.byte	0x04, 0x17
        /*005a*/ 	.short	(.L_55 - .L_54)
.L_54:
        /*005c*/ 	.word	0x00000000
        /*0060*/ 	.short	0x0006
        /*0062*/ 	.short	0x0030
        /*0064*/ 	.byte	0x00, 0xf5, 0x21, 0x00


	//----- nvinfo : EIATTR_KPARAM_INFO
	.align		4
.L_55:
        /*0068*/ 	.byte	0x04, 0x17
        /*006a*/ 	.short	(.L_57 - .L_56)
.L_56:
        /*006c*/ 	.word	0x00000000
        /*0070*/ 	.short	0x0005
        /*0072*/ 	.short	0x0028
        /*0074*/ 	.byte	0x00, 0xf5, 0x21, 0x00


	//----- nvinfo : EIATTR_KPARAM_INFO
	.align		4
.L_57:
        /*0078*/ 	.byte	0x04, 0x17
        /*007a*/ 	.short	(.L_59 - .L_58)
.L_58:
        /*007c*/ 	.word	0x00000000
        /*0080*/ 	.short	0x0004
        /*0082*/ 	.short	0x0020
        /*0084*/ 	.byte	0x00, 0xf5, 0x21, 0x00


	//----- nvinfo : EIATTR_KPARAM_INFO
	.align		4
.L_59:
        /*0088*/ 	.byte	0x04, 0x17
        /*008a*/ 	.short	(.L_61 - .L_60)
.L_60:
        /*008c*/ 	.word	0x00000000
        /*0090*/ 	.short	0x0003
        /*0092*/ 	.short	0x0018
        /*0094*/ 	.byte	0x00, 0xf5, 0x21, 0x00


	//----- nvinfo : EIATTR_KPARAM_INFO
	.align		4
.L_61:
        /*0098*/ 	.byte	0x04, 0x17
        /*009a*/ 	.short	(.L_63 - .L_62)
.L_62:
        /*009c*/ 	.word	0x00000000
        /*00a0*/ 	.short	0x0002
        /*00a2*/ 	.short	0x0010
        /*00a4*/ 	.byte	0x00, 0xf5, 0x21, 0x00


	//----- nvinfo : EIATTR_KPARAM_INFO
	.align		4
.L_63:
        /*00a8*/ 	.byte	0x04, 0x17
        /*00aa*/ 	.short	(.L_65 - .L_64)
.L_64:
        /*00ac*/ 	.word	0x00000000
        /*00b0*/ 	.short	0x0001
        /*00b2*/ 	.short	0x0008
        /*00b4*/ 	.byte	0x00, 0xf5, 0x21, 0x00


	//----- nvinfo : EIATTR_KPARAM_INFO
	.align		4
.L_65:
        /*00b8*/ 	.byte	0x04, 0x17
        /*00ba*/ 	.short	(.L_67 - .L_66)
.L_66:
        /*00bc*/ 	.word	0x00000000
        /*00c0*/ 	.short	0x0000
        /*00c2*/ 	.short	0x0000
        /*00c4*/ 	.byte	0x00, 0xf5, 0x21, 0x00


	//----- nvinfo : EIATTR_SPARSE_MMA_MASK
	.align		4
.L_67:
        /*00c8*/ 	.byte	0x03, 0x50
        /*00ca*/ 	.short	0x0000


	//----- nvinfo : EIATTR_MAXREG_COUNT
	.align		4
        /*00cc*/ 	.byte	0x03, 0x1b
        /*00ce*/ 	.short	0x00ff


	//----- nvinfo : EIATTR_NUM_BARRIERS
	.align		4
        /*00d0*/ 	.byte	0x02, 0x4c
        /*00d2*/ 	.byte	0x01
	.zero		1


	//----- nvinfo : EIATTR_MERCURY_ISA_VERSION
	.align		4
        /*00d4*/ 	.byte	0x03, 0x5f
        /*00d6*/ 	.short	0x0101


	//----- nvinfo : EIATTR_VRC_CTA_INIT_COUNT
	.align		4
        /*00d8*/ 	.byte	0x02, 0x4a
	.zero		1
	.zero		1


	//----- nvinfo : EIATTR_EXIT_INSTR_OFFSETS
	.align		4
        /*00dc*/ 	.byte	0x04, 0x1c
        /*00de*/ 	.short	(.L_69 - .L_68)


	//   ....[0]....
.L_68:
        /*00e0*/ 	.word	0x00000040


	//   ....[1]....
        /*00e4*/ 	.word	0x00000a60


	//   ....[2]....
        /*00e8*/ 	.word	0x00004480


	//----- nvinfo : EIATTR_INDIRECT_BRANCH_TARGETS
	.align		4
.L_69:
        /*00ec*/ 	.byte	0x04, 0x34
        /*00ee*/ 	.short	(.L_71 - .L_70)


	//   ....[0]....
.L_70:
        /*00f0*/ 	.word	.L_x_249@srel
        /*00f4*/ 	.short	0x0
        /*00f6*/ 	.short	0x0
        /*00f8*/ 	.word	0x3
        /*00fc*/ 	.word	.L_x_250@srel
        /*0100*/ 	.word	.L_x_251@srel
        /*0104*/ 	.word	.L_x_252@srel


	//   ....[1]....
        /*0108*/ 	.word	.L_x_253@srel
        /*010c*/ 	.short	0x0
        /*010e*/ 	.short	0x0
        /*0110*/ 	.word	0x3
        /*0114*/ 	.word	.L_x_254@srel
        /*0118*/ 	.word	.L_x_255@srel
        /*011c*/ 	.word	.L_x_256@srel


	//----- nvinfo : EIATTR_CRS_STACK_SIZE
	.align		4
.L_71:
        /*0120*/ 	.byte	0x04, 0x1e
        /*0122*/ 	.short	(.L_73 - .L_72)
.L_72:
        /*0124*/ 	.word	0x00000000


	//----- nvinfo : EIATTR_CBANK_PARAM_SIZE
	.align		4
.L_73:
        /*0128*/ 	.byte	0x03, 0x19
        /*012a*/ 	.short	0x004c


	//----- nvinfo : EIATTR_PARAM_CBANK
	.align		4
        /*012c*/ 	.byte	0x04, 0x0a
        /*012e*/ 	.short	(.L_75 - .L_74)
	.align		4
.L_74:
        /*0130*/ 	.word	index@(.nv.constant0._Z16fused_moe_kernelI13__nv_bfloat16EvPKT_S3_S3_S3_PKfPKjPS1_iiiii)
        /*0134*/ 	.short	0x0380
        /*0136*/ 	.short	0x004c


	//----- nvinfo : EIATTR_SW_WAR
	.align		4
.L_75:
        /*0138*/ 	.byte	0x04, 0x36
        /*013a*/ 	.short	(.L_77 - .L_76)
.L_76:
        /*013c*/ 	.word	0x00000008
.L_77:


//--------------------- .nv.info._Z16fused_moe_kernelI6__halfEvPKT_S3_S3_S3_PKfPKjPS1_iiiii --------------------------
	.section	.nv.info._Z16fused_moe_kernelI6__halfEvPKT_S3_S3_S3_PKfPKjPS1_iiiii,"",@"SHT_CUDA_INFO"
	.sectionflags	@""
	.align	4


	//----- nvinfo : EIATTR_CUDA_API_VERSION
	.align		4
        /*0000*/ 	.byte	0x04, 0x37
        /*0002*/ 	.short	(.L_79 - .L_78)
.L_78:
        /*0004*/ 	.word	0x00000082


	//----- nvinfo : EIATTR_KPARAM_INFO
	.align		4
.L_79:
        /*0008*/ 	.byte	0x04, 0x17
        /*000a*/ 	.short	(.L_81 - .L_80)
.L_80:
        /*000c*/ 	.word	0x00000000
        /*0010*/ 	.short	0x000b
        /*0012*/ 	.short	0x0048
        /*0014*/ 	.byte	0x00, 0xf0, 0x11, 0x00


	//----- nvinfo : EIATTR_KPARAM_INFO
	.align		4
.L_81:
        /*0018*/ 	.byte	0x04, 0x17
        /*001a*/ 	.short	(.L_83 - .L_82)
.L_82:
        /*001c*/ 	.word	0x00000000
        /*0020*/ 	.short	0x000a
        /*0022*/ 	.short	0x0044
        /*0024*/ 	.byte	0x00, 0xf0, 0x11, 0x00


	//----- nvinfo : EIATTR_KPARAM_INFO
	.align		4
.L_83:
        /*0028*/ 	.byte	0x04, 0x17
        /*002a*/ 	.short	(.L_85 - .L_84)
.L_84:
        /*002c*/ 	.word	0x00000000
        /*0030*/ 	.short	0x0009
        /*0032*/ 	.short	0x0040
        /*0034*/ 	.byte	0x00, 0xf0, 0x11, 0x00


	//----- nvinfo : EIATTR_KPARAM_INFO
	.align		4
.L_85:
        /*0038*/ 	.byte	0x04, 0x17
        /*003a*/ 	.short	(.L_87 - .L_86)
.L_86:
        /*003c*/ 	.word	0x00000000
        /*0040*/ 	.short	0x0008
        /*0042*/ 	.short	0x003c
        /*0044*/ 	.byte	0x00, 0xf0, 0x11, 0x00


	//----- nvinfo : EIATTR_KPARAM_INFO
	.align		4
.L_87:
        /*0048*/ 	.byte	0x04, 0x17
        /*004a*/ 	.short	(.L_89 - .L_88)
.L_88:
        /*004c*/ 	.word	0x00000000
        /*0050*/ 	.short	0x0007
        /*0052*/ 	.short	0x0038
        /*0054*/ 	.byte	0x00, 0xf0, 0x11, 0x00


	//----- nvinfo : EIATTR_KPARAM_INFO
	.align		4
.L_89:
        /*0058*/ 	.byte	0x04, 0x17
        /*005a*/ 	.short	(.L_91 - .L_90)
.L_90:
        /*005c*/ 	.word	0x00000000
        /*0060*/ 	.short	0x0006
        /*0062*/ 	.short	0x0030
        /*0064*/ 	.byte	0x00, 0xf5, 0x21, 0x00


	//----- nvinfo : EIATTR_KPARAM_INFO
	.align		4
.L_91:
        /*0068*/ 	.byte	0x04, 0x17
        /*006a*/ 	.short	(.L_93 - .L_92)
.L_92:
        /*006c*/ 	.word	0x00000000
        /*0070*/ 	.short	0x0005
        /*0072*/ 	.short	0x0028
        /*0074*/ 	.byte	0x00, 0xf5, 0x21, 0x00


	//----- nvinfo : EIATTR_KPARAM_INFO
	.align		4
.L_93:
        /*0078*/ 	.byte	0x04, 0x17
        /*007a*/ 	.short	(.L_95 - .L_94)
.L_94:
        /*007c*/ 	.word	0x00000000
        /*0080*/ 	.short	0x0004
        /*0082*/ 	.short	0x0020
        /*0084*/ 	.byte	0x00, 0xf5, 0x21, 0x00


	//----- nvinfo : EIATTR_KPARAM_INFO
	.align		4
.L_95:
        /*0088*/ 	.byte	0x04, 0x17
        /*008a*/ 	.short	(.L_97 - .L_96)
.L_96:
        /*008c*/ 	.word	0x00000000
        /*0090*/ 	.short	0x0003
        /*0092*/ 	.short	0x0018
        /*0094*/ 	.byte	0x00, 0xf5, 0x21, 0x00


	//----- nvinfo : EIATTR_KPARAM_INFO
	.align		4
.L_97:
        /*0098*/ 	.byte	0x04, 0x17
        /*009a*/ 	.short	(.L_99 - .L_98)
.L_98:
        /*009c*/ 	.word	0x00000000
        /*00a0*/ 	.short	0x0002
        /*00a2*/ 	.short	0x0010
        /*00a4*/ 	.byte	0x00, 0xf5, 0x21, 0x00


	//----- nvinfo : EIATTR_KPARAM_INFO
	.align		4
.L_99:
        /*00a8*/ 	.byte	0x04, 0x17
        /*00aa*/ 	.short	(.L_101 - .L_100)
.L_100:
        /*00ac*/ 	.word	0x00000000
        /*00b0*/ 	.short	0x0001
        /*00b2*/ 	.short	0x0008
        /*00b4*/ 	.byte	0x00, 0xf5, 0x21, 0x00


	//----- nvinfo : EIATTR_KPARAM_INFO
	.align		4
.L_101:
        /*00b8*/ 	.byte	0x04, 0x17
        /*00ba*/ 	.short	(.L_103 - .L_102)
.L_102:
        /*00bc*/ 	.word	0x00000000
        /*00c0*/ 	.short	0x0000
        /*00c2*/ 	.short	0x0000
        /*00c4*/ 	.byte	0x00, 0xf5, 0x21, 0x00


	//----- nvinfo : EIATTR_SPARSE_MMA_MASK
	.align		4
.L_103:
        /*00c8*/ 	.byte	0x03, 0x50
        /*00ca*/ 	.short	0x0000


	//----- nvinfo : EIATTR_MAXREG_COUNT
	.align		4
        /*00cc*/ 	.byte	0x03, 0x1b
        /*00ce*/ 	.short	0x00ff


	//----- nvinfo : EIATTR_NUM_BARRIERS
	.align		4
        /*00d0*/ 	.byte	0x02, 0x4c
        /*00d2*/ 	.byte	0x01
	.zero		1


	//----- nvinfo : EIATTR_MERCURY_ISA_VERSION
	.align		4
        /*00d4*/ 	.byte	0x03, 0x5f
        /*00d6*/ 	.short	0x0101


	//----- nvinfo : EIATTR_VRC_CTA_INIT_COUNT
	.align		4
        /*00d8*/ 	.byte	0x02, 0x4a
	.zero		1
	.zero		1


	//----- nvinfo : EIATTR_EXIT_INSTR_OFFSETS
	.align		4
        /*00dc*/ 	.byte	0x04, 0x1c
        /*00de*/ 	.short	(.L_105 - .L_104)


	//   ....[0]....
.L_104:
        /*00e0*/ 	.word	0x00000040


	//   ....[1]....
        /*00e4*/ 	.word	0x00000a60


	//   ....[2]....
        /*00e8*/ 	.word	0x000043d0


	//----- nvinfo : EIATTR_INDIRECT_BRANCH_TARGETS
	.align		4
.L_105:
        /*00ec*/ 	.byte	0x04, 0x34
        /*00ee*/ 	.short	(.L_107 - .L_106)


	//   ....[0]....
.L_106:
        /*00f0*/ 	.word	.L_x_257@srel
        /*00f4*/ 	.short	0x0
        /*00f6*/ 	.short	0x0
        /*00f8*/ 	.word	0x3
        /*00fc*/ 	.word	.L_x_258@srel
        /*0100*/ 	.word	.L_x_259@srel
        /*0104*/ 	.word	.L_x_260@srel


	//   ....[1]....
        /*0108*/ 	.word	.L_x_261@srel
        /*010c*/ 	.short	0x0
        /*010e*/ 	.short	0x0
        /*0110*/ 	.word	0x3
        /*0114*/ 	.word	.L_x_262@srel
        /*0118*/ 	.word	.L_x_263@srel
        /*011c*/ 	.word	.L_x_264@srel


	//----- nvinfo : EIATTR_CRS_STACK_SIZE
	.align		4
.L_107:
        /*0120*/ 	.byte	0x04, 0x1e
        /*0122*/ 	.short	(.L_109 - .L_108)
.L_108:
        /*0124*/ 	.word	0x00000000


	//----- nvinfo : EIATTR_CBANK_PARAM_SIZE
	.align		4
.L_109:
        /*0128*/ 	.byte	0x03, 0x19
        /*012a*/ 	.short	0x004c


	//----- nvinfo : EIATTR_PARAM_CBANK
	.align		4
        /*012c*/ 	.byte	0x04, 0x0a
        /*012e*/ 	.short	(.L_111 - .L_110)
	.align		4
.L_110:
        /*0130*/ 	.word	index@(.nv.constant0._Z16fused_moe_kernelI6__halfEvPKT_S3_S3_S3_PKfPKjPS1_iiiii)
        /*0134*/ 	.short	0x0380
        /*0136*/ 	.short	0x004c


	//----- nvinfo : EIATTR_SW_WAR
	.align		4
.L_111:
        /*0138*/ 	.byte	0x04, 0x36
        /*013a*/ 	.short	(.L_113 - .L_112)
.L_112:
        /*013c*/ 	.word	0x00000008
.L_113:


//--------------------- .nv.info._Z16fused_moe_kernelIfEvPKT_S2_S2_S2_PKfPKjPS0_iiiii --------------------------
	.section	.nv.info._Z16fused_moe_kernelIfEvPKT_S2_S2_S2_PKfPKjPS0_iiiii,"",@"SHT_CUDA_INFO"
	.sectionflags	@""
	.align	4


	//----- nvinfo : EIATTR_CUDA_API_VERSION
	.align		4
        /*0000*/ 	.byte	0x04, 0x37
        /*0002*/ 	.short	(.L_115 - .L_114)
.L_114:
        /*0004*/ 	.word	0x00000082


	//----- nvinfo : EIATTR_KPARAM_INFO
	.align		4
.L_115:
        /*0008*/ 	.byte	0x04, 0x17
        /*000a*/ 	.short	(.L_117 - .L_116)
.L_116:
        /*000c*/ 	.word	0x00000000
        /*0010*/ 	.short	0x000b
        /*0012*/ 	.short	0x0048
        /*0014*/ 	.byte	0x00, 0xf0, 0x11, 0x00


	//----- nvinfo : EIATTR_KPARAM_INFO
	.align		4
.L_117:
        /*0018*/ 	.byte	0x04, 0x17
        /*001a*/ 	.short	(.L_119 - .L_118)
.L_118:
        /*001c*/ 	.word	0x00000000
        /*0020*/ 	.short	0x000a
        /*0022*/ 	.short	0x0044
        /*0024*/ 	.byte	0x00, 0xf0, 0x11, 0x00


	//----- nvinfo : EIATTR_KPARAM_INFO
	.align		4
.L_119:
        /*0028*/ 	.byte	0x04, 0x17
        /*002a*/ 	.short	(.L_121 - .L_120)
.L_120:
        /*002c*/ 	.word	0x00000000
        /*0030*/ 	.short	0x0009
        /*0032*/ 	.short	0x0040
        /*0034*/ 	.byte	0x00, 0xf0, 0x11, 0x00


	//----- nvinfo : EIATTR_KPARAM_INFO
	.align		4
.L_121:
        /*0038*/ 	.byte	0x04, 0x17
        /*003a*/ 	.short	(.L_123 - .L_122)
.L_122:
        /*003c*/ 	.word	0x00000000
        /*0040*/ 	.short	0x0008
        /*0042*/ 	.short	0x003c
        /*0044*/ 	.byte	0x00, 0xf0, 0x11, 0x00


	//----- nvinfo : EIATTR_KPARAM_INFO
	.align		4
.L_123:
        /*0048*/ 	.byte	0x04, 0x17
        /*004a*/ 	.short	(.L_125 - .L_124)
.L_124:
        /*004c*/ 	.word	0x00000000
        /*0050*/ 	.short	0x0007
        /*0052*/ 	.short	0x0038
        /*0054*/ 	.byte	0x00, 0xf0, 0x11, 0x00


	//----- nvinfo : EIATTR_KPARAM_INFO
	.align		4
.L_125:
        /*0058*/ 	.byte	0x04, 0x17
        /*005a*/ 	.short	(.L_127 - .L_126)
.L_126:
        /*005c*/ 	.word	0x00000000
        /*0060*/ 	.short	0x0006
        /*0062*/ 	.short	0x0030
        /*0064*/ 	.byte	0x00, 0xf5, 0x21, 0x00


	//----- nvinfo : EIATTR_KPARAM_INFO
	.align		4
.L_127:
        /*0068*/ 	.byte	0x04, 0x17
        /*006a*/ 	.short	(.L_129 - .L_128)
.L_128:
        /*006c*/ 	.word	0x00000000
        /*0070*/ 	.short	0x0005
        /*0072*/ 	.short	0x0028
        /*0074*/ 	.byte	0x00, 0xf5, 0x21, 0x00


	//----- nvinfo : EIATTR_KPARAM_INFO
	.align		4
.L_129:
        /*0078*/ 	.byte	0x04, 0x17
        /*007a*/ 	.short	(.L_131 - .L_130)
.L_130:
        /*007c*/ 	.word	0x00000000
        /*0080*/ 	.short	0x0004
        /*0082*/ 	.short	0x0020
        /*0084*/ 	.byte	0x00, 0xf5, 0x21, 0x00


	//----- nvinfo : EIATTR_KPARAM_INFO
	.align		4
.L_131:
        /*0088*/ 	.byte	0x04, 0x17
        /*008a*/ 	.short	(.L_133 - .L_132)
.L_132:
        /*008c*/ 	.word	0x00000000
        /*0090*/ 	.short	0x0003
        /*0092*/ 	.short	0x0018
        /*0094*/ 	.byte	0x00, 0xf5, 0x21, 0x00


	//----- nvinfo : EIATTR_KPARAM_INFO
	.align		4
.L_133:
        /*0098*/ 	.byte	0x04, 0x17
        /*009a*/ 	.short	(.L_135 - .L_134)
.L_134:
        /*009c*/ 	.word	0x00000000
        /*00a0*/ 	.short	0x0002
        /*00a2*/ 	.short	0x0010
        /*00a4*/ 	.byte	0x00, 0xf5, 0x21, 0x00


	//----- nvinfo : EIATTR_KPARAM_INFO
	.align		4
.L_135:
        /*00a8*/ 	.byte	0x04, 0x17
        /*00aa*/ 	.short	(.L_137 - .L_136)
.L_136:
        /*00ac*/ 	.word	0x00000000
        /*00b0*/ 	.short	0x0001
        /*00b2*/ 	.short	0x0008
        /*00b4*/ 	.byte	0x00, 0xf5, 0x21, 0x00


	//----- nvinfo : EIATTR_KPARAM_INFO
	.align		4
.L_137:
        /*00b8*/ 	.byte	0x04, 0x17
        /*00ba*/ 	.short	(.L_139 - .L_138)
.L_138:
        /*00bc*/ 	.word	0x00000000
        /*00c0*/ 	.short	0x0000
        /*00c2*/ 	.short	0x0000
        /*00c4*/ 	.byte	0x00, 0xf5, 0x21, 0x00


	//----- nvinfo : EIATTR_SPARSE_MMA_MASK
	.align		4
.L_139:
        /*00c8*/ 	.byte	0x03, 0x50
        /*00ca*/ 	.short	0x0000


	//----- nvinfo : EIATTR_MAXREG_COUNT
	.align		4
        /*00cc*/ 	.byte	0x03, 0x1b
        /*00ce*/ 	.short	0x00ff


	//----- nvinfo : EIATTR_NUM_BARRIERS
	.align		4
        /*00d0*/ 	.byte	0x02, 0x4c
        /*00d2*/ 	.byte	0x01
	.zero		1


	//----- nvinfo : EIATTR_MERCURY_ISA_VERSION
	.align		4
        /*00d4*/ 	.byte	0x03, 0x5f
        /*00d6*/ 	.short	0x0101


	//----- nvinfo : EIATTR_VRC_CTA_INIT_COUNT
	.align		4
        /*00d8*/ 	.byte	0x02, 0x4a
	.zero		1
	.zero		1


	//----- nvinfo : EIATTR_EXIT_INSTR_OFFSETS
	.align		4
        /*00dc*/ 	.byte	0x04, 0x1c
        /*00de*/ 	.short	(.L_141 - .L_140)


	//   ....[0]....
.L_140:
        /*00e0*/ 	.word	0x00000040


	//   ....[1]....
        /*00e4*/ 	.word	0x00000a40


	//   ....[2]....
        /*00e8*/ 	.word	0x00003dd0


	//----- nvinfo : EIATTR_INDIRECT_BRANCH_TARGETS
	.align		4
.L_141:
        /*00ec*/ 	.byte	0x04, 0x34
        /*00ee*/ 	.short	(.L_143 - .L_142)


	//   ....[0]....
.L_142:
        /*00f0*/ 	.word	.L_x_265@srel
        /*00f4*/ 	.short	0x0
        /*00f6*/ 	.short	0x0
        /*00f8*/ 	.word	0x3
        /*00fc*/ 	.word	.L_x_266@srel
        /*0100*/ 	.word	.L_x_267@srel
        /*0104*/ 	.word	.L_x_268@srel


	//   ....[1]....
        /*0108*/ 	.word	.L_x_269@srel
        /*010c*/ 	.short	0x0
        /*010e*/ 	.short	0x0
        /*0110*/ 	.word	0x3
        /*0114*/ 	.word	.L_x_270@srel
        /*0118*/ 	.word	.L_x_271@srel
        /*011c*/ 	.word	.L_x_272@srel


	//----- nvinfo : EIATTR_CRS_STACK_SIZE
	.align		4
.L_143:
        /*0120*/ 	.byte	0x04, 0x1e
        /*0122*/ 	.short	(.L_145 - .L_144)
.L_144:
        /*0124*/ 	.word	0x00000000


	//----- nvinfo : EIATTR_CBANK_PARAM_SIZE
	.align		4
.L_145:
        /*0128*/ 	.byte	0x03, 0x19
        /*012a*/ 	.short	0x004c


	//----- nvinfo : EIATTR_PARAM_CBANK
	.align		4
        /*012c*/ 	.byte	0x04, 0x0a
        /*012e*/ 	.short	(.L_147 - .L_146)
	.align		4
.L_146:
        /*0130*/ 	.word	index@(.nv.constant0._Z16fused_moe_kernelIfEvPKT_S2_S2_S2_PKfPKjPS0_iiiii)
        /*0134*/ 	.short	0x0380
        /*0136*/ 	.short	0x004c


	//----- nvinfo : EIATTR_SW_WAR
	.align		4
.L_147:
        /*0138*/ 	.byte	0x04, 0x36
        /*013a*/ 	.short	(.L_149 - .L_148)
.L_148:
        /*013c*/ 	.word	0x00000008
.L_149:


//--------------------- .nv.info._Z21indexed_matmul_kernelI13__nv_bfloat16EvPKT_S3_PKfPKjPS1_iiiii --------------------------
	.section	.nv.info._Z21indexed_matmul_kernelI13__nv_bfloat16EvPKT_S3_PKfPKjPS1_iiiii,"",@"SHT_CUDA_INFO"
	.sectionflags	@""
	.align	4


	//----- nvinfo : EIATTR_CUDA_API_VERSION
	.align		4
        /*0000*/ 	.byte	0x04, 0x37
        /*0002*/ 	.short	(.L_151 - .L_150)
.L_150:
        /*0004*/ 	.word	0x00000082


	//----- nvinfo : EIATTR_KPARAM_INFO
	.align		4
.L_151:
        /*0008*/ 	.byte	0x04, 0x17
        /*000a*/ 	.short	(.L_153 - .L_152)
.L_152:
        /*000c*/ 	.word	0x00000000
        /*0010*/ 	.short	0x0009
        /*0012*/ 	.short	0x0038
        /*0014*/ 	.byte	0x00, 0xf0, 0x11, 0x00


	//----- nvinfo : EIATTR_KPARAM_INFO
	.align		4
.L_153:
        /*0018*/ 	.byte	0x04, 0x17
        /*001a*/ 	.short	(.L_155 - .L_154)
.L_154:
        /*001c*/ 	.word	0x00000000
        /*0020*/ 	.short	0x0008
        /*0022*/ 	.short	0x0034
        /*0024*/ 	.byte	0x00, 0xf0, 0x11, 0x00


	//----- nvinfo : EIATTR_KPARAM_INFO
	.align		4
.L_155:
        /*0028*/ 	.byte	0x04, 0x17
        /*002a*/ 	.short	(.L_157 - .L_156)
.L_156:
        /*002c*/ 	.word	0x00000000
        /*0030*/ 	.short	0x0007
        /*0032*/ 	.short	0x0030
        /*0034*/ 	.byte	0x00, 0xf0, 0x11, 0x00


	//----- nvinfo : EIATTR_KPARAM_INFO
	.align		4
.L_157:
        /*0038*/ 	.byte	0x04, 0x17
        /*003a*/ 	.short	(.L_159 - .L_158)
.L_158:
        /*003c*/ 	.word	0x00000000
        /*0040*/ 	.short	0x0006
        /*0042*/ 	.short	0x002c
        /*0044*/ 	.byte	0x00, 0xf0, 0x11, 0x00


	//----- nvinfo : EIATTR_KPARAM_INFO
	.align		4
.L_159:
        /*0048*/ 	.byte	0x04, 0x17
        /*004a*/ 	.short	(.L_161 - .L_160)
.L_160:
        /*004c*/ 	.word	0x00000000
        /*0050*/ 	.short	0x0005
        /*0052*/ 	.short	0x0028
        /*0054*/ 	.byte	0x00, 0xf0, 0x11, 0x00


	//----- nvinfo : EIATTR_KPARAM_INFO
	.align		4
.L_161:
        /*0058*/ 	.byte	0x04, 0x17
        /*005a*/ 	.short	(.L_163 - .L_162)
.L_162:
        /*005c*/ 	.word	0x00000000
        /*0060*/ 	.short	0x0004
        /*0062*/ 	.short	0x0020
        /*0064*/ 	.byte	0x00, 0xf5, 0x21, 0x00


	//----- nvinfo : EIATTR_KPARAM_INFO
	.align		4
.L_163:
        /*0068*/ 	.byte	0x04, 0x17
        /*006a*/ 	.short	(.L_165 - .L_164)
.L_164:
        /*006c*/ 	.word	0x00000000
        /*0070*/ 	.short	0x0003
        /*0072*/ 	.short	0x0018
        /*0074*/ 	.byte	0x00, 0xf5, 0x21, 0x00


	//----- nvinfo : EIATTR_KPARAM_INFO
	.align		4
.L_165:
        /*0078*/ 	.byte	0x04, 0x17
        /*007a*/ 	.short	(.L_167 - .L_166)
.L_166:
        /*007c*/ 	.word	0x00000000
        /*0080*/ 	.short	0x0002
        /*0082*/ 	.short	0x0010
        /*0084*/ 	.byte	0x00, 0xf5, 0x21, 0x00


	//----- nvinfo : EIATTR_KPARAM_INFO
	.align		4
.L_167:
        /*0088*/ 	.byte	0x04, 0x17
        /*008a*/ 	.short	(.L_169 - .L_168)
.L_168:
        /*008c*/ 	.word	0x00000000
        /*0090*/ 	.short	0x0001
        /*0092*/ 	.short	0x0008
        /*0094*/ 	.byte	0x00, 0xf5, 0x21, 0x00


	//----- nvinfo : EIATTR_KPARAM_INFO
	.align		4
.L_169:
        /*0098*/ 	.byte	0x04, 0x17
        /*009a*/ 	.short	(.L_171 - .L_170)
.L_170:
        /*009c*/ 	.word	0x00000000
        /*00a0*/ 	.short	0x0000
        /*00a2*/ 	.short	0x0000
        /*00a4*/ 	.byte	0x00, 0xf5, 0x21, 0x00


	//----- nvinfo : EIATTR_SPARSE_MMA_MASK
	.align		4
.L_171:
        /*00a8*/ 	.byte	0x03, 0x50
        /*00aa*/ 	.short	0x0000


	//----- nvinfo : EIATTR_MAXREG_COUNT
	.align		4
        /*00ac*/ 	.byte	0x03, 0x1b
        /*00ae*/ 	.short	0x00ff


	//----- nvinfo : EIATTR_MERCURY_ISA_VERSION
	.align		4
        /*00b0*/ 	.byte	0x03, 0x5f
        /*00b2*/ 	.short	0x0101


	//----- nvinfo : EIATTR_VRC_CTA_INIT_COUNT
	.align		4
        /*00b4*/ 	.byte	0x02, 0x4a
	.zero		1
	.zero		1


	//----- nvinfo : EIATTR_EXIT_INSTR_OFFSETS
	.align		4
        /*00b8*/ 	.byte	0x04, 0x1c
        /*00ba*/ 	.short	(.L_173 - .L_172)


	//   ....[0]....
.L_172:
        /*00bc*/ 	.word	0x000000a0


	//   ....[1]....
        /*00c0*/ 	.word	0x00001890


	//----- nvinfo : EIATTR_CBANK_PARAM_SIZE
	.align		4
.L_173:
        /*00c4*/ 	.byte	0x03, 0x19
        /*00c6*/ 	.short	0x003c


	//----- nvinfo : EIATTR_PARAM_CBANK
	.align		4
        /*00c8*/ 	.byte	0x04, 0x0a
        /*00ca*/ 	.short	(.L_175 - .L_174)
	.align		4
.L_174:
        /*00cc*/ 	.word	index@(.nv.constant0._Z21indexed_matmul_kernelI13__nv_bfloat16EvPKT_S3_PKfPKjPS1_iiiii)
        /*00d0*/ 	.short	0x0380
        /*00d2*/ 	.short	0x003c


	//----- nvinfo : EIATTR_SW_WAR
	.align		4
.L_175:
        /*00d4*/ 	.byte	0x04, 0x36
        /*00d6*/ 	.short	(.L_177 - .L_176)
.L_176:
        /*00d8*/ 	.word	0x00000008
.L_177:


//--------------------- .nv.info._Z21indexed_matmul_kernelI6__halfEvPKT_S3_PKfPKjPS1_iiiii --------------------------
	.section	.nv.info._Z21indexed_matmul_kernelI6__halfEvPKT_S3_PKfPKjPS1_iiiii,"",@"SHT_CUDA_INFO"
	.sectionflags	@""
	.align	4


	//----- nvinfo : EIATTR_CUDA_API_VERSION
	.align		4
        /*0000*/ 	.byte	0x04, 0x37
        /*0002*/ 	.short	(.L_179 - .L_178)
.L_178:
        /*0004*/ 	.word	0x00000082


	//----- nvinfo : EIATTR_KPARAM_INFO
	.align		4
.L_179:
        /*0008*/ 	.byte	0x04, 0x17
        /*000a*/ 	.short	(.L_181 - .L_180)
.L_180:
        /*000c*/ 	.word	0x00000000
        /*0010*/ 	.short	0x0009
        /*0012*/ 	.short	0x0038
        /*0014*/ 	.byte	0x00, 0xf0, 0x11, 0x00


	//----- nvinfo : EIATTR_KPARAM_INFO
	.align		4
.L_181:
        /*0018*/ 	.byte	0x04, 0x17
        /*001a*/ 	.short	(.L_183 - .L_182)
.L_182:
        /*001c*/ 	.word	0x00000000
        /*0020*/ 	.short	0x0008
        /*0022*/ 	.short	0x0034
        /*0024*/ 	.byte	0x00, 0xf0, 0x11, 0x00


	//----- nvinfo : EIATTR_KPARAM_INFO
	.align		4
.L_183:
        /*0028*/ 	.byte	0x04, 0x17
        /*002a*/ 	.short	(.L_185 - .L_184)
.L_184:
        /*002c*/ 	.word	0x00000000
        /*0030*/ 	.short	0x0007
        /*0032*/ 	.short	0x0030
        /*0034*/ 	.byte	0x00, 0xf0, 0x11, 0x00


	//----- nvinfo : EIATTR_KPARAM_INFO
	.align		4
.L_185:
        /*0038*/ 	.byte	0x04, 0x17
        /*003a*/ 	.short	(.L_187 - .L_186)
.L_186:
        /*003c*/ 	.word	0x00000000
        /*0040*/ 	.short	0x0006
        /*0042*/ 	.short	0x002c
        /*0044*/ 	.byte	0x00, 0xf0, 0x11, 0x00


	//----- nvinfo : EIATTR_KPARAM_INFO
	.align		4
.L_187:
        /*0048*/ 	.byte	0x04, 0x17
        /*004a*/ 	.short	(.L_189 - .L_188)
.L_188:
        /*004c*/ 	.word	0x00000000
        /*0050*/ 	.short	0x0005
        /*0052*/ 	.short	0x0028
        /*0054*/ 	.byte	0x00, 0xf0, 0x11, 0x00


	//----- nvinfo : EIATTR_KPARAM_INFO
	.align		4
.L_189:
        /*0058*/ 	.byte	0x04, 0x17
        /*005a*/ 	.short	(.L_191 - .L_190)
.L_190:
        /*005c*/ 	.word	0x00000000
        /*0060*/ 	.short	0x0004
        /*0062*/ 	.short	0x0020
        /*0064*/ 	.byte	0x00, 0xf5, 0x21, 0x00


	//----- nvinfo : EIATTR_KPARAM_INFO
	.align		4
.L_191:
        /*0068*/ 	.byte	0x04, 0x17
        /*006a*/ 	.short	(.L_193 - .L_192)
.L_192:
        /*006c*/ 	.word	0x00000000
        /*0070*/ 	.short	0x0003
        /*0072*/ 	.short	0x0018
        /*0074*/ 	.byte	0x00, 0xf5, 0x21, 0x00


	//----- nvinfo : EIATTR_KPARAM_INFO
	.align		4
.L_193:
        /*0078*/ 	.byte	0x04, 0x17
        /*007a*/ 	.short	(.L_195 - .L_194)
.L_194:
        /*007c*/ 	.word	0x00000000
        /*0080*/ 	.short	0x0002
        /*0082*/ 	.short	0x0010
        /*0084*/ 	.byte	0x00, 0xf5, 0x21, 0x00


	//----- nvinfo : EIATTR_KPARAM_INFO
	.align		4
.L_195:
        /*0088*/ 	.byte	0x04, 0x17
        /*008a*/ 	.short	(.L_197 - .L_196)
.L_196:
        /*008c*/ 	.word	0x00000000
        /*0090*/ 	.short	0x0001
        /*0092*/ 	.short	0x0008
        /*0094*/ 	.byte	0x00, 0xf5, 0x21, 0x00


	//----- nvinfo : EIATTR_KPARAM_INFO
	.align		4
.L_197:
        /*0098*/ 	.byte	0x04, 0x17
        /*009a*/ 	.short	(.L_199 - .L_198)
.L_198:
        /*009c*/ 	.word	0x00000000
        /*00a0*/ 	.short	0x0000
        /*00a2*/ 	.short	0x0000
        /*00a4*/ 	.byte	0x00, 0xf5, 0x21, 0x00


	//----- nvinfo : EIATTR_SPARSE_MMA_MASK
	.align		4
.L_199:
        /*00a8*/ 	.byte	0x03, 0x50
        /*00aa*/ 	.short	0x0000


	//----- nvinfo : EIATTR_MAXREG_COUNT
	.align		4
        /*00ac*/ 	.byte	0x03, 0x1b
        /*00ae*/ 	.short	0x00ff


	//----- nvinfo : EIATTR_MERCURY_ISA_VERSION
	.align		4
        /*00b0*/ 	.byte	0x03, 0x5f
        /*00b2*/ 	.short	0x0101


	//----- nvinfo : EIATTR_VRC_CTA_INIT_COUNT
	.align		4
        /*00b4*/ 	.byte	0x02, 0x4a
	.zero		1
	.zero		1


	//----- nvinfo : EIATTR_EXIT_INSTR_OFFSETS
	.align		4
        /*00b8*/ 	.byte	0x04, 0x1c
        /*00ba*/ 	.short	(.L_201 - .L_200)


	//   ....[0]....
.L_200:
        /*00bc*/ 	.word	0x000000a0


	//   ....[1]....
        /*00c0*/ 	.word	0x00001890


	//----- nvinfo : EIATTR_CBANK_PARAM_SIZE
	.align		4
.L_201:
        /*00c4*/ 	.byte	0x03, 0x19
        /*00c6*/ 	.short	0x003c


	//----- nvinfo : EIATTR_PARAM_CBANK
	.align		4
        /*00c8*/ 	.byte	0x04, 0x0a
        /*00ca*/ 	.short	(.L_203 - .L_202)
	.align		4
.L_202:
        /*00cc*/ 	.word	index@(.nv.constant0._Z21indexed_matmul_kernelI6__halfEvPKT_S3_PKfPKjPS1_iiiii)
        /*00d0*/ 	.short	0x0380
        /*00d2*/ 	.short	0x003c


	//----- nvinfo : EIATTR_SW_WAR
	.align		4
.L_203:
        /*00d4*/ 	.byte	0x04, 0x36
        /*00d6*/ 	.short	(.L_205 - .L_204)
.L_204:
        /*00d8*/ 	.word	0x00000008
.L_205:


//--------------------- .nv.info._Z21indexed_matmul_kernelIfEvPKT_S2_PKfPKjPS0_iiiii --------------------------
	.section	.nv.info._Z21indexed_matmul_kernelIfEvPKT_S2_PKfPKjPS0_iiiii,"",@"SHT_CUDA_INFO"
	.sectionflags	@""
	.align	4


	//----- nvinfo : EIATTR_CUDA_API_VERSION
	.align		4
        /*0000*/ 	.byte	0x04, 0x37
        /*0002*/ 	.short	(.L_207 - .L_206)
.L_206:
        /*0004*/ 	.word	0x00000082


	//----- nvinfo : EIATTR_KPARAM_INFO
	.align		4
.L_207:
        /*0008*/ 	.byte	0x04, 0x17
        /*000a*/ 	.short	(.L_209 - .L_208)
.L_208:
        /*000c*/ 	.word	0x00000000
        /*0010*/ 	.short	0x0009
        /*0012*/ 	.short	0x0038
        /*0014*/ 	.byte	0x00, 0xf0, 0x11, 0x00


	//----- nvinfo : EIATTR_KPARAM_INFO
	.align		4
.L_209:
        /*0018*/ 	.byte	0x04, 0x17
        /*001a*/ 	.short	(.L_211 - .L_210)
.L_210:
        /*001c*/ 	.word	0x00000000
        /*0020*/ 	.short	0x0008
        /*0022*/ 	.short	0x0034
        /*0024*/ 	.byte	0x00, 0xf0, 0x11, 0x00


	//----- nvinfo : EIATTR_KPARAM_INFO
	.align		4
.L_211:
        /*0028*/ 	.byte	0x04, 0x17
        /*002a*/ 	.short	(.L_213 - .L_212)
.L_212:
        /*002c*/ 	.word	0x00000000
        /*0030*/ 	.short	0x0007
        /*0032*/ 	.short	0x0030
        /*0034*/ 	.byte	0x00, 0xf0, 0x11, 0x00


	//----- nvinfo : EIATTR_KPARAM_INFO
	.align		4
.L_213:
        /*0038*/ 	.byte	0x04, 0x17
        /*003a*/ 	.short	(.L_215 - .L_214)
.L_214:
        /*003c*/ 	.word	0x00000000
        /*0040*/ 	.short	0x0006
        /*0042*/ 	.short	0x002c
        /*0044*/ 	.byte	0x00, 0xf0, 0x11, 0x00


	//----- nvinfo : EIATTR_KPARAM_INFO
	.align		4
.L_215:
        /*0048*/ 	.byte	0x04, 0x17
        /*004a*/ 	.short	(.L_217 - .L_216)
.L_216:
        /*004c*/ 	.word	0x00000000
        /*0050*/ 	.short	0x0005
        /*0052*/ 	.short	0x0028
        /*0054*/ 	.byte	0x00, 0xf0, 0x11, 0x00


	//----- nvinfo : EIATTR_KPARAM_INFO
	.align		4
.L_217:
        /*0058*/ 	.byte	0x04, 0x17
        /*005a*/ 	.short	(.L_219 - .L_218)
.L_218:
        /*005c*/ 	.word	0x00000000
        /*0060*/ 	.short	0x0004
        /*0062*/ 	.short	0x0020
        /*0064*/ 	.byte	0x00, 0xf5, 0x21, 0x00


	//----- nvinfo : EIATTR_KPARAM_INFO
	.align		4
.L_219:
        /*0068*/ 	.byte	0x04, 0x17
        /*006a*/ 	.short	(.L_221 - .L_220)
.L_220:
        /*006c*/ 	.word	0x00000000
        /*0070*/ 	.short	0x0003
        /*0072*/ 	.short	0x0018
        /*0074*/ 	.byte	0x00, 0xf5, 0x21, 0x00


	//----- nvinfo : EIATTR_KPARAM_INFO
	.align		4
.L_221:
        /*0078*/ 	.byte	0x04, 0x17
        /*007a*/ 	.short	(.L_223 - .L_222)
.L_222:
        /*007c*/ 	.word	0x00000000
        /*0080*/ 	.short	0x0002
        /*0082*/ 	.short	0x0010
        /*0084*/ 	.byte	0x00, 0xf5, 0x21, 0x00


	//----- nvinfo : EIATTR_KPARAM_INFO
	.align		4
.L_223:
        /*0088*/ 	.byte	0x04, 0x17
        /*008a*/ 	.short	(.L_225 - .L_224)
.L_224:
        /*008c*/ 	.word	0x00000000
        /*0090*/ 	.short	0x0001
        /*0092*/ 	.short	0x0008
        /*0094*/ 	.byte	0x00, 0xf5, 0x21, 0x00


	//----- nvinfo : EIATTR_KPARAM_INFO
	.align		4
.L_225:
        /*0098*/ 	.byte	0x04, 0x17
        /*009a*/ 	.short	(.L_227 - .L_226)
.L_226:
        /*009c*/ 	.word	0x00000000
        /*00a0*/ 	.short	0x0000
        /*00a2*/ 	.short	0x0000
        /*00a4*/ 	.byte	0x00, 0xf5, 0x21, 0x00


	//----- nvinfo : EIATTR_SPARSE_MMA_MASK
	.align		4
.L_227:
        /*00a8*/ 	.byte	0x03, 0x50
        /*00aa*/ 	.short	0x0000


	//----- nvinfo : EIATTR_MAXREG_COUNT
	.align		4
        /*00ac*/ 	.byte	0x03, 0x1b
        /*00ae*/ 	.short	0x00ff


	//----- nvinfo : EIATTR_MERCURY_ISA_VERSION
	.align		4
        /*00b0*/ 	.byte	0x03, 0x5f
        /*00b2*/ 	.short	0x0101


	//----- nvinfo : EIATTR_VRC_CTA_INIT_COUNT
	.align		4
        /*00b4*/ 	.byte	0x02, 0x4a
	.zero		1
	.zero		1


	//----- nvinfo : EIATTR_EXIT_INSTR_OFFSETS
	.align		4
        /*00b8*/ 	.byte	0x04, 0x1c
        /*00ba*/ 	.short	(.L_229 - .L_228)


	//   ....[0]....
.L_228:
        /*00bc*/ 	.word	0x000000a0


	//   ....[1]....
        /*00c0*/ 	.word	0x000016c0


	//----- nvinfo : EIATTR_CBANK_PARAM_SIZE
	.align		4
.L_229:
        /*00c4*/ 	.byte	0x03, 0x19
        /*00c6*/ 	.short	0x003c


	//----- nvinfo : EIATTR_PARAM_CBANK
	.align		4
        /*00c8*/ 	.byte	0x04, 0x0a
        /*00ca*/ 	.short	(.L_231 - .L_230)
	.align		4
.L_230:
        /*00cc*/ 	.word	index@(.nv.constant0._Z21indexed_matmul_kernelIfEvPKT_S2_PKfPKjPS0_iiiii)
        /*00d0*/ 	.short	0x0380
        /*00d2*/ 	.short	0x003c


	//----- nvinfo : EIATTR_SW_WAR
	.align		4
.L_231:
        /*00d4*/ 	.byte	0x04, 0x36
        /*00d6*/ 	.short	(.L_233 - .L_232)
.L_232:
        /*00d8*/ 	.word	0x00000008
.L_233:


//--------------------- .nv.callgraph             --------------------------
	.section	.nv.callgraph,"",@"SHT_CUDA_CALLGRAPH"
	.align	4
	.sectionentsize	8
	.align		4
        /*0000*/ 	.word	0x00000000
	.align		4
        /*0004*/ 	.word	0xffffffff
	.align		4
        /*0008*/ 	.word	0x00000000
	.align		4
        /*000c*/ 	.word	0xfffffffe
	.align		4
        /*0010*/ 	.word	0x00000000
	.align		4
        /*0014*/ 	.word	0xfffffffd
	.align		4
        /*0018*/ 	.word	0x00000000
	.align		4
        /*001c*/ 	.word	0xfffffffc


//--------------------- .nv.constant2._Z16fused_moe_kernelI13__nv_bfloat16EvPKT_S3_S3_S3_PKfPKjPS1_iiiii --------------------------
	.section	.nv.constant2._Z16fused_moe_kernelI13__nv_bfloat16EvPKT_S3_S3_S3_PKfPKjPS1_iiiii,"a",@progbits
	.sectionflags	@""
	.align	4
.nv.constant2._Z16fused_moe_kernelI13__nv_bfloat16EvPKT_S3_S3_S3_PKfPKjPS1_iiiii:
        /*0000*/ 	.byte	0xf0, 0x24, 0x00, 0x00, 0x60, 0x23, 0x00, 0x00, 0x80, 0x26, 0x00, 0x00, 0x00, 0x2f, 0x00, 0x00
        /*0010*/ 	.byte	0xf0, 0x30, 0x00, 0x00, 0x60, 0x28, 0x00, 0x00


//--------------------- .nv.constant2._Z16fused_moe_kernelI6__halfEvPKT_S3_S3_S3_PKfPKjPS1_iiiii --------------------------
	.section	.nv.constant2._Z16fused_moe_kernelI6__halfEvPKT_S3_S3_S3_PKfPKjPS1_iiiii,"a",@progbits
	.sectionflags	@""
	.align	4
.nv.constant2._Z16fused_moe_kernelI6__halfEvPKT_S3_S3_S3_PKfPKjPS1_iiiii:
        /*0000*/ 	.byte	0x90, 0x24, 0x00, 0x00, 0x00, 0x23, 0x00, 0x00, 0x20, 0x26, 0x00, 0x00, 0xa0, 0x2e, 0x00, 0x00
        /*0010*/ 	.byte	0x90, 0x30, 0x00, 0x00, 0xf0, 0x27, 0x00, 0x00


//--------------------- .nv.constant2._Z16fused_moe_kernelIfEvPKT_S2_S2_S2_PKfPKjPS0_iiiii --------------------------
	.section	.nv.constant2._Z16fused_moe_kernelIfEvPKT_S2_S2_S2_PKfPKjPS0_iiiii,"a",@progbits
	.sectionflags	@""
	.align	4
.nv.constant2._Z16fused_moe_kernelIfEvPKT_S2_S2_S2_PKfPKjPS0_iiiii:
        /*0000*/ 	.byte	0x90, 0x21, 0x00, 0x00, 0x00, 0x20, 0x00, 0x00, 0x30, 0x23, 0x00, 0x00, 0x20, 0x2b, 0x00, 0x00
        /*0010*/ 	.byte	0x00, 0x2d, 0x00, 0x00, 0xf0, 0x24, 0x00, 0x00


//--------------------- .text._Z16fused_moe_kernelI13__nv_bfloat16EvPKT_S3_S3_S3_PKfPKjPS1_iiiii --------------------------
	.section	.text._Z16fused_moe_kernelI13__nv_bfloat16EvPKT_S3_S3_S3_PKfPKjPS1_iiiii,"ax",@progbits
	.align	128
        .global         _Z16fused_moe_kernelI13__nv_bfloat16EvPKT_S3_S3_S3_PKfPKjPS1_iiiii
        .type           _Z16fused_moe_kernelI13__nv_bfloat16EvPKT_S3_S3_S3_PKfPKjPS1_iiiii,@function
        .size           _Z16fused_moe_kernelI13__nv_bfloat16EvPKT_S3_S3_S3_PKfPKjPS1_iiiii,(.L_x_273 - _Z16fused_moe_kernelI13__nv_bfloat16EvPKT_S3_S3_S3_PKfPKjPS1_iiiii)
        .other          _Z16fused_moe_kernelI13__nv_bfloat16EvPKT_S3_S3_S3_PKfPKjPS1_iiiii,@"STO_CUDA_ENTRY STV_DEFAULT"
_Z16fused_moe_kernelI13__nv_bfloat16EvPKT_S3_S3_S3_PKfPKjPS1_iiiii:
.text._Z16fused_moe_kernelI13__nv_bfloat16EvPKT_S3_S3_S3_PKfPKjPS1_iiiii:
[----:B------:R-:W-:Y:S08]  /*0000*/  LDC R1, c[0x0][0x37c] ;  /* 0x0000df00ff017b82 */ /* 0x000ff00000000800 */
[----:B------:R-:W0:Y:S08]  /*0010*/  S2UR UR18, SR_CTAID.X ;  /* 0x00000000001279c3 */ /* 0x000e300000002500 */
[----:B------:R-:W0:Y:S02]  /*0020*/  LDC R0, c[0x0][0x3b8] ;  /* 0x0000ee00ff007b82 */ /* 0x000e240000000800 */
[----:B0-----:R-:W-:-:S13]  /*0030*/  ISETP.LE.AND P0, PT, R0, UR18, PT ;  /* 0x0000001200007c0c */ /* 0x001fda000bf03270 */
[----:B------:R-:W-:Y:S05]  /*0040*/  @P0 EXIT ;  /* 0x000000000000094d */ /* 0x000fea0003800000 */
[----:B------:R-:W0:Y:S01]  /*0050*/  S2R R0, SR_TID.X ;  /* 0x0000000000007919 */ /* 0x000e220000002100 */
[----:B------:R-:W0:Y:S01]  /*0060*/  LDCU UR7, c[0x0][0x3bc] ;  /* 0x00007780ff0777ac */ /* 0x000e220008000800 */
[----:B------:R-:W-:Y:S01]  /*0070*/  BSSY.RECONVERGENT B0, `(.L_x_0) ;  /* 0x0000056000007945 */ /* 0x000fe20003800200 */
[----:B------:R-:W1:Y:S01]  /*0080*/  LDCU UR19, c[0x0][0x360] ;  /* 0x00006c00ff1377ac */ /* 0x000e620008000800 */
[----:B------:R-:W2:Y:S01]  /*0090*/  LDCU.64 UR10, c[0x0][0x358] ;  /* 0x00006b00ff0a77ac */ /* 0x000ea20008000a00 */
[----:B0-----:R-:W-:-:S13]  /*00a0*/  ISETP.GE.AND P0, PT, R0, UR7, PT ;  /* 0x0000000700007c0c */ /* 0x001fda000bf06270 */
[----:B-12---:R-:W-:Y:S05]  /*00b0*/  @P0 BRA `(.L_x_1) ;  /* 0x0000000400440947 */ /* 0x006fea0003800000 */
[----:B------:R-:W0:Y:S01]  /*00c0*/  I2F.U32.RP R7, UR19 ;  /* 0x0000001300077d06 */ /* 0x000e220008209000 */
[----:B------:R-:W-:Y:S01]  /*00d0*/  VIADD R4, R0, UR19 ;  /* 0x0000001300047c36 */ /* 0x000fe20008000000 */
[----:B------:R-:W-:Y:S01]  /*00e0*/  ISETP.NE.U32.AND P3, PT, RZ, UR19, PT ;  /* 0x00000013ff007c0c */ /* 0x000fe2000bf65070 */
[----:B------:R-:W-:Y:S03]  /*00f0*/  BSSY.RECONVERGENT B1, `(.L_x_2) ;  /* 0x000002d000017945 */ /* 0x000fe60003800200 */
[C---:B------:R-:W-:Y:S02]  /*0100*/  ISETP.GE.U32.AND P1, PT, R4.reuse, UR7, PT ;  /* 0x0000000704007c0c */ /* 0x040fe4000bf26070 */
[----:B------:R-:W-:Y:S02]  /*0110*/  VIMNMX.U32 R5, PT, PT, R4, UR7, !PT ;  /* 0x0000000704057c48 */ /* 0x000fe4000ffe0000 */
[----:B------:R-:W-:-:S04]  /*0120*/  SEL R6, RZ, 0x1, P1 ;  /* 0x00000001ff067807 */ /* 0x000fc80000800000 */
[----:B------:R-:W-:Y:S01]  /*0130*/  IADD3 R5, PT, PT, R5, -R4, -R6 ;  /* 0x8000000405057210 */ /* 0x000fe20007ffe806 */
[----:B0-----:R-:W0:Y:S02]  /*0140*/  MUFU.RCP R7, R7 ;  /* 0x0000000700077308 */ /* 0x001e240000001000 */
[----:B0-----:R-:W-:-:S06]  /*0150*/  VIADD R2, R7, 0xffffffe ;  /* 0x0ffffffe07027836 */ /* 0x001fcc0000000000 */
[----:B------:R0:W1:Y:S02]  /*0160*/  F2I.FTZ.U32.TRUNC.NTZ R3, R2 ;  /* 0x0000000200037305 */ /* 0x000064000021f000 */
[----:B0-----:R-:W-:Y:S02]  /*0170*/  IMAD.MOV.U32 R2, RZ, RZ, RZ ;  /* 0x000000ffff027224 */ /* 0x001fe400078e00ff */
[----:B-1----:R-:W-:-:S04]  /*0180*/  IMAD.MOV R9, RZ, RZ, -R3 ;  /* 0x000000ffff097224 */ /* 0x002fc800078e0a03 */
[----:B------:R-:W-:-:S04]  /*0190*/  IMAD R9, R9, UR19, RZ ;  /* 0x0000001309097c24 */ /* 0x000fc8000f8e02ff */
[----:B------:R-:W-:-:S06]  /*01a0*/  IMAD.HI.U32 R8, R3, R9, R2 ;  /* 0x0000000903087227 */ /* 0x000fcc00078e0002 */
[----:B------:R-:W-:-:S04]  /*01b0*/  IMAD.HI.U32 R3, R8, R5, RZ ;  /* 0x0000000508037227 */ /* 0x000fc800078e00ff */
[----:B------:R-:W-:-:S04]  /*01c0*/  IMAD.MOV R2, RZ, RZ, -R3 ;  /* 0x000000ffff027224 */ /* 0x000fc800078e0a03 */
[----:B------:R-:W-:-:S05]  /*01d0*/  IMAD R5, R2, UR19, R5 ;  /* 0x0000001302057c24 */ /* 0x000fca000f8e0205 */
[----:B------:R-:W-:-:S13]  /*01e0*/  ISETP.GE.U32.AND P1, PT, R5, UR19, PT ;  /* 0x0000001305007c0c */ /* 0x000fda000bf26070 */
[----:B------:R-:W-:Y:S01]  /*01f0*/  @P1 VIADD R5, R5, -UR19 ;  /* 0x8000001305051c36 */ /* 0x000fe20008000000 */
[----:B------:R-:W-:-:S04]  /*0200*/  @P1 IADD3 R3, PT, PT, R3, 0x1, RZ ;  /* 0x0000000103031810 */ /* 0x000fc80007ffe0ff */
[----:B------:R-:W-:-:S13]  /*0210*/  ISETP.GE.U32.AND P2, PT, R5, UR19, PT ;  /* 0x0000001305007c0c */ /* 0x000fda000bf46070 */
[----:B------:R-:W-:Y:S01]  /*0220*/  @P2 VIADD R3, R3, 0x1 ;  /* 0x0000000103032836 */ /* 0x000fe20000000000 */
[----:B------:R-:W-:-:S05]  /*0230*/  @!P3 LOP3.LUT R3, RZ, UR19, RZ, 0x33, !PT ;  /* 0x00000013ff03bc12 */ /* 0x000fca000f8e33ff */
[----:B------:R-:W-:-:S05]  /*0240*/  IMAD.IADD R3, R6, 0x1, R3 ;  /* 0x0000000106037824 */ /* 0x000fca00078e0203 */
[C---:B------:R-:W-:Y:S02]  /*0250*/  LOP3.LUT R2, R3.reuse, 0x3, RZ, 0xc0, !PT ;  /* 0x0000000303027812 */ /* 0x040fe400078ec0ff */
[----:B------:R-:W-:Y:S02]  /*0260*/  ISETP.GE.U32.AND P2, PT, R3, 0x3, PT ;  /* 0x000000030300780c */ /* 0x000fe40003f46070 */
[----:B------:R-:W-:Y:S01]  /*0270*/  ISETP.NE.AND P1, PT, R2, 0x3, PT ;  /* 0x000000030200780c */ /* 0x000fe20003f25270 */
[----:B------:R-:W-:-:S12]  /*0280*/  IMAD.MOV.U32 R2, RZ, RZ, R0 ;  /* 0x000000ffff027224 */ /* 0x000fd800078e0000 */
[----:B------:R-:W-:Y:S05]  /*0290*/  @!P1 BRA `(.L_x_3) ;  /* 0x0000000000489947 */ /* 0x000fea0003800000 */
[----:B------:R-:W0:Y:S01]  /*02a0*/  S2R R9, SR_CgaCtaId ;  /* 0x0000000000097919 */ /* 0x000e220000008800 */
[----:B------:R-:W1:Y:S01]  /*02b0*/  LDC.64 R4, c[0x0][0x380] ;  /* 0x0000e000ff047b82 */ /* 0x000e620000000a00 */
[----:B------:R-:W-:Y:S01]  /*02c0*/  MOV R2, 0x400 ;  /* 0x0000040000027802 */ /* 0x000fe20000000f00 */
[----:B------:R-:W-:Y:S02]  /*02d0*/  VIADD R3, R3, 0x1 ;  /* 0x0000000103037836 */ /* 0x000fe40000000000 */
[----:B------:R-:W-:-:S03]  /*02e0*/  IMAD.MOV.U32 R8, RZ, RZ, RZ ;  /* 0x000000ffff087224 */ /* 0x000fc600078e00ff */
[----:B------:R-:W-:Y:S02]  /*02f0*/  LOP3.LUT R3, R3, 0x3, RZ, 0xc0, !PT ;  /* 0x0000000303037812 */ /* 0x000fe400078ec0ff */
[----:B0-----:R-:W-:Y:S01]  /*0300*/  LEA R9, R9, R2, 0x18 ;  /* 0x0000000209097211 */ /* 0x001fe200078ec0ff */
[----:B------:R-:W-:-:S07]  /*0310*/  IMAD.MOV.U32 R2, RZ, RZ, R0 ;  /* 0x000000ffff027224 */ /* 0x000fce00078e0000 */
.L_x_4:
[----:B0-----:R-:W-:-:S05]  /*0320*/  MOV R7, UR7 ;  /* 0x0000000700077c02 */ /* 0x001fca0008000f00 */
[----:B------:R-:W-:-:S04]  /*0330*/  IMAD R7, R7, UR18, R2 ;  /* 0x0000001207077c24 */ /* 0x000fc8000f8e0202 */
[----:B-1----:R-:W-:-:S06]  /*0340*/  IMAD.WIDE R6, R7, 0x2, R4 ;  /* 0x0000000207067825 */ /* 0x002fcc00078e0204 */
[----:B------:R-:W2:Y:S01]  /*0350*/  LDG.E.U16 R7, desc[UR10][R6.64] ;  /* 0x0000000a06077981 */ /* 0x000ea2000c1e1500 */
[----:B------:R-:W-:Y:S02]  /*0360*/  IMAD R10, R2, 0x2, R9 ;  /* 0x00000002020a7824 */ /* 0x000fe400078e0209 */
[----:B------:R-:W-:Y:S02]  /*0370*/  VIADD R8, R8, 0x1 ;  /* 0x0000000108087836 */ /* 0x000fe40000000000 */
[----:B------:R-:W-:-:S03]  /*0380*/  VIADD R2, R2, UR19 ;  /* 0x0000001302027c36 */ /* 0x000fc60008000000 */
[----:B------:R-:W-:Y:S01]  /*0390*/  ISETP.NE.AND P1, PT, R8, R3, PT ;  /* 0x000000030800720c */ /* 0x000fe20003f25270 */
[----:B--2---:R0:W-:-:S12]  /*03a0*/  STS.U16 [R10], R7 ;  /* 0x000000070a007388 */ /* 0x0041d80000000400 */
[----:B------:R-:W-:Y:S05]  /*03b0*/  @P1 BRA `(.L_x_4) ;  /* 0xfffffffc00d81947 */ /* 0x000fea000383ffff */
.L_x_3:
[----:B------:R-:W-:Y:S05]  /*03c0*/  BSYNC.RECONVERGENT B1 ;  /* 0x0000000000017941 */ /* 0x000fea0003800200 */
.L_x_2:
[----:B------:R-:W-:Y:S05]  /*03d0*/  @!P2 BRA `(.L_x_1) ;  /* 0x00000000007ca947 */ /* 0x000fea0003800000 */
[----:B------:R-:W1:Y:S01]  /*03e0*/  S2R R6, SR_CgaCtaId ;  /* 0x0000000000067919 */ /* 0x000e620000008800 */
[----:B------:R-:W2:Y:S01]  /*03f0*/  LDC.64 R4, c[0x0][0x380] ;  /* 0x0000e000ff047b82 */ /* 0x000ea20000000a00 */
[----:B------:R-:W-:Y:S01]  /*0400*/  MOV R3, 0x400 ;  /* 0x0000040000037802 */ /* 0x000fe20000000f00 */
[----:B0-----:R-:W-:-:S03]  /*0410*/  IMAD.U32 R7, RZ, RZ, UR19 ;  /* 0x00000013ff077e24 */ /* 0x001fc6000f8e00ff */
[----:B-1----:R-:W-:Y:S01]  /*0420*/  LEA R17, R6, R3, 0x18 ;  /* 0x0000000306117211 */ /* 0x002fe200078ec0ff */
[----:B------:R-:W-:-:S07]  /*0430*/  IMAD.SHL.U32 R3, R7, 0x2, RZ ;  /* 0x0000000207037824 */ /* 0x000fce00078e00ff */
.L_x_5:
[----:B------:R-:W-:-:S04]  /*0440*/  IMAD.U32 R13, RZ, RZ, UR7 ;  /* 0x00000007ff0d7e24 */ /* 0x000fc8000f8e00ff */
[----:B------:R-:W-:-:S04]  /*0450*/  IMAD R13, R13, UR18, R2 ;  /* 0x000000120d0d7c24 */ /* 0x000fc8000f8e0202 */
[----:B-12---:R-:W-:-:S03]  /*0460*/  IMAD.WIDE R12, R13, 0x2, R4 ;  /* 0x000000020d0c7825 */ /* 0x006fc600078e0204 */
[----:B------:R-:W-:-:S03]  /*0470*/  IADD3 R6, P1, PT, R12, R3, RZ ;  /* 0x000000030c067210 */ /* 0x000fc60007f3e0ff */
[----:B------:R0:W2:Y:S01]  /*0480*/  LDG.E.U16 R12, desc[UR10][R12.64] ;  /* 0x0000000a0c0c7981 */ /* 0x0000a2000c1e1500 */
[----:B------:R-:W-:Y:S02]  /*0490*/  IADD3.X R7, PT, PT, RZ, R13, RZ, P1, !PT ;  /* 0x0000000dff077210 */ /* 0x000fe40000ffe4ff */
[----:B------:R-:W-:-:S05]  /*04a0*/  IADD3 R8, P1, PT, R3, R6, RZ ;  /* 0x0000000603087210 */ /* 0x000fca0007f3e0ff */
[----:B------:R-:W-:Y:S01]  /*04b0*/  IMAD.X R9, RZ, RZ, R7, P1 ;  /* 0x000000ffff097224 */ /* 0x000fe200008e0607 */
[----:B------:R-:W-:Y:S01]  /*04c0*/  IADD3 R10, P1, PT, R3, R8, RZ ;  /* 0x00000008030a7210 */ /* 0x000fe20007f3e0ff */
[----:B------:R-:W3:Y:S04]  /*04d0*/  LDG.E.U16 R7, desc[UR10][R6.64] ;  /* 0x0000000a06077981 */ /* 0x000ee8000c1e1500 */
[----:B------:R-:W-:Y:S02]  /*04e0*/  IMAD.X R11, RZ, RZ, R9, P1 ;  /* 0x000000ffff0b7224 */ /* 0x000fe400008e0609 */
[----:B------:R-:W4:Y:S04]  /*04f0*/  LDG.E.U16 R9, desc[UR10][R8.64] ;  /* 0x0000000a08097981 */ /* 0x000f28000c1e1500 */
[----:B------:R-:W5:Y:S01]  /*0500*/  LDG.E.U16 R10, desc[UR10][R10.64] ;  /* 0x0000000a0a0a7981 */ /* 0x000f62000c1e1500 */
[----:B------:R-:W-:-:S04]  /*0510*/  IMAD R18, R2, 0x2, R17 ;  /* 0x0000000202127824 */ /* 0x000fc800078e0211 */
[----:B------:R-:W-:-:S04]  /*0520*/  IMAD.IADD R14, R18, 0x1, R3 ;  /* 0x00000001120e7824 */ /* 0x000fc800078e0203 */
[----:B------:R-:W-:Y:S01]  /*0530*/  IMAD.IADD R16, R3, 0x1, R14 ;  /* 0x0000000103107824 */ /* 0x000fe200078e020e */
[----:B0-----:R-:W-:-:S03]  /*0540*/  MOV R13, UR19 ;  /* 0x00000013000d7c02 */ /* 0x001fc60008000f00 */
[----:B------:R-:W-:Y:S02]  /*0550*/  IMAD.IADD R15, R3, 0x1, R16 ;  /* 0x00000001030f7824 */ /* 0x000fe400078e0210 */
[----:B------:R-:W-:-:S05]  /*0560*/  IMAD R2, R13, 0x4, R2 ;  /* 0x000000040d027824 */ /* 0x000fca00078e0202 */
[----:B------:R-:W-:Y:S01]  /*0570*/  ISETP.GE.AND P1, PT, R2, UR7, PT ;  /* 0x0000000702007c0c */ /* 0x000fe2000bf26270 */
[----:B--2---:R1:W-:Y:S04]  /*0580*/  STS.U16 [R18], R12 ;  /* 0x0000000c12007388 */ /* 0x0043e80000000400 */
[----:B---3--:R1:W-:Y:S04]  /*0590*/  STS.U16 [R14], R7 ;  /* 0x000000070e007388 */ /* 0x0083e80000000400 */
[----:B----4-:R1:W-:Y:S04]  /*05a0*/  STS.U16 [R16], R9 ;  /* 0x0000000910007388 */ /* 0x0103e80000000400 */
[----:B-----5:R1:W-:Y:S01]  /*05b0*/  STS.U16 [R15], R10 ;  /* 0x0000000a0f007388 */ /* 0x0203e20000000400 */
[----:B------:R-:W-:Y:S05]  /*05c0*/  @!P1 BRA `(.L_x_5) ;  /* 0xfffffffc009c9947 */ /* 0x000fea000383ffff */
.L_x_1:
[----:B------:R-:W-:Y:S05]  /*05d0*/  BSYNC.RECONVERGENT B0 ;  /* 0x0000000000007941 */ /* 0x000fea0003800200 */
.L_x_0:
[----:B------:R-:W-:Y:S06]  /*05e0*/  BAR.SYNC.DEFER_BLOCKING 0x0 ;  /* 0x0000000000007b1d */ /* 0x000fec0000010000 */
[----:B------:R-:W-:Y:S04]  /*05f0*/  BSSY.RECONVERGENT B0, `(.L_x_6) ;  /* 0x0000043000007945 */ /* 0x000fe80003800200 */
[----:B------:R-:W-:Y:S05]  /*0600*/  @P0 BRA `(.L_x_7) ;  /* 0x0000000400040947 */ /* 0x000fea0003800000 */
[----:B01----:R-:W0:Y:S01]  /*0610*/  I2F.U32.RP R7, UR19 ;  /* 0x0000001300077d06 */ /* 0x003e220008209000 */
[----:B------:R-:W-:Y:S01]  /*0620*/  VIADD R4, R0, UR19 ;  /* 0x0000001300047c36 */ /* 0x000fe20008000000 */
[----:B------:R-:W-:Y:S01]  /*0630*/  ISETP.NE.U32.AND P2, PT, RZ, UR19, PT ;  /* 0x00000013ff007c0c */ /* 0x000fe2000bf45070 */
[----:B------:R-:W-:Y:S01]  /*0640*/  BSSY.RECONVERGENT B1, `(.L_x_8) ;  /* 0x0000028000017945 */ /* 0x000fe20003800200 */
[----:B------:R-:W-:Y:S02]  /*0650*/  IMAD.MOV.U32 R12, RZ, RZ, R0 ;  /* 0x000000ffff0c7224 */ /* 0x000fe400078e0000 */
        /* <DEDUP_REMOVED lines=15> */
[----:B------:R-:W-:Y:S01]  /*0750*/  @P0 IADD3 R2, PT, PT, R2, -UR19, RZ ;  /* 0x8000001302020c10 */ /* 0x000fe2000fffe0ff */
[----:B------:R-:W-:-:S03]  /*0760*/  @P0 VIADD R3, R3, 0x1 ;  /* 0x0000000103030836 */ /* 0x000fc60000000000 */
[----:B------:R-:W-:-:S13]  /*0770*/  ISETP.GE.U32.AND P1, PT, R2, UR19, PT ;  /* 0x0000001302007c0c */ /* 0x000fda000bf26070 */
[----:B------:R-:W-:Y:S01]  /*0780*/  @P1 VIADD R3, R3, 0x1 ;  /* 0x0000000103031836 */ /* 0x000fe20000000000 */
[----:B------:R-:W-:-:S05]  /*0790*/  @!P2 LOP3.LUT R3, RZ, UR19, RZ, 0x33, !PT ;  /* 0x00000013ff03ac12 */ /* 0x000fca000f8e33ff */
[----:B------:R-:W-:-:S05]  /*07a0*/  IMAD.IADD R3, R6, 0x1, R3 ;  /* 0x0000000106037824 */ /* 0x000fca00078e0203 */
[C---:B------:R-:W-:Y:S02]  /*07b0*/  LOP3.LUT R2, R3.reuse, 0x3, RZ, 0xc0, !PT ;  /* 0x0000000303027812 */ /* 0x040fe400078ec0ff */
[----:B------:R-:W-:Y:S02]  /*07c0*/  ISETP.GE.U32.AND P1, PT, R3, 0x3, PT ;  /* 0x000000030300780c */ /* 0x000fe40003f26070 */
[----:B------:R-:W-:-:S13]  /*07d0*/  ISETP.NE.AND P0, PT, R2, 0x3, PT ;  /* 0x000000030200780c */ /* 0x000fda0003f05270 */
[----:B------:R-:W-:Y:S05]  /*07e0*/  @!P0 BRA `(.L_x_9) ;  /* 0x0000000000348947 */ /* 0x000fea0003800000 */
[----:B------:R-:W0:Y:S01]  /*07f0*/  LDC.64 R4, c[0x0][0x3b0] ;  /* 0x0000ec00ff047b82 */ /* 0x000e220000000a00 */
[----:B------:R-:W-:Y:S01]  /*0800*/  VIADD R3, R3, 0x1 ;  /* 0x0000000103037836 */ /* 0x000fe20000000000 */
[----:B------:R-:W-:Y:S01]  /*0810*/  MOV R12, R0 ;  /* 0x00000000000c7202 */ /* 0x000fe20000000f00 */
[----:B------:R-:W-:-:S03]  /*0820*/  IMAD.MOV.U32 R6, RZ, RZ, RZ ;  /* 0x000000ffff067224 */ /* 0x000fc600078e00ff */
[----:B------:R-:W-:-:S07]  /*0830*/  LOP3.LUT R7, R3, 0x3, RZ, 0xc0, !PT ;  /* 0x0000000303077812 */ /* 0x000fce00078ec0ff */
.L_x_10:
[----:B-1----:R-:W-:Y:S02]  /*0840*/  IMAD.U32 R3, RZ, RZ, UR7 ;  /* 0x00000007ff037e24 */ /* 0x002fe4000f8e00ff */
[----:B------:R-:W-:Y:S02]  /*0850*/  VIADD R6, R6, 0x1 ;  /* 0x0000000106067836 */ /* 0x000fe40000000000 */
[----:B------:R-:W-:Y:S02]  /*0860*/  IMAD R3, R3, UR18, R12 ;  /* 0x0000001203037c24 */ /* 0x000fe4000f8e020c */
[----:B------:R-:W-:Y:S01]  /*0870*/  VIADD R12, R12, UR19 ;  /* 0x000000130c0c7c36 */ /* 0x000fe20008000000 */
[----:B------:R-:W-:Y:S01]  /*0880*/  ISETP.NE.AND P0, PT, R6, R7, PT ;  /* 0x000000070600720c */ /* 0x000fe20003f05270 */
[----:B0-----:R-:W-:-:S05]  /*0890*/  IMAD.WIDE R2, R3, 0x2, R4 ;  /* 0x0000000203027825 */ /* 0x001fca00078e0204 */
[----:B------:R1:W-:Y:S07]  /*08a0*/  STG.E.U16 desc[UR10][R2.64], RZ ;  /* 0x000000ff02007986 */ /* 0x0003ee000c10150a */
[----:B------:R-:W-:Y:S05]  /*08b0*/  @P0 BRA `(.L_x_10) ;  /* 0xfffffffc00e00947 */ /* 0x000fea000383ffff */
.L_x_9:
[----:B------:R-:W-:Y:S05]  /*08c0*/  BSYNC.RECONVERGENT B1 ;  /* 0x0000000000017941 */ /* 0x000fea0003800200 */
.L_x_8:
[----:B------:R-:W-:Y:S05]  /*08d0*/  @!P1 BRA `(.L_x_7) ;  /* 0x0000000000509947 */ /* 0x000fea0003800000 */
[----:B------:R-:W0:Y:S01]  /*08e0*/  LDC.64 R8, c[0x0][0x3b0] ;  /* 0x0000ec00ff087b82 */ /* 0x000e220000000a00 */
[----:B------:R-:W-:-:S04]  /*08f0*/  IMAD.U32 R13, RZ, RZ, UR19 ;  /* 0x00000013ff0d7e24 */ /* 0x000fc8000f8e00ff */
[----:B------:R-:W-:-:S07]  /*0900*/  IMAD.SHL.U32 R13, R13, 0x2, RZ ;  /* 0x000000020d0d7824 */ /* 0x000fce00078e00ff */
.L_x_11:
[----:B--2---:R-:W-:Y:S02]  /*0910*/  IMAD.U32 R11, RZ, RZ, UR7 ;  /* 0x00000007ff0b7e24 */ /* 0x004fe4000f8e00ff */
[----:B------:R-:W-:Y:S02]  /*0920*/  IMAD.U32 R15, RZ, RZ, UR19 ;  /* 0x00000013ff0f7e24 */ /* 0x000fe4000f8e00ff */
[--C-:B------:R-:W-:Y:S02]  /*0930*/  IMAD R11, R11, UR18, R12.reuse ;  /* 0x000000120b0b7c24 */ /* 0x100fe4000f8e020c */
[----:B------:R-:W-:Y:S02]  /*0940*/  IMAD R12, R15, 0x4, R12 ;  /* 0x000000040f0c7824 */ /* 0x000fe400078e020c */
[----:B0-----:R-:W-:-:S03]  /*0950*/  IMAD.WIDE R10, R11, 0x2, R8 ;  /* 0x000000020b0a7825 */ /* 0x001fc600078e0208 */
[C---:B-1----:R-:W-:Y:S02]  /*0960*/  IADD3 R2, P0, PT, R13.reuse, R10, RZ ;  /* 0x0000000a0d027210 */ /* 0x042fe40007f1e0ff */
[----:B------:R2:W-:Y:S02]  /*0970*/  STG.E.U16 desc[UR10][R10.64], RZ ;  /* 0x000000ff0a007986 */ /* 0x0005e4000c10150a */
[----:B------:R-:W-:Y:S02]  /*0980*/  IADD3.X R3, PT, PT, RZ, R11, RZ, P0, !PT ;  /* 0x0000000bff037210 */ /* 0x000fe400007fe4ff */
[----:B------:R-:W-:-:S03]  /*0990*/  IADD3 R4, P0, PT, R13, R2, RZ ;  /* 0x000000020d047210 */ /* 0x000fc60007f1e0ff */
[----:B------:R2:W-:Y:S02]  /*09a0*/  STG.E.U16 desc[UR10][R2.64], RZ ;  /* 0x000000ff02007986 */ /* 0x0005e4000c10150a */
[----:B------:R-:W-:Y:S01]  /*09b0*/  IMAD.X R5, RZ, RZ, R3, P0 ;  /* 0x000000ffff057224 */ /* 0x000fe200000e0603 */
[----:B------:R-:W-:-:S04]  /*09c0*/  IADD3 R6, P0, PT, R13, R4, RZ ;  /* 0x000000040d067210 */ /* 0x000fc80007f1e0ff */
[----:B------:R2:W-:Y:S01]  /*09d0*/  STG.E.U16 desc[UR10][R4.64], RZ ;  /* 0x000000ff04007986 */ /* 0x0005e2000c10150a */
[----:B------:R-:W-:Y:S01]  /*09e0*/  IMAD.X R7, RZ, RZ, R5, P0 ;  /* 0x000000ffff077224 */ /* 0x000fe200000e0605 */
[----:B------:R-:W-:-:S04]  /*09f0*/  ISETP.GE.AND P0, PT, R12, UR7, PT ;  /* 0x000000070c007c0c */ /* 0x000fc8000bf06270 */
[----:B------:R2:W-:Y:S09]  /*0a00*/  STG.E.U16 desc[UR10][R6.64], RZ ;  /* 0x000000ff06007986 */ /* 0x0005f2000c10150a */
[----:B------:R-:W-:Y:S05]  /*0a10*/  @!P0 BRA `(.L_x_11) ;  /* 0xfffffffc00bc8947 */ /* 0x000fea000383ffff */
.L_x_7:
[----:B------:R-:W-:Y:S05]  /*0a20*/  BSYNC.RECONVERGENT B0 ;  /* 0x0000000000007941 */ /* 0x000fea0003800200 */
.L_x_6:
[----:B-12---:R-:W1:Y:S08]  /*0a30*/  LDC R2, c[0x0][0x3c4] ;  /* 0x0000f100ff027b82 */ /* 0x006e700000000800 */
[----:B------:R-:W-:Y:S01]  /*0a40*/  BAR.SYNC.DEFER_BLOCKING 0x0 ;  /* 0x0000000000007b1d */ /* 0x000fe20000010000 */
[----:B-1----:R-:W-:-:S13]  /*0a50*/  ISETP.GE.AND P0, PT, R2, 0x1, PT ;  /* 0x000000010200780c */ /* 0x002fda0003f06270 */
[----:B------:R-:W-:Y:S05]  /*0a60*/  @!P0 EXIT ;  /* 0x000000000000894d */ /* 0x000fea0003800000 */
[----:B------:R-:W1:Y:S01]  /*0a70*/  I2F.U32.RP R5, UR19 ;  /* 0x0000001300057d06 */ /* 0x000e620008209000 */
[----:B------:R-:W2:Y:S01]  /*0a80*/  LDCU UR5, c[0x0][0x3c0] ;  /* 0x00007800ff0577ac */ /* 0x000ea20008000800 */
[----:B------:R-:W-:Y:S01]  /*0a90*/  VIADD R6, R0, UR19 ;  /* 0x0000001300067c36 */ /* 0x000fe20008000000 */
[----:B------:R-:W3:Y:S01]  /*0aa0*/  S2UR UR6, SR_CgaCtaId ;  /* 0x00000000000679c3 */ /* 0x000ee20000008800 */
[----:B------:R-:W-:Y:S01]  /*0ab0*/  ISETP.NE.U32.AND P4, PT, RZ, UR19, PT ;  /* 0x00000013ff007c0c */ /* 0x000fe2000bf85070 */
[----:B------:R-:W-:Y:S01]  /*0ac0*/  UMOV UR4, 0x400 ;  /* 0x0000040000047882 */ /* 0x000fe20000000000 */
[----:B------:R-:W-:Y:S02]  /*0ad0*/  ULOP3.LUT UR20, UR7, 0x7, URZ, 0xc0, !UPT ;  /* 0x0000000707147892 */ /* 0x000fe4000f8ec0ff */
[C---:B------:R-:W-:Y:S01]  /*0ae0*/  ISETP.GE.AND P1, PT, R6.reuse, UR7, PT ;  /* 0x0000000706007c0c */ /* 0x040fe2000bf26270 */
[----:B------:R-:W-:Y:S02]  /*0af0*/  ULOP3.LUT UR21, UR7, 0x3, URZ, 0xc0, !UPT ;  /* 0x0000000307157892 */ /* 0x000fe4000f8ec0ff */
[----:B------:R-:W-:Y:S01]  /*0b00*/  VIMNMX R4, PT, PT, R6, UR7, !PT ;  /* 0x0000000706047c48 */ /* 0x000fe2000ffe0100 */
[----:B------:R-:W-:Y:S01]  /*0b10*/  ULOP3.LUT UR22, UR7, 0x7ffffff8, URZ, 0xc0, !UPT ;  /* 0x7ffffff807167892 */ /* 0x000fe2000f8ec0ff */
[----:B0-----:R-:W-:Y:S01]  /*0b20*/  SEL R7, RZ, 0x1, P1 ;  /* 0x00000001ff077807 */ /* 0x001fe20000800000 */
[----:B-1----:R-:W0:Y:S03]  /*0b30*/  MUFU.RCP R5, R5 ;  /* 0x0000000500057308 */ /* 0x002e260000001000 */
[----:B------:R-:W-:-:S02]  /*0b40*/  IADD3 R4, PT, PT, R4, -R6, -R7 ;  /* 0x8000000604047210 */ /* 0x000fc40007ffe807 */
[C---:B--2---:R-:W-:Y:S01]  /*0b50*/  ISETP.GE.AND P0, PT, R6.reuse, UR5, PT ;  /* 0x0000000506007c0c */ /* 0x044fe2000bf06270 */
[----:B------:R-:W-:Y:S02]  /*0b60*/  ULOP3.LUT UR23, UR5, 0x7, URZ, 0xc0, !UPT ;  /* 0x0000000705177892 */ /* 0x000fe4000f8ec0ff */
[----:B------:R-:W-:Y:S01]  /*0b70*/  VIMNMX R0, PT, PT, R6, UR5, !PT ;  /* 0x0000000506007c48 */ /* 0x000fe2000ffe0100 */
[----:B------:R-:W-:Y:S02]  /*0b80*/  ULOP3.LUT UR24, UR5, 0x3, URZ, 0xc0, !UPT ;  /* 0x0000000305187892 */ /* 0x000fe4000f8ec0ff */
[----:B------:R-:W-:Y:S02]  /*0b90*/  ULOP3.LUT UR5, UR5, 0x7ffffff8, URZ, 0xc0, !UPT ;  /* 0x7ffffff805057892 */ /* 0x000fe4000f8ec0ff */
[----:B---3--:R-:W-:-:S03]  /*0ba0*/  ULEA UR6, UR6, UR4, 0x18 ;  /* 0x0000000406067291 */ /* 0x008fc6000f8ec0ff */
[----:B------:R-:W-:Y:S01]  /*0bb0*/  UMOV UR4, URZ ;  /* 0x000000ff00047c82 */ /* 0x000fe20008000000 */
[----:B------:R-:W-:Y:S01]  /*0bc0*/  ULEA UR6, UR7, UR6, 0x1 ;  /* 0x0000000607067291 */ /* 0x000fe2000f8e08ff */
[----:B0-----:R-:W-:Y:S01]  /*0bd0*/  VIADD R2, R5, 0xffffffe ;  /* 0x0ffffffe05027836 */ /* 0x001fe20000000000 */
[----:B------:R-:W-:-:S03]  /*0be0*/  SEL R5, RZ, 0x1, P0 ;  /* 0x00000001ff057807 */ /* 0x000fc60000000000 */
[----:B------:R0:W1:Y:S01]  /*0bf0*/  F2I.FTZ.U32.TRUNC.NTZ R3, R2 ;  /* 0x0000000200037305 */ /* 0x000062000021f000 */
[----:B------:R-:W-:Y:S01]  /*0c00*/  IADD3 R0, PT, PT, R0, -R6, -R5 ;  /* 0x8000000600007210 */ /* 0x000fe20007ffe805 */
[----:B0-----:R-:W-:Y:S01]  /*0c10*/  IMAD.MOV.U32 R2, RZ, RZ, RZ ;  /* 0x000000ffff027224 */ /* 0x001fe200078e00ff */
[----:B-1----:R-:W-:-:S05]  /*0c20*/  IADD3 R9, PT, PT, RZ, -R3, RZ ;  /* 0x80000003ff097210 */ /* 0x002fca0007ffe0ff */
[----:B------:R-:W-:-:S04]  /*0c30*/  IMAD R9, R9, UR19, RZ ;  /* 0x0000001309097c24 */ /* 0x000fc8000f8e02ff */
[----:B------:R-:W-:-:S06]  /*0c40*/  IMAD.HI.U32 R3, R3, R9, R2 ;  /* 0x0000000903037227 */ /* 0x000fcc00078e0002 */
[----:B------:R-:W-:-:S04]  /*0c50*/  IMAD.HI.U32 R2, R3, R0, RZ ;  /* 0x0000000003027227 */ /* 0x000fc800078e00ff */
[----:B------:R-:W-:-:S04]  /*0c60*/  IMAD.HI.U32 R3, R3, R4, RZ ;  /* 0x0000000403037227 */ /* 0x000fc800078e00ff */
[----:B------:R-:W-:Y:S02]  /*0c70*/  IMAD.MOV R9, RZ, RZ, -R2 ;  /* 0x000000ffff097224 */ /* 0x000fe400078e0a02 */
[----:B------:R-:W-:Y:S02]  /*0c80*/  IMAD.MOV R11, RZ, RZ, -R3 ;  /* 0x000000ffff0b7224 */ /* 0x000fe400078e0a03 */
[----:B------:R-:W-:Y:S02]  /*0c90*/  IMAD R0, R9, UR19, R0 ;  /* 0x0000001309007c24 */ /* 0x000fe4000f8e0200 */
[----:B------:R-:W-:-:S03]  /*0ca0*/  IMAD R4, R11, UR19, R4 ;  /* 0x000000130b047c24 */ /* 0x000fc6000f8e0204 */
[----:B------:R-:W-:Y:S02]  /*0cb0*/  ISETP.GE.U32.AND P0, PT, R0, UR19, PT ;  /* 0x0000001300007c0c */ /* 0x000fe4000bf06070 */
[----:B------:R-:W-:-:S11]  /*0cc0*/  ISETP.GE.U32.AND P2, PT, R4, UR19, PT ;  /* 0x0000001304007c0c */ /* 0x000fd6000bf46070 */
[----:B------:R-:W-:Y:S02]  /*0cd0*/  @P0 VIADD R0, R0, -UR19 ;  /* 0x8000001300000c36 */ /* 0x000fe40008000000 */
[----:B------:R-:W-:Y:S01]  /*0ce0*/  @P2 IADD3 R4, PT, PT, R4, -UR19, RZ ;  /* 0x8000001304042c10 */ /* 0x000fe2000fffe0ff */
[----:B------:R-:W-:Y:S02]  /*0cf0*/  @P0 VIADD R2, R2, 0x1 ;  /* 0x0000000102020836 */ /* 0x000fe40000000000 */
[----:B------:R-:W-:Y:S01]  /*0d00*/  ISETP.GE.U32.AND P1, PT, R0, UR19, PT ;  /* 0x0000001300007c0c */ /* 0x000fe2000bf26070 */
[----:B------:R-:W-:Y:S01]  /*0d10*/  @P2 VIADD R3, R3, 0x1 ;  /* 0x0000000103032836 */ /* 0x000fe20000000000 */
[----:B------:R-:W-:Y:S02]  /*0d20*/  ISETP.GE.U32.AND P3, PT, R4, UR19, PT ;  /* 0x0000001304007c0c */ /* 0x000fe4000bf66070 */
[----:B------:R-:W-:-:S09]  /*0d30*/  LOP3.LUT R4, RZ, UR19, RZ, 0x33, !PT ;  /* 0x00000013ff047c12 */ /* 0x000fd2000f8e33ff */
[----:B------:R-:W-:Y:S02]  /*0d40*/  @P1 VIADD R2, R2, 0x1 ;  /* 0x0000000102021836 */ /* 0x000fe40000000000 */
[----:B------:R-:W-:-:S03]  /*0d50*/  @P3 VIADD R3, R3, 0x1 ;  /* 0x0000000103033836 */ /* 0x000fc60000000000 */
[C---:B------:R-:W-:Y:S02]  /*0d60*/  SEL R0, R4.reuse, R2, !P4 ;  /* 0x0000000204007207 */ /* 0x040fe40006000000 */
[----:B------:R-:W-:-:S03]  /*0d70*/  SEL R2, R4, R3, !P4 ;  /* 0x0000000304027207 */ /* 0x000fc60006000000 */
[----:B------:R-:W-:Y:S01]  /*0d80*/  IMAD.IADD R0, R5, 0x1, R0 ;  /* 0x0000000105007824 */ /* 0x000fe200078e0200 */
[----:B------:R-:W-:-:S07]  /*0d90*/  IADD3 R2, PT, PT, R7, R2, RZ ;  /* 0x0000000207027210 */ /* 0x000fce0007ffe0ff */
.L_x_56:
[----:B0-----:R-:W0:Y:S01]  /*0da0*/  LDCU.64 UR16, c[0x0][0x3c0] ;  /* 0x00007800ff1077ac */ /* 0x001e220008000a00 */
[----:B-1----:R-:W1:Y:S01]  /*0db0*/  LDCU.128 UR12, c[0x0][0x3a0] ;  /* 0x00007400ff0c77ac */ /* 0x002e620008000c00 */
[----:B--2---:R-:W2:Y:S01]  /*0dc0*/  LDCU UR30, c[0x0][0x3bc] ;  /* 0x00007780ff1e77ac */ /* 0x004ea20008000800 */
[----:B0-----:R-:W-:-:S04]  /*0dd0*/  UIMAD UR7, UR18, UR17, UR4 ;  /* 0x00000011120772a4 */ /* 0x001fc8000f8e0204 */
[----:B-1----:R-:W-:Y:S02]  /*0de0*/  UIMAD.WIDE.U32 UR8, UR7, 0x4, UR14 ;  /* 0x00000004070878a5 */ /* 0x002fe4000f8e000e */
[----:B------:R-:W-:Y:S01]  /*0df0*/  UIADD3 UR4, UPT, UPT, UR4, 0x1, URZ ;  /* 0x0000000104047890 */ /* 0x000fe2000fffe0ff */
[----:B------:R-:W-:Y:S01]  /*0e00*/  BSSY.RECONVERGENT B0, `(.L_x_12) ;  /* 0x000024b000007945 */ /* 0x000fe20003800200 */
[----:B------:R-:W0:Y:S02]  /*0e10*/  LDCU.64 UR14, c[0x0][0x390] ;  /* 0x00007200ff0e77ac */ /* 0x000e240008000a00 */
[----:B------:R-:W-:Y:S02]  /*0e20*/  IMAD.U32 R5, RZ, RZ, UR9 ;  /* 0x00000009ff057e24 */ /* 0x000fe4000f8e00ff */
[----:B------:R-:W-:-:S05]  /*0e30*/  IMAD.U32 R4, RZ, RZ, UR8 ;  /* 0x00000008ff047e24 */ /* 0x000fca000f8e00ff */
[----:B---3--:R1:W3:Y:S01]  /*0e40*/  LDG.E R5, desc[UR10][R4.64] ;  /* 0x0000000a04057981 */ /* 0x0082e2000c1e1900 */
[----:B------:R-:W-:Y:S01]  /*0e50*/  UIMAD.WIDE.U32 UR8, UR7, 0x4, UR12 ;  /* 0x00000004070878a5 */ /* 0x000fe2000f8e000c */
[----:B------:R-:W4:Y:S05]  /*0e60*/  LDCU.64 UR12, c[0x0][0x388] ;  /* 0x00007100ff0c77ac */ /* 0x000f2a0008000a00 */
[----:B------:R-:W-:Y:S02]  /*0e70*/  IMAD.U32 R6, RZ, RZ, UR8 ;  /* 0x00000008ff067e24 */ /* 0x000fe4000f8e00ff */
[----:B------:R-:W-:Y:S01]  /*0e80*/  IMAD.U32 R7, RZ, RZ, UR9 ;  /* 0x00000009ff077e24 */ /* 0x000fe2000f8e00ff */
[----:B-1----:R-:W1:Y:S02]  /*0e90*/  S2R R4, SR_TID.X ;  /* 0x0000000000047919 */ /* 0x002e640000002100 */
[----:B------:R-:W2:Y:S02]  /*0ea0*/  LDCU UR8, c[0x0][0x3c0] ;  /* 0x00007800ff0877ac */ /* 0x000ea40008000800 */
[----:B-----5:R0:W5:Y:S01]  /*0eb0*/  LDG.E R3, desc[UR10][R6.64] ;  /* 0x0000000a06037981 */ /* 0x020162000c1e1900 */
[----:B------:R-:W-:-:S02]  /*0ec0*/  UISETP.NE.AND UP0, UPT, UR4, UR17, UPT ;  /* 0x000000110400728c */ /* 0x000fc4000bf05270 */
[----:B--2---:R-:W-:Y:S01]  /*0ed0*/  UIMAD UR8, UR30, UR8, URZ ;  /* 0x000000081e0872a4 */ /* 0x004fe2000f8e02ff */
[----:B-1----:R-:W-:Y:S02]  /*0ee0*/  ISETP.GE.AND P0, PT, R4, UR16, PT ;  /* 0x0000001004007c0c */ /* 0x002fe4000bf06270 */
[----:B---3--:R-:W-:-:S13]  /*0ef0*/  R2UR UR7, R5 ;  /* 0x00000000050772ca */ /* 0x008fda00000e0000 */
[----:B------:R-:W-:-:S04]  /*0f00*/  UIMAD UR7, UR8, UR7, URZ ;  /* 0x00000007080772a4 */ /* 0x000fc8000f8e02ff */
[----:B------:R-:W-:Y:S01]  /*0f10*/  USHF.R.S32.HI UR25, URZ, 0x1f, UR7 ;  /* 0x0000001fff197899 */ /* 0x000fe20008011407 */
[----:B0---4-:R-:W-:Y:S11]  /*0f20*/  @P0 BRA `(.L_x_13) ;  /* 0x0000002000e00947 */ /* 0x011ff60003800000 */
[----:B------:R-:W0:Y:S02]  /*0f30*/  LDCU UR8, c[0x0][0x3bc] ;  /* 0x00007780ff0877ac */ /* 0x000e240008000800 */
[----:B0-----:R-:W-:-:S09]  /*0f40*/  UISETP.GE.AND UP1, UPT, UR8, 0x1, UPT ;  /* 0x000000010800788c */ /* 0x001fd2000bf26270 */
[----:B------:R-:W-:Y:S05]  /*0f50*/  BRA.U !UP1, `(.L_x_14) ;  /* 0x0000001509f87547 */ /* 0x000fea000b800000 */
[----:B------:R-:W-:Y:S01]  /*0f60*/  BSSY.RECONVERGENT B1, `(.L_x_15) ;  /* 0x000017c000017945 */ /* 0x000fe20003800200 */
.L_x_24:
[----:B------:R-:W-:Y:S01]  /*0f70*/  UIADD3 UR8, UPT, UPT, UR30, -0x1, URZ ;  /* 0xffffffff1e087890 */ /* 0x000fe2000fffe0ff */
[----:B------:R-:W-:Y:S01]  /*0f80*/  CS2R R22, SRZ ;  /* 0x0000000000167805 */ /* 0x000fe2000001ff00 */
[----:B------:R-:W-:Y:S02]  /*0f90*/  IMAD.MOV.U32 R5, RZ, RZ, RZ ;  /* 0x000000ffff057224 */ /* 0x000fe400078e00ff */
[----:B------:R-:W-:-:S09]  /*0fa0*/  UISETP.GE.U32.AND UP1, UPT, UR8, 0x7, UPT ;  /* 0x000000070800788c */ /* 0x000fd2000bf26070 */
[----:B------:R-:W-:Y:S05]  /*0fb0*/  BRA.U !UP1, `(.L_x_16) ;  /* 0x0000000909687547 */ /* 0x000fea000b800000 */
[----:B------:R-:W0:Y:S01]  /*0fc0*/  S2UR UR9, SR_CgaCtaId ;  /* 0x00000000000979c3 */ /* 0x000e220000008800 */
[----:B------:R-:W-:Y:S01]  /*0fd0*/  UMOV UR8, 0x400 ;  /* 0x0000040000087882 */ /* 0x000fe20000000000 */
[----:B------:R-:W-:Y:S01]  /*0fe0*/  UIADD3 UR17, UPT, UPT, -UR22, URZ, URZ ;  /* 0x000000ff16117290 */ /* 0x000fe2000fffe1ff */
[----:B------:R-:W-:Y:S02]  /*0ff0*/  HFMA2 R23, -RZ, RZ, 0, 0 ;  /* 0x00000000ff177431 */ /* 0x000fe400000001ff */
[----:B------:R-:W-:-:S03]  /*1000*/  IMAD.MOV.U32 R15, RZ, RZ, R4 ;  /* 0x000000ffff0f7224 */ /* 0x000fc600078e0004 */
[----:B------:R-:W1:Y:S01]  /*1010*/  LDC R7, c[0x0][0x3c0] ;  /* 0x0000f000ff077b82 */ /* 0x000e620000000800 */
[----:B------:R-:W-:Y:S01]  /*1020*/  IMAD.U32 R17, RZ, RZ, UR17 ;  /* 0x00000011ff117e24 */ /* 0x000fe2000f8e00ff */
[----:B0-----:R-:W-:-:S06]  /*1030*/  ULEA UR8, UR9, UR8, 0x18 ;  /* 0x0000000809087291 */ /* 0x001fcc000f8ec0ff */
[----:B------:R-:W-:Y:S01]  /*1040*/  MOV R5, UR8 ;  /* 0x0000000800057c02 */ /* 0x000fe20008000f00 */
[----:B-1----:R-:W-:Y:S02]  /*1050*/  IMAD.IADD R6, R4, 0x1, R7 ;  /* 0x0000000104067824 */ /* 0x002fe400078e0207 */
[C-C-:B------:R-:W-:Y:S02]  /*1060*/  IMAD R12, R7.reuse, 0x2, R4.reuse ;  /* 0x00000002070c7824 */ /* 0x140fe400078e0204 */
[C-C-:B------:R-:W-:Y:S02]  /*1070*/  IMAD R14, R7.reuse, 0x3, R4.reuse ;  /* 0x00000003070e7824 */ /* 0x140fe400078e0204 */
[C-C-:B------:R-:W-:Y:S02]  /*1080*/  IMAD R16, R7.reuse, 0x4, R4.reuse ;  /* 0x0000000407107824 */ /* 0x140fe400078e0204 */
[C-C-:B------:R-:W-:Y:S02]  /*1090*/  IMAD R26, R7.reuse, 0x5, R4.reuse ;  /* 0x00000005071a7824 */ /* 0x140fe400078e0204 */
[----:B------:R-:W-:-:S02]  /*10a0*/  IMAD R28, R7, 0x6, R4 ;  /* 0x00000006071c7824 */ /* 0x000fc400078e0204 */
[----:B------:R-:W-:-:S07]  /*10b0*/  IMAD R13, R7, 0x7, R4 ;  /* 0x00000007070d7824 */ /* 0x000fce00078e0204 */
.L_x_17:
[----:B------:R-:W-:-:S04]  /*10c0*/  IADD3 R8, P0, PT, R15, UR7, RZ ;  /* 0x000000070f087c10 */ /* 0x000fc8000ff1e0ff */
[----:B------:R-:W-:Y:S01]  /*10d0*/  LEA.HI.X.SX32 R9, R15, UR25, 0x1, P0 ;  /* 0x000000190f097c11 */ /* 0x000fe200080f0eff */
[----:B------:R-:W-:-:S03]  /*10e0*/  IMAD.SHL.U32 R18, R8, 0x2, RZ ;  /* 0x0000000208127824 */ /* 0x000fc600078e00ff */
[----:B------:R-:W-:Y:S02]  /*10f0*/  SHF.L.U64.HI R8, R8, 0x1, R9 ;  /* 0x0000000108087819 */ /* 0x000fe40000010209 */
[C---:B------:R-:W-:Y:S02]  /*1100*/  IADD3 R20, P0, PT, R18.reuse, UR12, RZ ;  /* 0x0000000c12147c10 */ /* 0x040fe4000ff1e0ff */
[----:B------:R-:W-:Y:S02]  /*1110*/  IADD3 R18, P1, PT, R18, UR14, RZ ;  /* 0x0000000e12127c10 */ /* 0x000fe4000ff3e0ff */
[C---:B------:R-:W-:Y:S02]  /*1120*/  IADD3.X R21, PT, PT, R8.reuse, UR13, RZ, P0, !PT ;  /* 0x0000000d08157c10 */ /* 0x040fe400087fe4ff */
[----:B------:R-:W-:Y:S02]  /*1130*/  IADD3.X R19, PT, PT, R8, UR15, RZ, P1, !PT ;  /* 0x0000000f08137c10 */ /* 0x000fe40008ffe4ff */
[----:B------:R-:W0:Y:S04]  /*1140*/  LDS.128 R8, [R5] ;  /* 0x0000000005087984 */ /* 0x000e280000000c00 */
[----:B------:R-:W2:Y:S04]  /*1150*/  LDG.E.U16 R20, desc[UR10][R20.64] ;  /* 0x0000000a14147981 */ /* 0x000ea8000c1e1500 */
[----:B------:R-:W3:Y:S01]  /*1160*/  LDG.E.U16 R18, desc[UR10][R18.64] ;  /* 0x0000000a12127981 */ /* 0x000ee2000c1e1500 */
[----:B------:R-:W-:Y:S01]  /*1170*/  IADD3 R29, P0, PT, R6, UR7, RZ ;  /* 0x00000007061d7c10 */ /* 0x000fe2000ff1e0ff */
[----:B0-----:R-:W-:-:S02]  /*1180*/  IMAD.U32 R27, R8, 0x10000, RZ ;  /* 0x00010000081b7824 */ /* 0x001fc400078e00ff */
[----:B--2---:R-:W-:Y:S02]  /*1190*/  IMAD.U32 R25, R20, 0x10000, RZ ;  /* 0x0001000014197824 */ /* 0x004fe400078e00ff */
[----:B---3--:R-:W-:Y:S02]  /*11a0*/  IMAD.U32 R24, R18, 0x10000, RZ ;  /* 0x0001000012187824 */ /* 0x008fe400078e00ff */
[----:B------:R-:W-:Y:S01]  /*11b0*/  FFMA R25, R27, R25, R22 ;  /* 0x000000191b197223 */ /* 0x000fe20000000016 */
[----:B------:R-:W-:Y:S02]  /*11c0*/  IMAD.SHL.U32 R22, R29, 0x2, RZ ;  /* 0x000000021d167824 */ /* 0x000fe400078e00ff */
[----:B------:R-:W-:Y:S01]  /*11d0*/  FFMA R24, R27, R24, R23 ;  /* 0x000000181b187223 */ /* 0x000fe20000000017 */
[----:B------:R-:W-:Y:S02]  /*11e0*/  LEA.HI.X.SX32 R23, R6, UR25, 0x1, P0 ;  /* 0x0000001906177c11 */ /* 0x000fe400080f0eff */
[----:B------:R-:W-:-:S02]  /*11f0*/  IADD3 R18, P0, PT, R22, UR12, RZ ;  /* 0x0000000c16127c10 */ /* 0x000fc4000ff1e0ff */
[----:B------:R-:W-:-:S04]  /*1200*/  SHF.L.U64.HI R20, R29, 0x1, R23 ;  /* 0x000000011d147819 */ /* 0x000fc80000010217 */
[----:B------:R-:W-:-:S05]  /*1210*/  IADD3.X R19, PT, PT, R20, UR13, RZ, P0, !PT ;  /* 0x0000000d14137c10 */ /* 0x000fca00087fe4ff */
[----:B------:R-:W2:Y:S01]  /*1220*/  LDG.E.U16 R18, desc[UR10][R18.64] ;  /* 0x0000000a12127981 */ /* 0x000ea2000c1e1500 */
[----:B------:R-:W-:Y:S02]  /*1230*/  IADD3 R22, P0, PT, R22, UR14, RZ ;  /* 0x0000000e16167c10 */ /* 0x000fe4000ff1e0ff */
[----:B------:R-:W-:Y:S02]  /*1240*/  PRMT R27, R8, 0x7632, R27 ;  /* 0x00007632081b7816 */ /* 0x000fe4000000001b */
[----:B------:R-:W-:Y:S02]  /*1250*/  IADD3.X R23, PT, PT, R20, UR15, RZ, P0, !PT ;  /* 0x0000000f14177c10 */ /* 0x000fe400087fe4ff */
[----:B------:R-:W-:Y:S02]  /*1260*/  SHF.L.U32 R27, R27, 0x10, RZ ;  /* 0x000000101b1b7819 */ /* 0x000fe400000006ff */
[----:B------:R-:W-:Y:S01]  /*1270*/  IADD3 R21, P0, PT, R12, UR7, RZ ;  /* 0x000000070c157c10 */ /* 0x000fe2000ff1e0ff */
[----:B------:R-:W3:Y:S04]  /*1280*/  LDG.E.U16 R22, desc[UR10][R22.64] ;  /* 0x0000000a16167981 */ /* 0x000ee8000c1e1500 */
[----:B------:R-:W-:-:S02]  /*1290*/  IMAD.SHL.U32 R20, R21, 0x2, RZ ;  /* 0x0000000215147824 */ /* 0x000fc400078e00ff */
[----:B--2---:R-:W-:-:S04]  /*12a0*/  IMAD.U32 R8, R18, 0x10000, RZ ;  /* 0x0001000012087824 */ /* 0x004fc800078e00ff */
[----:B------:R-:W-:Y:S01]  /*12b0*/  FFMA R8, R27, R8, R25 ;  /* 0x000000081b087223 */ /* 0x000fe20000000019 */
[----:B------:R-:W-:Y:S02]  /*12c0*/  LEA.HI.X.SX32 R25, R12, UR25, 0x1, P0 ;  /* 0x000000190c197c11 */ /* 0x000fe400080f0eff */
[----:B------:R-:W-:Y:S02]  /*12d0*/  IADD3 R18, P0, PT, R20, UR12, RZ ;  /* 0x0000000c14127c10 */ /* 0x000fe4000ff1e0ff */
[----:B------:R-:W-:-:S04]  /*12e0*/  SHF.L.U64.HI R21, R21, 0x1, R25 ;  /* 0x0000000115157819 */ /* 0x000fc80000010219 */
[----:B------:R-:W-:-:S05]  /*12f0*/  IADD3.X R19, PT, PT, R21, UR13, RZ, P0, !PT ;  /* 0x0000000d15137c10 */ /* 0x000fca00087fe4ff */
[----:B------:R0:W2:Y:S01]  /*1300*/  LDG.E.U16 R18, desc[UR10][R18.64] ;  /* 0x0000000a12127981 */ /* 0x0000a2000c1e1500 */
[----:B------:R-:W-:-:S04]  /*1310*/  IADD3 R20, P0, PT, R20, UR14, RZ ;  /* 0x0000000e14147c10 */ /* 0x000fc8000ff1e0ff */
[----:B------:R-:W-:-:S05]  /*1320*/  IADD3.X R21, PT, PT, R21, UR15, RZ, P0, !PT ;  /* 0x0000000f15157c10 */ /* 0x000fca00087fe4ff */
[----:B------:R1:W4:Y:S01]  /*1330*/  LDG.E.U16 R25, desc[UR10][R20.64] ;  /* 0x0000000a14197981 */ /* 0x000322000c1e1500 */
[----:B---3--:R-:W-:Y:S01]  /*1340*/  IMAD.U32 R23, R22, 0x10000, RZ ;  /* 0x0001000016177824 */ /* 0x008fe200078e00ff */
[----:B------:R-:W-:-:S03]  /*1350*/  IADD3 R22, P0, PT, R14, UR7, RZ ;  /* 0x000000070e167c10 */ /* 0x000fc6000ff1e0ff */
[----:B------:R-:W-:Y:S01]  /*1360*/  FFMA R24, R27, R23, R24 ;  /* 0x000000171b187223 */ /* 0x000fe20000000018 */
[----:B0-----:R-:W-:Y:S02]  /*1370*/  LEA.HI.X.SX32 R19, R14, UR25, 0x1, P0 ;  /* 0x000000190e137c11 */ /* 0x001fe400080f0eff */
[C---:B------:R-:W-:Y:S02]  /*1380*/  SHF.L.U32 R27, R22.reuse, 0x1, RZ ;  /* 0x00000001161b7819 */ /* 0x040fe400000006ff */
[----:B------:R-:W-:Y:S02]  /*1390*/  SHF.L.U64.HI R22, R22, 0x1, R19 ;  /* 0x0000000116167819 */ /* 0x000fe40000010213 */
[----:B-1----:R-:W-:-:S04]  /*13a0*/  IADD3 R20, P1, PT, R27, UR14, RZ ;  /* 0x0000000e1b147c10 */ /* 0x002fc8000ff3e0ff */
[----:B------:R-:W-:-:S05]  /*13b0*/  IADD3.X R21, PT, PT, R22, UR15, RZ, P1, !PT ;  /* 0x0000000f16157c10 */ /* 0x000fca0008ffe4ff */
[----:B------:R-:W3:Y:S01]  /*13c0*/  LDG.E.U16 R20, desc[UR10][R20.64] ;  /* 0x0000000a14147981 */ /* 0x000ee2000c1e1500 */
[----:B--2---:R-:W-:Y:S01]  /*13d0*/  IMAD.U32 R29, R18, 0x10000, RZ ;  /* 0x00010000121d7824 */ /* 0x004fe200078e00ff */
[----:B------:R-:W-:-:S04]  /*13e0*/  IADD3 R18, P0, PT, R27, UR12, RZ ;  /* 0x0000000c1b127c10 */ /* 0x000fc8000ff1e0ff */
[----:B------:R-:W-:-:S05]  /*13f0*/  IADD3.X R19, PT, PT, R22, UR13, RZ, P0, !PT ;  /* 0x0000000d16137c10 */ /* 0x000fca00087fe4ff */
[----:B------:R0:W2:Y:S01]  /*1400*/  LDG.E.U16 R18, desc[UR10][R18.64] ;  /* 0x0000000a12127981 */ /* 0x0000a2000c1e1500 */
[----:B------:R-:W-:Y:S01]  /*1410*/  IMAD.U32 R23, R9, 0x10000, RZ ;  /* 0x0001000009177824 */ /* 0x000fe200078e00ff */
[----:B------:R-:W-:Y:S01]  /*1420*/  IADD3 R22, P0, PT, R16, UR7, RZ ;  /* 0x0000000710167c10 */ /* 0x000fe2000ff1e0ff */
[----:B----4-:R-:W-:-:S04]  /*1430*/  IMAD.U32 R25, R25, 0x10000, RZ ;  /* 0x0001000019197824 */ /* 0x010fc800078e00ff */
[----:B------:R-:W-:Y:S01]  /*1440*/  FFMA R27, R23, R25, R24 ;  /* 0x00000019171b7223 */ /* 0x000fe20000000018 */
[----:B------:R-:W-:Y:S01]  /*1450*/  LEA.HI.X.SX32 R25, R16, UR25, 0x1, P0 ;  /* 0x0000001910197c11 */ /* 0x000fe200080f0eff */
[----:B------:R-:W-:-:S03]  /*1460*/  IMAD.SHL.U32 R24, R22, 0x2, RZ ;  /* 0x0000000216187824 */ /* 0x000fc600078e00ff */
[----:B------:R-:W-:Y:S02]  /*1470*/  SHF.L.U64.HI R25, R22, 0x1, R25 ;  /* 0x0000000116197819 */ /* 0x000fe40000010219 */
[C---:B------:R-:W-:Y:S02]  /*1480*/  IADD3 R22, P0, PT, R24.reuse, UR12, RZ ;  /* 0x0000000c18167c10 */ /* 0x040fe4000ff1e0ff */
[----:B------:R-:W-:Y:S01]  /*1490*/  IADD3 R24, P1, PT, R24, UR14, RZ ;  /* 0x0000000e18187c10 */ /* 0x000fe2000ff3e0ff */
[----:B------:R-:W-:Y:S01]  /*14a0*/  FFMA R8, R23, R29, R8 ;  /* 0x0000001d17087223 */ /* 0x000fe20000000008 */
[C---:B------:R-:W-:Y:S02]  /*14b0*/  IADD3.X R23, PT, PT, R25.reuse, UR13, RZ, P0, !PT ;  /* 0x0000000d19177c10 */ /* 0x040fe400087fe4ff */
[----:B------:R-:W-:-:S03]  /*14c0*/  IADD3.X R25, PT, PT, R25, UR15, RZ, P1, !PT ;  /* 0x0000000f19197c10 */ /* 0x000fc60008ffe4ff */
[----:B------:R-:W4:Y:S01]  /*14d0*/  LDG.E.U16 R22, desc[UR10][R22.64] ;  /* 0x0000000a16167981 */ /* 0x000f22000c1e1500 */
[----:B------:R-:W-:-:S03]  /*14e0*/  PRMT R9, R9, 0x7632, R9 ;  /* 0x0000763209097816 */ /* 0x000fc60000000009 */
[----:B------:R-:W4:Y:S01]  /*14f0*/  LDG.E.U16 R25, desc[UR10][R24.64] ;  /* 0x0000000a18197981 */ /* 0x000f22000c1e1500 */
[----:B---3--:R-:W-:Y:S01]  /*1500*/  IMAD.U32 R20, R20, 0x10000, RZ ;  /* 0x0001000014147824 */ /* 0x008fe200078e00ff */
[----:B0-----:R-:W-:Y:S01]  /*1510*/  IADD3 R19, P0, PT, R26, UR7, RZ ;  /* 0x000000071a137c10 */ /* 0x001fe2000ff1e0ff */
[----:B------:R-:W-:-:S04]  /*1520*/  IMAD.U32 R9, R9, 0x10000, RZ ;  /* 0x0001000009097824 */ /* 0x000fc800078e00ff */
[----:B------:R-:W-:Y:S01]  /*1530*/  FFMA R27, R9, R20, R27 ;  /* 0x00000014091b7223 */ /* 0x000fe2000000001b */
[----:B------:R-:W-:Y:S01]  /*1540*/  SHF.L.U32 R20, R19, 0x1, RZ ;  /* 0x0000000113147819 */ /* 0x000fe200000006ff */
[----:B--2---:R-:W-:-:S04]  /*1550*/  IMAD.U32 R18, R18, 0x10000, RZ ;  /* 0x0001000012127824 */ /* 0x004fc800078e00ff */
[----:B------:R-:W-:Y:S01]  /*1560*/  FFMA R18, R9, R18, R8 ;  /* 0x0000001209127223 */ /* 0x000fe20000000008 */
[----:B------:R-:W-:-:S04]  /*1570*/  LEA.HI.X.SX32 R8, R26, UR25, 0x1, P0 ;  /* 0x000000191a087c11 */ /* 0x000fc800080f0eff */
[----:B------:R-:W-:Y:S02]  /*1580*/  SHF.L.U64.HI R19, R19, 0x1, R8 ;  /* 0x0000000113137819 */ /* 0x000fe40000010208 */
[----:B------:R-:W-:-:S04]  /*1590*/  IADD3 R8, P0, PT, R20, UR12, RZ ;  /* 0x0000000c14087c10 */ /* 0x000fc8000ff1e0ff */
[----:B------:R-:W-:-:S05]  /*15a0*/  IADD3.X R9, PT, PT, R19, UR13, RZ, P0, !PT ;  /* 0x0000000d13097c10 */ /* 0x000fca00087fe4ff */
[----:B------:R0:W2:Y:S01]  /*15b0*/  LDG.E.U16 R24, desc[UR10][R8.64] ;  /* 0x0000000a08187981 */ /* 0x0000a2000c1e1500 */
[----:B------:R-:W-:Y:S02]  /*15c0*/  IMAD.U32 R21, R10, 0x10000, RZ ;  /* 0x000100000a157824 */ /* 0x000fe400078e00ff */
[----:B----4-:R-:W-:Y:S02]  /*15d0*/  IMAD.U32 R22, R22, 0x10000, RZ ;  /* 0x0001000016167824 */ /* 0x010fe400078e00ff */
[----:B------:R-:W-:Y:S02]  /*15e0*/  IMAD.U32 R23, R25, 0x10000, RZ ;  /* 0x0001000019177824 */ /* 0x000fe400078e00ff */
[C---:B------:R-:W-:Y:S02]  /*15f0*/  FFMA R25, R21.reuse, R22, R18 ;  /* 0x0000001615197223 */ /* 0x040fe40000000012 */
[----:B------:R-:W-:Y:S01]  /*1600*/  FFMA R22, R21, R23, R27 ;  /* 0x0000001715167223 */ /* 0x000fe2000000001b */
[----:B------:R-:W-:-:S02]  /*1610*/  IADD3 R21, P1, PT, R28, UR7, RZ ;  /* 0x000000071c157c10 */ /* 0x000fc4000ff3e0ff */
[----:B------:R-:W-:Y:S02]  /*1620*/  IADD3 R18, P0, PT, R20, UR14, RZ ;  /* 0x0000000e14127c10 */ /* 0x000fe4000ff1e0ff */
[----:B------:R-:W-:Y:S01]  /*1630*/  LEA.HI.X.SX32 R23, R28, UR25, 0x1, P1 ;  /* 0x000000191c177c11 */ /* 0x000fe200088f0eff */
[----:B------:R-:W-:Y:S01]  /*1640*/  IMAD.SHL.U32 R20, R21, 0x2, RZ ;  /* 0x0000000215147824 */ /* 0x000fe200078e00ff */
[----:B------:R-:W-:Y:S02]  /*1650*/  IADD3.X R19, PT, PT, R19, UR15, RZ, P0, !PT ;  /* 0x0000000f13137c10 */ /* 0x000fe400087fe4ff */
[----:B------:R-:W-:Y:S02]  /*1660*/  SHF.L.U64.HI R21, R21, 0x1, R23 ;  /* 0x0000000115157819 */ /* 0x000fe40000010217 */
[----:B0-----:R-:W-:Y:S01]  /*1670*/  IADD3 R8, P0, PT, R20, UR12, RZ ;  /* 0x0000000c14087c10 */ /* 0x001fe2000ff1e0ff */
[----:B------:R0:W3:Y:S01]  /*1680*/  LDG.E.U16 R23, desc[UR10][R18.64] ;  /* 0x0000000a12177981 */ /* 0x0000e2000c1e1500 */
[----:B------:R-:W-:-:S02]  /*1690*/  PRMT R27, R10, 0x7632, R27 ;  /* 0x000076320a1b7816 */ /* 0x000fc4000000001b */
[----:B------:R-:W-:Y:S02]  /*16a0*/  IADD3.X R9, PT, PT, R21, UR13, RZ, P0, !PT ;  /* 0x0000000d15097c10 */ /* 0x000fe400087fe4ff */
[----:B------:R-:W-:Y:S01]  /*16b0*/  IADD3 R20, P0, PT, R20, UR14, RZ ;  /* 0x0000000e14147c10 */ /* 0x000fe2000ff1e0ff */
[----:B------:R-:W-:Y:S02]  /*16c0*/  IMAD.U32 R27, R27, 0x10000, RZ ;  /* 0x000100001b1b7824 */ /* 0x000fe400078e00ff */
[----:B------:R1:W4:Y:S01]  /*16d0*/  LDG.E.U16 R10, desc[UR10][R8.64] ;  /* 0x0000000a080a7981 */ /* 0x000322000c1e1500 */
[----:B------:R-:W-:Y:S02]  /*16e0*/  IADD3.X R21, PT, PT, R21, UR15, RZ, P0, !PT ;  /* 0x0000000f15157c10 */ /* 0x000fe400087fe4ff */
[----:B------:R-:W-:-:S03]  /*16f0*/  IADD3 R29, P0, PT, R13, UR7, RZ ;  /* 0x000000070d1d7c10 */ /* 0x000fc6000ff1e0ff */
[----:B------:R-:W4:Y:S02]  /*1700*/  LDG.E.U16 R20, desc[UR10][R20.64] ;  /* 0x0000000a14147981 */ /* 0x000f24000c1e1500 */
[----:B0-----:R-:W-:-:S05]  /*1710*/  IMAD.SHL.U32 R19, R29, 0x2, RZ ;  /* 0x000000021d137824 */ /* 0x001fca00078e00ff */
[----:B-1----:R-:W-:Y:S02]  /*1720*/  IADD3 R8, P1, PT, R19, UR14, RZ ;  /* 0x0000000e13087c10 */ /* 0x002fe4000ff3e0ff */
[----:B--2---:R-:W-:-:S05]  /*1730*/  SHF.L.U32 R24, R24, 0x10, RZ ;  /* 0x0000001018187819 */ /* 0x004fca00000006ff */
[----:B------:R-:W-:Y:S01]  /*1740*/  FFMA R25, R27, R24, R25 ;  /* 0x000000181b197223 */ /* 0x000fe20000000019 */
[----:B------:R-:W-:Y:S02]  /*1750*/  LEA.HI.X.SX32 R24, R13, UR25, 0x1, P0 ;  /* 0x000000190d187c11 */ /* 0x000fe400080f0eff */
[----:B------:R-:W-:Y:S02]  /*1760*/  IADD3 R18, P0, PT, R19, UR12, RZ ;  /* 0x0000000c13127c10 */ /* 0x000fe4000ff1e0ff */
[----:B------:R-:W-:-:S04]  /*1770*/  SHF.L.U64.HI R24, R29, 0x1, R24 ;  /* 0x000000011d187819 */ /* 0x000fc80000010218 */
[C---:B------:R-:W-:Y:S02]  /*1780*/  IADD3.X R19, PT, PT, R24.reuse, UR13, RZ, P0, !PT ;  /* 0x0000000d18137c10 */ /* 0x040fe400087fe4ff */
[----:B------:R-:W-:-:S03]  /*1790*/  IADD3.X R9, PT, PT, R24, UR15, RZ, P1, !PT ;  /* 0x0000000f18097c10 */ /* 0x000fc60008ffe4ff */
[----:B------:R-:W2:Y:S04]  /*17a0*/  LDG.E.U16 R18, desc[UR10][R18.64] ;  /* 0x0000000a12127981 */ /* 0x000ea8000c1e1500 */
[----:B------:R-:W2:Y:S01]  /*17b0*/  LDG.E.U16 R8, desc[UR10][R8.64] ;  /* 0x0000000a08087981 */ /* 0x000ea2000c1e1500 */
[----:B------:R-:W-:Y:S02]  /*17c0*/  VIADD R17, R17, 0x8 ;  /* 0x0000000811117836 */ /* 0x000fe40000000000 */
[----:B---3--:R-:W-:-:S03]  /*17d0*/  IMAD.U32 R23, R23, 0x10000, RZ ;  /* 0x0001000017177824 */ /* 0x008fc600078e00ff */
[----:B------:R-:W-:Y:S01]  /*17e0*/  ISETP.NE.AND P0, PT, R17, RZ, PT ;  /* 0x000000ff1100720c */ /* 0x000fe20003f05270 */
[----:B------:R-:W-:Y:S01]  /*17f0*/  FFMA R27, R27, R23, R22 ;  /* 0x000000171b1b7223 */ /* 0x000fe20000000016 */
[C---:B------:R-:W-:Y:S01]  /*1800*/  IMAD.U32 R22, R11.reuse, 0x10000, RZ ;  /* 0x000100000b167824 */ /* 0x040fe200078e00ff */
[----:B------:R-:W-:Y:S01]  /*1810*/  PRMT R11, R11, 0x7632, R11 ;  /* 0x000076320b0b7816 */ /* 0x000fe2000000000b */
[----:B----4-:R-:W-:Y:S02]  /*1820*/  IMAD.U32 R10, R10, 0x10000, RZ ;  /* 0x000100000a0a7824 */ /* 0x010fe400078e00ff */
[----:B------:R-:W-:Y:S01]  /*1830*/  IMAD.U32 R20, R20, 0x10000, RZ ;  /* 0x0001000014147824 */ /* 0x000fe200078e00ff */
[----:B------:R-:W-:Y:S01]  /*1840*/  SHF.L.U32 R11, R11, 0x10, RZ ;  /* 0x000000100b0b7819 */ /* 0x000fe200000006ff */
[C---:B------:R-:W-:Y:S02]  /*1850*/  FFMA R10, R22.reuse, R10, R25 ;  /* 0x0000000a160a7223 */ /* 0x040fe40000000019 */
[----:B------:R-:W-:Y:S01]  /*1860*/  FFMA R20, R22, R20, R27 ;  /* 0x0000001416147223 */ /* 0x000fe2000000001b */
[----:B------:R-:W-:Y:S01]  /*1870*/  VIADD R5, R5, 0x10 ;  /* 0x0000001005057836 */ /* 0x000fe20000000000 */
[C---:B------:R-:W-:Y:S01]  /*1880*/  LEA R6, R7.reuse, R6, 0x3 ;  /* 0x0000000607067211 */ /* 0x040fe200078e18ff */
[C---:B------:R-:W-:Y:S01]  /*1890*/  IMAD R15, R7.reuse, 0x8, R15 ;  /* 0x00000008070f7824 */ /* 0x040fe200078e020f */
[C---:B------:R-:W-:Y:S01]  /*18a0*/  LEA R13, R7.reuse, R13, 0x3 ;  /* 0x0000000d070d7211 */ /* 0x040fe200078e18ff */
[----:B------:R-:W-:-:S02]  /*18b0*/  IMAD R12, R7, 0x8, R12 ;  /* 0x00000008070c7824 */ /* 0x000fc400078e020c */
[C---:B------:R-:W-:Y:S02]  /*18c0*/  IMAD R14, R7.reuse, 0x8, R14 ;  /* 0x00000008070e7824 */ /* 0x040fe400078e020e */
[C---:B------:R-:W-:Y:S02]  /*18d0*/  IMAD R16, R7.reuse, 0x8, R16 ;  /* 0x0000000807107824 */ /* 0x040fe400078e0210 */
[C---:B------:R-:W-:Y:S02]  /*18e0*/  IMAD R26, R7.reuse, 0x8, R26 ;  /* 0x00000008071a7824 */ /* 0x040fe400078e021a */
[----:B------:R-:W-:Y:S02]  /*18f0*/  IMAD R28, R7, 0x8, R28 ;  /* 0x00000008071c7824 */ /* 0x000fe400078e021c */
[----:B--2---:R-:W-:Y:S02]  /*1900*/  IMAD.U32 R21, R18, 0x10000, RZ ;  /* 0x0001000012157824 */ /* 0x004fe400078e00ff */
[----:B------:R-:W-:-:S02]  /*1910*/  IMAD.U32 R23, R8, 0x10000, RZ ;  /* 0x0001000008177824 */ /* 0x000fc400078e00ff */
[C---:B------:R-:W-:Y:S02]  /*1920*/  FFMA R22, R11.reuse, R21, R10 ;  /* 0x000000150b167223 */ /* 0x040fe4000000000a */
[----:B------:R-:W-:Y:S01]  /*1930*/  FFMA R23, R11, R23, R20 ;  /* 0x000000170b177223 */ /* 0x000fe20000000014 */
[----:B------:R-:W-:Y:S06]  /*1940*/  @P0 BRA `(.L_x_17) ;  /* 0xfffffff400dc0947 */ /* 0x000fec000383ffff */
[----:B------:R-:W-:-:S07]  /*1950*/  IMAD.U32 R5, RZ, RZ, UR22 ;  /* 0x00000016ff057e24 */ /* 0x000fce000f8e00ff */
.L_x_16:
[----:B------:R-:W-:-:S09]  /*1960*/  UISETP.NE.AND UP1, UPT, UR20, URZ, UPT ;  /* 0x000000ff1400728c */ /* 0x000fd2000bf25270 */
[----:B------:R-:W-:Y:S05]  /*1970*/  BRA.U !UP1, `(.L_x_18) ;  /* 0x0000000909607547 */ /* 0x000fea000b800000 */
[----:B------:R-:W-:Y:S02]  /*1980*/  UIADD3 UR8, UPT, UPT, UR20, -0x1, URZ ;  /* 0xffffffff14087890 */ /* 0x000fe4000fffe0ff */
[----:B------:R-:W-:Y:S02]  /*1990*/  UISETP.NE.AND UP2, UPT, UR21, URZ, UPT ;  /* 0x000000ff1500728c */ /* 0x000fe4000bf45270 */
[----:B------:R-:W-:-:S09]  /*19a0*/  UISETP.GE.U32.AND UP1, UPT, UR8, 0x3, UPT ;  /* 0x000000030800788c */ /* 0x000fd2000bf26070 */
[----:B------:R-:W-:Y:S05]  /*19b0*/  BRA.U !UP1, `(.L_x_19) ;  /* 0x0000000509307547 */ /* 0x000fea000b800000 */
[----:B------:R-:W0:Y:S01]  /*19c0*/  LDCU UR8, c[0x0][0x3c0] ;  /* 0x00007800ff0877ac */ /* 0x000e220008000800 */
[----:B------:R-:W1:Y:S01]  /*19d0*/  LDCU.64 UR26, c[0x0][0x388] ;  /* 0x00007100ff1a77ac */ /* 0x000e620008000a00 */
[----:B------:R-:W2:Y:S01]  /*19e0*/  LDCU.64 UR28, c[0x0][0x390] ;  /* 0x00007200ff1c77ac */ /* 0x000ea20008000a00 */
[----:B0-----:R-:W-:-:S04]  /*19f0*/  IMAD R6, R5, UR8, R4 ;  /* 0x0000000805067c24 */ /* 0x001fc8000f8e0204 */
[C---:B------:R-:W-:Y:S01]  /*1a00*/  VIADD R9, R6.reuse, UR8 ;  /* 0x0000000806097c36 */ /* 0x040fe20008000000 */
[----:B------:R-:W-:-:S03]  /*1a10*/  IADD3 R12, P0, PT, R6, UR7, RZ ;  /* 0x00000007060c7c10 */ /* 0x000fc6000ff1e0ff */
[C---:B------:R-:W-:Y:S01]  /*1a20*/  VIADD R11, R9.reuse, UR8 ;  /* 0x00000008090b7c36 */ /* 0x040fe20008000000 */
[C---:B------:R-:W-:Y:S01]  /*1a30*/  IADD3 R14, P1, PT, R9.reuse, UR7, RZ ;  /* 0x00000007090e7c10 */ /* 0x040fe2000ff3e0ff */
[----:B------:R-:W-:Y:S01]  /*1a40*/  IMAD.SHL.U32 R8, R12, 0x2, RZ ;  /* 0x000000020c087824 */ /* 0x000fe200078e00ff */
[----:B------:R-:W-:Y:S02]  /*1a50*/  LEA.HI.X.SX32 R7, R6, UR25, 0x1, P0 ;  /* 0x0000001906077c11 */ /* 0x000fe400080f0eff */
[----:B------:R-:W-:Y:S02]  /*1a60*/  LEA.HI.X.SX32 R13, R9, UR25, 0x1, P1 ;  /* 0x00000019090d7c11 */ /* 0x000fe400088f0eff */
[----:B-1----:R-:W-:Y:S02]  /*1a70*/  IADD3 R6, P0, PT, R8, UR26, RZ ;  /* 0x0000001a08067c10 */ /* 0x002fe4000ff1e0ff */
[----:B------:R-:W-:Y:S02]  /*1a80*/  SHF.L.U64.HI R12, R12, 0x1, R7 ;  /* 0x000000010c0c7819 */ /* 0x000fe40000010207 */
[----:B--2---:R-:W-:-:S02]  /*1a90*/  IADD3 R8, P1, PT, R8, UR28, RZ ;  /* 0x0000001c08087c10 */ /* 0x004fc4000ff3e0ff */
[C---:B------:R-:W-:Y:S01]  /*1aa0*/  SHF.L.U64.HI R10, R14.reuse, 0x1, R13 ;  /* 0x000000010e0a7819 */ /* 0x040fe2000001020d */
[----:B------:R-:W-:Y:S01]  /*1ab0*/  IMAD.SHL.U32 R14, R14, 0x2, RZ ;  /* 0x000000020e0e7824 */ /* 0x000fe200078e00ff */
[C---:B------:R-:W-:Y:S02]  /*1ac0*/  IADD3.X R9, PT, PT, R12.reuse, UR29, RZ, P1, !PT ;  /* 0x0000001d0c097c10 */ /* 0x040fe40008ffe4ff */
[C---:B------:R-:W-:Y:S02]  /*1ad0*/  IADD3 R21, P1, PT, R11.reuse, UR7, RZ ;  /* 0x000000070b157c10 */ /* 0x040fe4000ff3e0ff */
[----:B------:R-:W-:Y:S01]  /*1ae0*/  IADD3.X R7, PT, PT, R12, UR27, RZ, P0, !PT ;  /* 0x0000001b0c077c10 */ /* 0x000fe200087fe4ff */
[----:B------:R-:W2:Y:S01]  /*1af0*/  LDG.E.U16 R17, desc[UR10][R8.64] ;  /* 0x0000000a08117981 */ /* 0x000ea2000c1e1500 */
[----:B------:R-:W-:Y:S02]  /*1b00*/  IADD3 R18, P0, PT, R14, UR26, RZ ;  /* 0x0000001a0e127c10 */ /* 0x000fe4000ff1e0ff */
[C---:B------:R-:W-:Y:S01]  /*1b10*/  LEA.HI.X.SX32 R24, R11.reuse, UR25, 0x1, P1 ;  /* 0x000000190b187c11 */ /* 0x040fe200088f0eff */
[----:B------:R0:W3:Y:S01]  /*1b20*/  LDG.E.U16 R16, desc[UR10][R6.64] ;  /* 0x0000000a06107981 */ /* 0x0000e2000c1e1500 */
[----:B------:R-:W-:-:S02]  /*1b30*/  IADD3 R12, PT, PT, R11, UR8, RZ ;  /* 0x000000080b0c7c10 */ /* 0x000fc4000fffe0ff */
[----:B------:R-:W-:Y:S02]  /*1b40*/  IADD3.X R19, PT, PT, R10, UR27, RZ, P0, !PT ;  /* 0x0000001b0a137c10 */ /* 0x000fe400087fe4ff */
[C---:B------:R-:W-:Y:S01]  /*1b50*/  SHF.L.U64.HI R11, R21.reuse, 0x1, R24 ;  /* 0x00000001150b7819 */ /* 0x040fe20000010218 */
[----:B------:R-:W-:Y:S01]  /*1b60*/  IMAD.SHL.U32 R21, R21, 0x2, RZ ;  /* 0x0000000215157824 */ /* 0x000fe200078e00ff */
[----:B------:R-:W-:Y:S01]  /*1b70*/  IADD3 R20, P1, PT, R12, UR7, RZ ;  /* 0x000000070c147c10 */ /* 0x000fe2000ff3e0ff */
[----:B------:R-:W4:Y:S01]  /*1b80*/  LDG.E.U16 R18, desc[UR10][R18.64] ;  /* 0x0000000a12127981 */ /* 0x000f22000c1e1500 */
[----:B------:R-:W-:Y:S02]  /*1b90*/  IADD3 R14, P0, PT, R14, UR28, RZ ;  /* 0x0000001c0e0e7c10 */ /* 0x000fe4000ff1e0ff */
[----:B------:R-:W-:Y:S01]  /*1ba0*/  LEA.HI.X.SX32 R13, R12, UR25, 0x1, P1 ;  /* 0x000000190c0d7c11 */ /* 0x000fe200088f0eff */
[----:B------:R-:W-:Y:S01]  /*1bb0*/  IMAD.SHL.U32 R12, R20, 0x2, RZ ;  /* 0x00000002140c7824 */ /* 0x000fe200078e00ff */
[----:B------:R-:W-:-:S02]  /*1bc0*/  IADD3.X R15, PT, PT, R10, UR29, RZ, P0, !PT ;  /* 0x0000001d0a0f7c10 */ /* 0x000fc400087fe4ff */
[C---:B0-----:R-:W-:Y:S02]  /*1bd0*/  IADD3 R6, P0, PT, R21.reuse, UR26, RZ ;  /* 0x0000001a15067c10 */ /* 0x041fe4000ff1e0ff */
[----:B------:R-:W-:Y:S01]  /*1be0*/  IADD3 R8, P1, PT, R21, UR28, RZ ;  /* 0x0000001c15087c10 */ /* 0x000fe2000ff3e0ff */
[----:B------:R0:W4:Y:S01]  /*1bf0*/  LDG.E.U16 R14, desc[UR10][R14.64] ;  /* 0x0000000a0e0e7981 */ /* 0x000122000c1e1500 */
[C---:B------:R-:W-:Y:S02]  /*1c00*/  IADD3.X R7, PT, PT, R11.reuse, UR27, RZ, P0, !PT ;  /* 0x0000001b0b077c10 */ /* 0x040fe400087fe4ff */
[----:B------:R-:W-:Y:S02]  /*1c10*/  SHF.L.U64.HI R13, R20, 0x1, R13 ;  /* 0x00000001140d7819 */ /* 0x000fe4000001020d */
[----:B------:R-:W-:Y:S01]  /*1c20*/  IADD3 R10, P0, PT, R12, UR26, RZ ;  /* 0x0000001a0c0a7c10 */ /* 0x000fe2000ff1e0ff */
[----:B------:R1:W4:Y:S01]  /*1c30*/  LDG.E.U16 R6, desc[UR10][R6.64] ;  /* 0x0000000a06067981 */ /* 0x000322000c1e1500 */
[----:B------:R-:W-:-:S02]  /*1c40*/  IADD3.X R9, PT, PT, R11, UR29, RZ, P1, !PT ;  /* 0x0000001d0b097c10 */ /* 0x000fc40008ffe4ff */
[----:B------:R-:W-:Y:S02]  /*1c50*/  IADD3 R12, P1, PT, R12, UR28, RZ ;  /* 0x0000001c0c0c7c10 */ /* 0x000fe4000ff3e0ff */
[C---:B------:R-:W-:Y:S01]  /*1c60*/  IADD3.X R11, PT, PT, R13.reuse, UR27, RZ, P0, !PT ;  /* 0x0000001b0d0b7c10 */ /* 0x040fe200087fe4ff */
[----:B------:R1:W4:Y:S01]  /*1c70*/  LDG.E.U16 R8, desc[UR10][R8.64] ;  /* 0x0000000a08087981 */ /* 0x000322000c1e1500 */
[----:B------:R-:W-:-:S03]  /*1c80*/  IADD3.X R13, PT, PT, R13, UR29, RZ, P1, !PT ;  /* 0x0000001d0d0d7c10 */ /* 0x000fc60008ffe4ff */
[----:B------:R4:W4:Y:S04]  /*1c90*/  LDG.E.U16 R10, desc[UR10][R10.64] ;  /* 0x0000000a0a0a7981 */ /* 0x000928000c1e1500 */
[----:B------:R-:W4:Y:S01]  /*1ca0*/  LDG.E.U16 R12, desc[UR10][R12.64] ;  /* 0x0000000a0c0c7981 */ /* 0x000f22000c1e1500 */
[----:B------:R-:W0:Y:S01]  /*1cb0*/  S2UR UR9, SR_CgaCtaId ;  /* 0x00000000000979c3 */ /* 0x000e220000008800 */
[----:B------:R-:W-:Y:S02]  /*1cc0*/  UMOV UR8, 0x400 ;  /* 0x0000040000087882 */ /* 0x000fe40000000000 */
[----:B0-----:R-:W-:-:S06]  /*1cd0*/  ULEA UR8, UR9, UR8, 0x18 ;  /* 0x0000000809087291 */ /* 0x001fcc000f8ec0ff */
[----:B------:R-:W-:-:S05]  /*1ce0*/  LEA R15, R5, UR8, 0x1 ;  /* 0x00000008050f7c11 */ /* 0x000fca000f8e08ff */
[----:B------:R-:W0:Y:S04]  /*1cf0*/  LDS.U16 R20, [R15+0x2] ;  /* 0x000002000f147984 */ /* 0x000e280000000400 */
[----:B------:R-:W0:Y:S04]  /*1d00*/  LDS.U16 R19, [R15] ;  /* 0x000000000f137984 */ /* 0x000e280000000400 */
[----:B------:R-:W0:Y:S04]  /*1d10*/  LDS.U16 R21, [R15+0x4] ;  /* 0x000004000f157984 */ /* 0x000e280000000400 */
[----:B-1----:R-:W1:Y:S01]  /*1d20*/  LDS.U16 R7, [R15+0x6] ;  /* 0x000006000f077984 */ /* 0x002e620000000400 */
[----:B------:R-:W-:-:S02]  /*1d30*/  VIADD R5, R5, 0x4 ;  /* 0x0000000405057836 */ /* 0x000fc40000000000 */
[----:B0-----:R-:W-:Y:S02]  /*1d40*/  IMAD.U32 R9, R20, 0x10000, RZ ;  /* 0x0001000014097824 */ /* 0x001fe400078e00ff */
[----:B------:R-:W-:Y:S02]  /*1d50*/  IMAD.U32 R19, R19, 0x10000, RZ ;  /* 0x0001000013137824 */ /* 0x000fe400078e00ff */
[----:B------:R-:W-:Y:S01]  /*1d60*/  IMAD.U32 R21, R21, 0x10000, RZ ;  /* 0x0001000015157824 */ /* 0x000fe200078e00ff */
[----:B-1----:R-:W-:Y:S02]  /*1d70*/  SHF.L.U32 R7, R7, 0x10, RZ ;  /* 0x0000001007077819 */ /* 0x002fe400000006ff */
[----:B--2---:R-:W-:Y:S01]  /*1d80*/  SHF.L.U32 R20, R17, 0x10, RZ ;  /* 0x0000001011147819 */ /* 0x004fe200000006ff */
[----:B---3--:R-:W-:-:S04]  /*1d90*/  IMAD.U32 R16, R16, 0x10000, RZ ;  /* 0x0001000010107824 */ /* 0x008fc800078e00ff */
[C---:B------:R-:W-:Y:S01]  /*1da0*/  FFMA R20, R19.reuse, R20, R23 ;  /* 0x0000001413147223 */ /* 0x040fe20000000017 */
[----:B------:R-:W-:Y:S01]  /*1db0*/  FFMA R16, R19, R16, R22 ;  /* 0x0000001013107223 */ /* 0x000fe20000000016 */
[----:B----4-:R-:W-:-:S04]  /*1dc0*/  IMAD.U32 R18, R18, 0x10000, RZ ;  /* 0x0001000012127824 */ /* 0x010fc800078e00ff */
[----:B------:R-:W-:Y:S01]  /*1dd0*/  FFMA R16, R9, R18, R16 ;  /* 0x0000001209107223 */ /* 0x000fe20000000010 */
[----:B------:R-:W-:-:S04]  /*1de0*/  IMAD.U32 R11, R14, 0x10000, RZ ;  /* 0x000100000e0b7824 */ /* 0x000fc800078e00ff */
[----:B------:R-:W-:Y:S01]  /*1df0*/  FFMA R11, R9, R11, R20 ;  /* 0x0000000b090b7223 */ /* 0x000fe20000000014 */
[----:B------:R-:W-:Y:S02]  /*1e00*/  IMAD.U32 R6, R6, 0x10000, RZ ;  /* 0x0001000006067824 */ /* 0x000fe400078e00ff */
[----:B------:R-:W-:Y:S02]  /*1e10*/  IMAD.U32 R8, R8, 0x10000, RZ ;  /* 0x0001000008087824 */ /* 0x000fe400078e00ff */
[C---:B------:R-:W-:Y:S01]  /*1e20*/  FFMA R6, R21.reuse, R6, R16 ;  /* 0x0000000615067223 */ /* 0x040fe20000000010 */
[----:B------:R-:W-:Y:S02]  /*1e30*/  IMAD.U32 R10, R10, 0x10000, RZ ;  /* 0x000100000a0a7824 */ /* 0x000fe400078e00ff */
[----:B------:R-:W-:Y:S01]  /*1e40*/  FFMA R8, R21, R8, R11 ;  /* 0x0000000815087223 */ /* 0x000fe2000000000b */
[----:B------:R-:W-:Y:S02]  /*1e50*/  IMAD.U32 R23, R12, 0x10000, RZ ;  /* 0x000100000c177824 */ /* 0x000fe400078e00ff */
[----:B------:R-:W-:-:S02]  /*1e60*/  FFMA R22, R7, R10, R6 ;  /* 0x0000000a07167223 */ /* 0x000fc40000000006 */
[----:B------:R-:W-:-:S07]  /*1e70*/  FFMA R23, R7, R23, R8 ;  /* 0x0000001707177223 */ /* 0x000fce0000000008 */
.L_x_19:
[----:B------:R-:W-:Y:S05]  /*1e80*/  BRA.U !UP2, `(.L_x_18) ;  /* 0x000000050a1c7547 */ /* 0x000fea000b800000 */
[----:B------:R-:W0:Y:S01]  /*1e90*/  LDCU UR8, c[0x0][0x3bc] ;  /* 0x00007780ff0877ac */ /* 0x000e220008000800 */
[----:B------:R-:W-:Y:S02]  /*1ea0*/  UISETP.NE.AND UP1, UPT, UR21, 0x1, UPT ;  /* 0x000000011500788c */ /* 0x000fe4000bf25270 */
[----:B0-----:R-:W-:-:S07]  /*1eb0*/  ULOP3.LUT UP2, URZ, UR8, 0x1, URZ, 0xc0, !UPT ;  /* 0x0000000108ff7892 */ /* 0x001fce000f84c0ff */
[----:B------:R-:W-:Y:S05]  /*1ec0*/  BRA.U !UP1, `(.L_x_20) ;  /* 0x0000000109a87547 */ /* 0x000fea000b800000 */
[----:B------:R-:W0:Y:S01]  /*1ed0*/  LDCU UR8, c[0x0][0x3c0] ;  /* 0x00007800ff0877ac */ /* 0x000e220008000800 */
[----:B------:R-:W1:Y:S01]  /*1ee0*/  LDCU.64 UR26, c[0x0][0x388] ;  /* 0x00007100ff1a77ac */ /* 0x000e620008000a00 */
[----:B------:R-:W2:Y:S01]  /*1ef0*/  LDCU.64 UR28, c[0x0][0x390] ;  /* 0x00007200ff1c77ac */ /* 0x000ea20008000a00 */
[----:B0-----:R-:W-:-:S04]  /*1f00*/  IMAD R6, R5, UR8, R4 ;  /* 0x0000000805067c24 */ /* 0x001fc8000f8e0204 */
[C---:B------:R-:W-:Y:S01]  /*1f10*/  VIADD R8, R6.reuse, UR8 ;  /* 0x0000000806087c36 */ /* 0x040fe20008000000 */
[----:B------:R-:W-:-:S04]  /*1f20*/  IADD3 R7, P0, PT, R6, UR7, RZ ;  /* 0x0000000706077c10 */ /* 0x000fc8000ff1e0ff */
[----:B------:R-:W-:Y:S01]  /*1f30*/  LEA.HI.X.SX32 R6, R6, UR25, 0x1, P0 ;  /* 0x0000001906067c11 */ /* 0x000fe200080f0eff */
[C---:B------:R-:W-:Y:S01]  /*1f40*/  IMAD.SHL.U32 R10, R7.reuse, 0x2, RZ ;  /* 0x00000002070a7824 */ /* 0x040fe200078e00ff */
[C---:B------:R-:W-:Y:S02]  /*1f50*/  IADD3 R11, P1, PT, R8.reuse, UR7, RZ ;  /* 0x00000007080b7c10 */ /* 0x040fe4000ff3e0ff */
[----:B------:R-:W-:Y:S02]  /*1f60*/  SHF.L.U64.HI R9, R7, 0x1, R6 ;  /* 0x0000000107097819 */ /* 0x000fe40000010206 */
[----:B------:R-:W-:Y:S02]  /*1f70*/  LEA.HI.X.SX32 R8, R8, UR25, 0x1, P1 ;  /* 0x0000001908087c11 */ /* 0x000fe400088f0eff */
[----:B-1----:R-:W-:Y:S02]  /*1f80*/  IADD3 R6, P0, PT, R10, UR26, RZ ;  /* 0x0000001a0a067c10 */ /* 0x002fe4000ff1e0ff */
[----:B------:R-:W-:-:S02]  /*1f90*/  SHF.L.U32 R12, R11, 0x1, RZ ;  /* 0x000000010b0c7819 */ /* 0x000fc400000006ff */
[----:B--2---:R-:W-:Y:S02]  /*1fa0*/  IADD3 R10, P1, PT, R10, UR28, RZ ;  /* 0x0000001c0a0a7c10 */ /* 0x004fe4000ff3e0ff */
[----:B------:R-:W-:Y:S02]  /*1fb0*/  SHF.L.U64.HI R13, R11, 0x1, R8 ;  /* 0x000000010b0d7819 */ /* 0x000fe40000010208 */
[C---:B------:R-:W-:Y:S02]  /*1fc0*/  IADD3.X R7, PT, PT, R9.reuse, UR27, RZ, P0, !PT ;  /* 0x0000001b09077c10 */ /* 0x040fe400087fe4ff */
[C---:B------:R-:W-:Y:S02]  /*1fd0*/  IADD3 R8, P0, PT, R12.reuse, UR26, RZ ;  /* 0x0000001a0c087c10 */ /* 0x040fe4000ff1e0ff */
[----:B------:R-:W-:Y:S01]  /*1fe0*/  IADD3.X R11, PT, PT, R9, UR29, RZ, P1, !PT ;  /* 0x0000001d090b7c10 */ /* 0x000fe20008ffe4ff */
[----:B------:R0:W2:Y:S01]  /*1ff0*/  LDG.E.U16 R6, desc[UR10][R6.64] ;  /* 0x0000000a06067981 */ /* 0x0000a2000c1e1500 */
[----:B------:R-:W-:-:S02]  /*2000*/  IADD3 R12, P1, PT, R12, UR28, RZ ;  /* 0x0000001c0c0c7c10 */ /* 0x000fc4000ff3e0ff */
[C---:B------:R-:W-:Y:S01]  /*2010*/  IADD3.X R9, PT, PT, R13.reuse, UR27, RZ, P0, !PT ;  /* 0x0000001b0d097c10 */ /* 0x040fe200087fe4ff */
[----:B------:R-:W3:Y:S01]  /*2020*/  LDG.E.U16 R10, desc[UR10][R10.64] ;  /* 0x0000000a0a0a7981 */ /* 0x000ee2000c1e1500 */
[----:B------:R-:W-:-:S03]  /*2030*/  IADD3.X R13, PT, PT, R13, UR29, RZ, P1, !PT ;  /* 0x0000001d0d0d7c10 */ /* 0x000fc60008ffe4ff */
[----:B------:R-:W4:Y:S04]  /*2040*/  LDG.E.U16 R8, desc[UR10][R8.64] ;  /* 0x0000000a08087981 */ /* 0x000f28000c1e1500 */
[----:B------:R-:W4:Y:S01]  /*2050*/  LDG.E.U16 R12, desc[UR10][R12.64] ;  /* 0x0000000a0c0c7981 */ /* 0x000f22000c1e1500 */
[----:B------:R-:W1:Y:S01]  /*2060*/  S2UR UR9, SR_CgaCtaId ;  /* 0x00000000000979c3 */ /* 0x000e620000008800 */
[----:B------:R-:W-:Y:S02]  /*2070*/  UMOV UR8, 0x400 ;  /* 0x0000040000087882 */ /* 0x000fe40000000000 */
[----:B-1----:R-:W-:-:S06]  /*2080*/  ULEA UR8, UR9, UR8, 0x18 ;  /* 0x0000000809087291 */ /* 0x002fcc000f8ec0ff */
[----:B------:R-:W-:-:S05]  /*2090*/  LEA R14, R5, UR8, 0x1 ;  /* 0x00000008050e7c11 */ /* 0x000fca000f8e08ff */
[----:B------:R-:W1:Y:S04]  /*20a0*/  LDS.U16 R15, [R14] ;  /* 0x000000000e0f7984 */ /* 0x000e680000000400 */
[----:B------:R-:W0:Y:S01]  /*20b0*/  LDS.U16 R16, [R14+0x2] ;  /* 0x000002000e107984 */ /* 0x000e220000000400 */
[----:B------:R-:W-:Y:S02]  /*20c0*/  VIADD R5, R5, 0x2 ;  /* 0x0000000205057836 */ /* 0x000fe40000000000 */
[----:B-1----:R-:W-:Y:S02]  /*20d0*/  IMAD.U32 R15, R15, 0x10000, RZ ;  /* 0x000100000f0f7824 */ /* 0x002fe400078e00ff */
[----:B0-----:R-:W-:Y:S02]  /*20e0*/  IMAD.U32 R7, R16, 0x10000, RZ ;  /* 0x0001000010077824 */ /* 0x001fe400078e00ff */
[----:B--2---:R-:W-:-:S02]  /*20f0*/  IMAD.U32 R6, R6, 0x10000, RZ ;  /* 0x0001000006067824 */ /* 0x004fc400078e00ff */
[----:B---3--:R-:W-:Y:S02]  /*2100*/  IMAD.U32 R10, R10, 0x10000, RZ ;  /* 0x000100000a0a7824 */ /* 0x008fe400078e00ff */
[C---:B------:R-:W-:Y:S01]  /*2110*/  FFMA R6, R15.reuse, R6, R22 ;  /* 0x000000060f067223 */ /* 0x040fe20000000016 */
[----:B----4-:R-:W-:Y:S02]  /*2120*/  IMAD.U32 R8, R8, 0x10000, RZ ;  /* 0x0001000008087824 */ /* 0x010fe400078e00ff */
[----:B------:R-:W-:Y:S01]  /*2130*/  FFMA R10, R15, R10, R23 ;  /* 0x0000000a0f0a7223 */ /* 0x000fe20000000017 */
[----:B------:R-:W-:Y:S01]  /*2140*/  SHF.L.U32 R9, R12, 0x10, RZ ;  /* 0x000000100c097819 */ /* 0x000fe200000006ff */
[----:B------:R-:W-:-:S04]  /*2150*/  FFMA R22, R7, R8, R6 ;  /* 0x0000000807167223 */ /* 0x000fc80000000006 */
[----:B------:R-:W-:-:S07]  /*2160*/  FFMA R23, R7, R9, R10 ;  /* 0x0000000907177223 */ /* 0x000fce000000000a */
.L_x_20:
[----:B------:R-:W-:Y:S05]  /*2170*/  BRA.U !UP2, `(.L_x_18) ;  /* 0x000000010a607547 */ /* 0x000fea000b800000 */
[----:B------:R-:W0:Y:S01]  /*2180*/  LDCU UR8, c[0x0][0x3c0] ;  /* 0x00007800ff0877ac */ /* 0x000e220008000800 */
[----:B------:R-:W1:Y:S01]  /*2190*/  LDCU.64 UR26, c[0x0][0x388] ;  /* 0x00007100ff1a77ac */ /* 0x000e620008000a00 */
[----:B------:R-:W2:Y:S01]  /*21a0*/  LDCU.64 UR28, c[0x0][0x390] ;  /* 0x00007200ff1c77ac */ /* 0x000ea20008000a00 */
[----:B0-----:R-:W-:-:S05]  /*21b0*/  IMAD R6, R5, UR8, R4 ;  /* 0x0000000805067c24 */ /* 0x001fca000f8e0204 */
[----:B------:R-:W-:-:S04]  /*21c0*/  IADD3 R9, P0, PT, R6, UR7, RZ ;  /* 0x0000000706097c10 */ /* 0x000fc8000ff1e0ff */
[----:B------:R-:W-:Y:S01]  /*21d0*/  LEA.HI.X.SX32 R6, R6, UR25, 0x1, P0 ;  /* 0x0000001906067c11 */ /* 0x000fe200080f0eff */
[----:B------:R-:W-:-:S03]  /*21e0*/  IMAD.SHL.U32 R8, R9, 0x2, RZ ;  /* 0x0000000209087824 */ /* 0x000fc600078e00ff */
[----:B------:R-:W-:Y:S02]  /*21f0*/  SHF.L.U64.HI R9, R9, 0x1, R6 ;  /* 0x0000000109097819 */ /* 0x000fe40000010206 */
[C---:B-1----:R-:W-:Y:S02]  /*2200*/  IADD3 R6, P0, PT, R8.reuse, UR26, RZ ;  /* 0x0000001a08067c10 */ /* 0x042fe4000ff1e0ff */
[----:B--2---:R-:W-:Y:S02]  /*2210*/  IADD3 R8, P1, PT, R8, UR28, RZ ;  /* 0x0000001c08087c10 */ /* 0x004fe4000ff3e0ff */
[C---:B------:R-:W-:Y:S02]  /*2220*/  IADD3.X R7, PT, PT, R9.reuse, UR27, RZ, P0, !PT ;  /* 0x0000001b09077c10 */ /* 0x040fe400087fe4ff */
[----:B------:R-:W-:-:S03]  /*2230*/  IADD3.X R9, PT, PT, R9, UR29, RZ, P1, !PT ;  /* 0x0000001d09097c10 */ /* 0x000fc60008ffe4ff */
[----:B------:R-:W2:Y:S04]  /*2240*/  LDG.E.U16 R6, desc[UR10][R6.64] ;  /* 0x0000000a06067981 */ /* 0x000ea8000c1e1500 */
[----:B------:R-:W3:Y:S01]  /*2250*/  LDG.E.U16 R8, desc[UR10][R8.64] ;  /* 0x0000000a08087981 */ /* 0x000ee2000c1e1500 */
[----:B------:R-:W0:Y:S01]  /*2260*/  S2UR UR9, SR_CgaCtaId ;  /* 0x00000000000979c3 */ /* 0x000e220000008800 */
[----:B------:R-:W-:Y:S02]  /*2270*/  UMOV UR8, 0x400 ;  /* 0x0000040000087882 */ /* 0x000fe40000000000 */
[----:B0-----:R-:W-:-:S06]  /*2280*/  ULEA UR8, UR9, UR8, 0x18 ;  /* 0x0000000809087291 */ /* 0x001fcc000f8ec0ff */
[----:B------:R-:W-:-:S06]  /*2290*/  LEA R5, R5, UR8, 0x1 ;  /* 0x0000000805057c11 */ /* 0x000fcc000f8e08ff */
[----:B------:R-:W0:Y:S02]  /*22a0*/  LDS.U16 R5, [R5] ;  /* 0x0000000005057984 */ /* 0x000e240000000400 */
[----:B0-----:R-:W-:Y:S02]  /*22b0*/  IMAD.U32 R11, R5, 0x10000, RZ ;  /* 0x00010000050b7824 */ /* 0x001fe400078e00ff */
[----:B--2---:R-:W-:Y:S02]  /*22c0*/  IMAD.U32 R10, R6, 0x10000, RZ ;  /* 0x00010000060a7824 */ /* 0x004fe400078e00ff */
[----:B---3--:R-:W-:Y:S02]  /*22d0*/  IMAD.U32 R12, R8, 0x10000, RZ ;  /* 0x00010000080c7824 */ /* 0x008fe400078e00ff */
[C---:B------:R-:W-:Y:S02]  /*22e0*/  FFMA R22, R11.reuse, R10, R22 ;  /* 0x0000000a0b167223 */ /* 0x040fe40000000016 */
[----:B------:R-:W-:-:S07]  /*22f0*/  FFMA R23, R11, R12, R23 ;  /* 0x0000000c0b177223 */ /* 0x000fce0000000017 */
.L_x_18:
[----:B------:R-:W0:Y:S02]  /*2300*/  LDC R8, c[0x0][0x3c8] ;  /* 0x0000f200ff087b82 */ /* 0x000e240000000800 */
[----:B0-----:R-:W-:-:S04]  /*2310*/  VIMNMX.U32 R5, PT, PT, R8, 0x2, PT ;  /* 0x0000000208057848 */ /* 0x001fc80003fe0000 */
[----:B------:R-:W-:-:S04]  /*2320*/  SHF.L.U32 R5, R5, 0x2, RZ ;  /* 0x0000000205057819 */ /* 0x000fc800000006ff */
[----:B------:R-:W0:Y:S02]  /*2330*/  LDC R6, c[0x2][R5] ;  /* 0x0080000005067b82 */ /* 0x000e240000000800 */
[----:B0-----:R-:W-:-:S04]  /*2340*/  SHF.R.S32.HI R7, RZ, 0x1f, R6 ;  /* 0x0000001fff077819 */ /* 0x001fc80000011406 */
.L_x_249:
[----:B------:R-:W-:Y:S05]  /*2350*/  BRX R6 -0x2360                                                                          (*"BRANCH_TARGETS .L_x_250,.L_x_251,.L_x_252"*) ;  /* 0xffffffdc06287949 */ /* 0x000fea000383ffff */
.L_x_251:
[C---:B------:R-:W-:Y:S01]  /*2360*/  FMUL R5, R22.reuse, 0.044714998453855514526 ;  /* 0x3d37271316057820 */ /* 0x040fe20000400000 */
[----:B------:R-:W-:Y:S02]  /*2370*/  IMAD.MOV.U32 R9, RZ, RZ, 0x3c80f082 ;  /* 0x3c80f082ff097424 */ /* 0x000fe400078e00ff */
[----:B------:R-:W-:Y:S02]  /*2380*/  IMAD.MOV.U32 R8, RZ, RZ, 0x3f800000 ;  /* 0x3f800000ff087424 */ /* 0x000fe400078e00ff */
[----:B------:R-:W-:-:S04]  /*2390*/  FMUL R5, R22, R5 ;  /* 0x0000000516057220 */ /* 0x000fc80000400000 */
[C---:B------:R-:W-:Y:S01]  /*23a0*/  FFMA R5, R22.reuse, R5, R22 ;  /* 0x0000000516057223 */ /* 0x040fe20000000016 */
[----:B------:R-:W-:-:S03]  /*23b0*/  FMUL R22, R22, 0.5 ;  /* 0x3f00000016167820 */ /* 0x000fc60000400000 */
[----:B------:R-:W-:-:S04]  /*23c0*/  FMUL R6, R5, 0.79788458347320556641 ;  /* 0x3f4c422a05067820 */ /* 0x000fc80000400000 */
[C---:B------:R-:W-:Y:S01]  /*23d0*/  FMUL R5, |R6|.reuse, 2.8853900432586669922 ;  /* 0x4038aa3b06057820 */ /* 0x040fe20000400200 */
[C---:B------:R-:W-:Y:S01]  /*23e0*/  FMUL R10, R6.reuse, R6 ;  /* 0x00000006060a7220 */ /* 0x040fe20000400000 */
[C---:B------:R-:W-:Y:S02]  /*23f0*/  FSETP.GE.AND P1, PT, |R6|.reuse, 0.60000002384185791016, PT ;  /* 0x3f19999a0600780b */ /* 0x040fe40003f26200 */
[----:B------:R-:W-:Y:S01]  /*2400*/  FSETP.GE.AND P0, PT, |R6|, 9.010913848876953125, PT ;  /* 0x41102cb40600780b */ /* 0x000fe20003f06200 */
[C---:B------:R-:W-:Y:S01]  /*2410*/  FFMA R9, R10.reuse, R9, -0.052303962409496307373 ;  /* 0xbd563cae0a097423 */ /* 0x040fe20000000009 */
[----:B------:R-:W0:Y:S03]  /*2420*/  MUFU.EX2 R5, R5 ;  /* 0x0000000500057308 */ /* 0x000e260000000800 */
[----:B------:R-:W-:Y:S01]  /*2430*/  FFMA R11, R10, R9, 0.1331529766321182251 ;  /* 0x3e0859410a0b7423 */ /* 0x000fe20000000009 */
[----:B0-----:R-:W-:-:S03]  /*2440*/  FADD R7, R5, 1 ;  /* 0x3f80000005077421 */ /* 0x001fc60000000000 */
[----:B------:R-:W-:-:S04]  /*2450*/  FFMA R5, R10, R11, -0.33332768082618713379 ;  /* 0xbeaaa9ed0a057423 */ /* 0x000fc8000000000b */
[----:B------:R-:W-:Y:S01]  /*2460*/  FFMA R5, R10, R5, RZ ;  /* 0x000000050a057223 */ /* 0x000fe200000000ff */
[----:B------:R-:W0:Y:S02]  /*2470*/  MUFU.RCP R7, R7 ;  /* 0x0000000700077308 */ /* 0x000e240000001000 */
[----:B0-----:R-:W-:-:S05]  /*2480*/  FFMA R8, R7, -2, R8 ;  /* 0xc000000007087823 */ /* 0x001fca0000000008 */
[----:B------:R-:W-:-:S04]  /*2490*/  FSEL R9, R8, 1, !P0 ;  /* 0x3f80000008097808 */ /* 0x000fc80004000000 */
[--C-:B------:R-:W-:Y:S01]  /*24a0*/  LOP3.LUT R9, R9, 0x80000000, R6.reuse, 0xb8, !PT ;  /* 0x8000000009097812 */ /* 0x100fe200078eb806 */
[----:B------:R-:W-:-:S04]  /*24b0*/  @!P1 FFMA R9, R6, R5, R6 ;  /* 0x0000000506099223 */ /* 0x000fc80000000006 */
[----:B------:R-:W-:-:S04]  /*24c0*/  FADD R9, R9, 1 ;  /* 0x3f80000009097421 */ /* 0x000fc80000000000 */
[----:B------:R-:W-:Y:S01]  /*24d0*/  FMUL R22, R22, R9 ;  /* 0x0000000916167220 */ /* 0x000fe20000400000 */
[----:B------:R-:W-:Y:S06]  /*24e0*/  BRA `(.L_x_21) ;  /* 0x00000000006c7947 */ /* 0x000fec0003800000 */
.L_x_250:
[----:B------:R-:W-:Y:S01]  /*24f0*/  IMAD.MOV.U32 R5, RZ, RZ, 0x3f000000 ;  /* 0x3f000000ff057424 */ /* 0x000fe200078e00ff */
[----:B------:R-:W-:Y:S01]  /*2500*/  BSSY.RECONVERGENT B2, `(.L_x_22) ;  /* 0x0000015000027945 */ /* 0x000fe20003800200 */
[----:B------:R-:W-:Y:S02]  /*2510*/  IMAD.MOV.U32 R6, RZ, RZ, 0x437c0000 ;  /* 0x437c0000ff067424 */ /* 0x000fe400078e00ff */
[----:B------:R-:W-:-:S04]  /*2520*/  FFMA.SAT R5, R22, -0.0057249800302088260651, R5 ;  /* 0xbbbb989d16057823 */ /* 0x000fc80000002005 */
[----:B------:R-:W-:-:S04]  /*2530*/  FFMA.RM R5, R5, R6, 12582913 ;  /* 0x4b40000105057423 */ /* 0x000fc80000004006 */
[C---:B------:R-:W-:Y:S01]  /*2540*/  FADD R7, R5.reuse, -12583039 ;  /* 0xcb40007f05077421 */ /* 0x040fe20000000000 */
[----:B------:R-:W-:-:S03]  /*2550*/  IMAD.SHL.U32 R5, R5, 0x800000, RZ ;  /* 0x0080000005057824 */ /* 0x000fc600078e00ff */
[----:B------:R-:W-:-:S04]  /*2560*/  FFMA R7, R22, -1.4426950216293334961, -R7 ;  /* 0xbfb8aa3b16077823 */ /* 0x000fc80000000807 */
[----:B------:R-:W-:-:S04]  /*2570*/  FFMA R7, R22, -1.925963033500011079e-08, R7 ;  /* 0xb2a5706016077823 */ /* 0x000fc80000000007 */
[----:B------:R-:W0:Y:S02]  /*2580*/  MUFU.EX2 R6, R7 ;  /* 0x0000000700067308 */ /* 0x000e240000000800 */
[----:B0-----:R-:W-:-:S06]  /*2590*/  FFMA R9, R5, R6, 1 ;  /* 0x3f80000005097423 */ /* 0x001fcc0000000006 */
[----:B------:R-:W0:Y:S08]  /*25a0*/  MUFU.RCP R5, R9 ;  /* 0x0000000900057308 */ /* 0x000e300000001000 */
[----:B------:R-:W1:Y:S01]  /*25b0*/  FCHK P0, R22, R9 ;  /* 0x0000000916007302 */ /* 0x000e620000000000 */
[----:B0-----:R-:W-:-:S04]  /*25c0*/  FFMA R6, -R9, R5, 1 ;  /* 0x3f80000009067423 */ /* 0x001fc80000000105 */
[----:B------:R-:W-:-:S04]  /*25d0*/  FFMA R5, R5, R6, R5 ;  /* 0x0000000605057223 */ /* 0x000fc80000000005 */
[----:B------:R-:W-:-:S04]  /*25e0*/  FFMA R6, R22, R5, RZ ;  /* 0x0000000516067223 */ /* 0x000fc800000000ff */
[----:B------:R-:W-:-:S04]  /*25f0*/  FFMA R8, -R9, R6, R22 ;  /* 0x0000000609087223 */ /* 0x000fc80000000116 */
[----:B------:R-:W-:Y:S01]  /*2600*/  FFMA R5, R5, R8, R6 ;  /* 0x0000000805057223 */ /* 0x000fe20000000006 */
[----:B-1----:R-:W-:Y:S06]  /*2610*/  @!P0 BRA `(.L_x_23) ;  /* 0x00000000000c8947 */ /* 0x002fec0003800000 */
[----:B------:R-:W-:Y:S02]  /*2620*/  MOV R5, R9 ;  /* 0x0000000900057202 */ /* 0x000fe40000000f00 */
[----:B------:R-:W-:-:S07]  /*2630*/  MOV R6, 0x2650 ;  /* 0x0000265000067802 */ /* 0x000fce0000000f00 */
[----:B-----5:R-:W-:Y:S05]  /*2640*/  CALL.REL.NOINC `($__internal_0_$__cuda_sm3x_div_rn_noftz_f32_slowpath) ;  /* 0x0000001c00907944 */ /* 0x020fea0003c00000 */
.L_x_23:
[----:B------:R-:W-:Y:S05]  /*2650*/  BSYNC.RECONVERGENT B2 ;  /* 0x0000000000027941 */ /* 0x000fea0003800200 */
.L_x_22:
[----:B------:R-:W-:Y:S01]  /*2660*/  IMAD.MOV.U32 R22, RZ, RZ, R5 ;  /* 0x000000ffff167224 */ /* 0x000fe200078e0005 */
[----:B------:R-:W-:Y:S06]  /*2670*/  BRA `(.L_x_21) ;  /* 0x0000000000087947 */ /* 0x000fec0003800000 */
.L_x_252:
[----:B------:R-:W-:-:S13]  /*2680*/  ISETP.NE.AND P0, PT, R8, 0x2, PT ;  /* 0x000000020800780c */ /* 0x000fda0003f05270 */
[----:B------:R-:W-:-:S07]  /*2690*/  @!P0 FMNMX R22, RZ, R22, !PT ;  /* 0x00000016ff168209 */ /* 0x000fce0007800000 */
.L_x_21:
[----:B------:R-:W0:Y:S01]  /*26a0*/  LDCU UR8, c[0x0][0x3c0] ;  /* 0x00007800ff0877ac */ /* 0x000e220008000800 */
[----:B------:R-:W-:Y:S01]  /*26b0*/  FMUL R22, R22, R23 ;  /* 0x0000001716167220 */ /* 0x000fe20000400000 */
[C---:B------:R-:W-:Y:S01]  /*26c0*/  LEA R5, R4.reuse, UR6, 0x1 ;  /* 0x0000000604057c11 */ /* 0x040fe2000f8e08ff */
[----:B------:R-:W-:-:S03]  /*26d0*/  VIADD R4, R4, UR19 ;  /* 0x0000001304047c36 */ /* 0x000fc60008000000 */
[----:B------:R-:W-:-:S05]  /*26e0*/  F2FP.BF16.F32.PACK_AB R22, RZ, R22 ;  /* 0x00000016ff16723e */ /* 0x000fca00000010ff */
[----:B------:R1:W-:Y:S01]  /*26f0*/  STS.U16 [R5], R22 ;  /* 0x0000001605007388 */ /* 0x0003e20000000400 */
[----:B0-----:R-:W-:-:S13]  /*2700*/  ISETP.GE.AND P0, PT, R4, UR8, PT ;  /* 0x0000000804007c0c */ /* 0x001fda000bf06270 */
[----:B-1----:R-:W-:Y:S05]  /*2710*/  @!P0 BRA `(.L_x_24) ;  /* 0xffffffe800148947 */ /* 0x002fea000383ffff */
[----:B------:R-:W-:Y:S05]  /*2720*/  BSYNC.RECONVERGENT B1 ;  /* 0x0000000000017941 */ /* 0x000fea0003800200 */
.L_x_15:
[----:B------:R-:W-:Y:S05]  /*2730*/  BRA `(.L_x_13) ;  /* 0x0000000800dc7947 */ /* 0x000fea0003800000 */
.L_x_14:
[----:B------:R-:W0:Y:S01]  /*2740*/  LDC R7, c[0x0][0x3c8] ;  /* 0x0000f200ff077b82 */ /* 0x000e220000000800 */
[----:B------:R-:W-:Y:S01]  /*2750*/  IMAD.MOV.U32 R4, RZ, RZ, -0x1 ;  /* 0xffffffffff047424 */ /* 0x000fe200078e00ff */
[----:B------:R-:W1:Y:S01]  /*2760*/  S2R R6, SR_TID.X ;  /* 0x0000000000067919 */ /* 0x000e620000002100 */
[----:B------:R-:W-:Y:S02]  /*2770*/  IMAD.U32 R8, RZ, RZ, UR19 ;  /* 0x00000013ff087e24 */ /* 0x000fe4000f8e00ff */
[----:B------:R-:W-:-:S03]  /*2780*/  VIADD R11, R0, 0x1 ;  /* 0x00000001000b7836 */ /* 0x000fc60000000000 */
[----:B------:R-:W-:Y:S02]  /*2790*/  SHF.L.U32 R8, R8, 0x1, RZ ;  /* 0x0000000108087819 */ /* 0x000fe400000006ff */
[----:B------:R-:W-:Y:S02]  /*27a0*/  LOP3.LUT R11, R11, 0x3, RZ, 0xc0, !PT ;  /* 0x000000030b0b7812 */ /* 0x000fe400078ec0ff */
[----:B0-----:R-:W-:-:S05]  /*27b0*/  VIADDMNMX.U32 R4, R7, R4, 0x2, PT ;  /* 0x0000000207047446 */ /* 0x001fca0003800004 */
[----:B------:R-:W-:-:S04]  /*27c0*/  IMAD.SHL.U32 R9, R4, 0x4, RZ ;  /* 0x0000000404097824 */ /* 0x000fc800078e00ff */
[----:B------:R0:W2:Y:S01]  /*27d0*/  LDC R4, c[0x2][R9+0xc] ;  /* 0x0080030009047b82 */ /* 0x0000a20000000800 */
[C---:B-1----:R-:W-:Y:S01]  /*27e0*/  LEA R13, R6.reuse, UR6, 0x1 ;  /* 0x00000006060d7c11 */ /* 0x042fe2000f8e08ff */
[----:B------:R-:W-:-:S04]  /*27f0*/  VIADD R12, R6, UR19 ;  /* 0x00000013060c7c36 */ /* 0x000fc80008000000 */
[----:B------:R-:W-:Y:S02]  /*2800*/  IMAD.IADD R15, R8, 0x1, R13 ;  /* 0x00000001080f7824 */ /* 0x000fe400078e020d */
[----:B------:R-:W-:-:S03]  /*2810*/  VIADD R14, R12, UR19 ;  /* 0x000000130c0e7c36 */ /* 0x000fc60008000000 */
[----:B0-----:R-:W-:Y:S01]  /*2820*/  IADD3 R9, PT, PT, R8, R15, RZ ;  /* 0x0000000f08097210 */ /* 0x001fe20007ffe0ff */
[----:B------:R-:W-:Y:S01]  /*2830*/  VIADD R10, R14, UR19 ;  /* 0x000000130e0a7c36 */ /* 0x000fe20008000000 */
[----:B--2---:R-:W-:-:S04]  /*2840*/  SHF.R.S32.HI R5, RZ, 0x1f, R4 ;  /* 0x0000001fff057819 */ /* 0x004fc80000011404 */
.L_x_253:
[----:B------:R-:W-:Y:S05]  /*2850*/  BRX R4 -0x2860                                                                          (*"BRANCH_TARGETS .L_x_254,.L_x_255,.L_x_256"*) ;  /* 0xffffffd404e87949 */ /* 0x000fea000383ffff */
.L_x_256:
[----:B------:R-:W-:-:S13]  /*2860*/  ISETP.NE.AND P0, PT, R7, RZ, PT ;  /* 0x000000ff0700720c */ /* 0x000fda0003f05270 */
[----:B------:R-:W-:Y:S05]  /*2870*/  @P0 BRA `(.L_x_25) ;  /* 0x0000000400240947 */ /* 0x000fea0003800000 */
[----:B------:R-:W-:Y:S01]  /*2880*/  ISETP.NE.AND P0, PT, R11, RZ, PT ;  /* 0x000000ff0b00720c */ /* 0x000fe20003f05270 */
[----:B------:R-:W-:Y:S01]  /*2890*/  IMAD.MOV.U32 R4, RZ, RZ, 0x3f000000 ;  /* 0x3f000000ff047424 */ /* 0x000fe200078e00ff */
[----:B------:R-:W-:Y:S01]  /*28a0*/  BSSY.RECONVERGENT B1, `(.L_x_26) ;  /* 0x0000021000017945 */ /* 0x000fe20003800200 */
[----:B------:R-:W-:-:S04]  /*28b0*/  IMAD.MOV.U32 R5, RZ, RZ, 0x437c0000 ;  /* 0x437c0000ff057424 */ /* 0x000fc800078e00ff */
[----:B------:R-:W-:Y:S01]  /*28c0*/  FFMA.RM R5, R4, R5, 12582913 ;  /* 0x4b40000104057423 */ /* 0x000fe20000004005 */
[----:B------:R-:W-:-:S03]  /*28d0*/  IMAD.MOV.U32 R4, RZ, RZ, R6 ;  /* 0x000000ffff047224 */ /* 0x000fc600078e0006 */
[C---:B------:R-:W-:Y:S02]  /*28e0*/  IMAD.SHL.U32 R17, R5.reuse, 0x800000, RZ ;  /* 0x0080000005117824 */ /* 0x040fe400078e00ff */
[----:B------:R-:W-:Y:S01]  /*28f0*/  FADD R16, R5, -12583039 ;  /* 0xcb40007f05107421 */ /* 0x000fe20000000000 */
[----:B------:R-:W-:Y:S06]  /*2900*/  @!P0 BRA `(.L_x_27) ;  /* 0x0000000000688947 */ /* 0x000fec0003800000 */
[----:B------:R-:W0:Y:S01]  /*2910*/  MUFU.EX2 R4, -R16 ;  /* 0x8000001000047308 */ /* 0x000e220000000800 */
[----:B------:R-:W-:Y:S01]  /*2920*/  ISETP.NE.AND P1, PT, R11, 0x1, PT ;  /* 0x000000010b00780c */ /* 0x000fe20003f25270 */
[----:B0-----:R-:W-:-:S06]  /*2930*/  FFMA R4, R17, R4, 1 ;  /* 0x3f80000011047423 */ /* 0x001fcc0000000004 */
[----:B------:R-:W0:Y:S08]  /*2940*/  MUFU.RCP R5, R4 ;  /* 0x0000000400057308 */ /* 0x000e300000001000 */
[----:B------:R-:W1:Y:S01]  /*2950*/  FCHK P0, RZ, R4 ;  /* 0x00000004ff007302 */ /* 0x000e620000000000 */
[----:B0-----:R-:W-:-:S04]  /*2960*/  FFMA R6, -R4, R5, 1 ;  /* 0x3f80000004067423 */ /* 0x001fc80000000105 */
[----:B------:R-:W-:-:S04]  /*2970*/  FFMA R6, R5, R6, R5 ;  /* 0x0000000605067223 */ /* 0x000fc80000000005 */
[----:B------:R-:W-:-:S04]  /*2980*/  FFMA R5, RZ, R6, RZ ;  /* 0x00000006ff057223 */ /* 0x000fc800000000ff */
[----:B------:R-:W-:-:S04]  /*2990*/  FFMA R7, -R4, R5, RZ ;  /* 0x0000000504077223 */ /* 0x000fc800000001ff */
[----:B------:R-:W-:Y:S01]  /*29a0*/  FFMA R5, R6, R7, R5 ;  /* 0x0000000706057223 */ /* 0x000fe20000000005 */
[----:B-1----:R-:W-:Y:S06]  /*29b0*/  @!P0 BRA `(.L_x_28) ;  /* 0x0000000000108947 */ /* 0x002fec0003800000 */
[----:B------:R-:W-:Y:S02]  /*29c0*/  HFMA2 R22, -RZ, RZ, 0, 0 ;  /* 0x00000000ff167431 */ /* 0x000fe400000001ff */
[----:B------:R-:W-:Y:S01]  /*29d0*/  IMAD.MOV.U32 R5, RZ, RZ, R4 ;  /* 0x000000ffff057224 */ /* 0x000fe200078e0004 */
[----:B------:R-:W-:-:S07]  /*29e0*/  MOV R6, 0x2a00 ;  /* 0x00002a0000067802 */ /* 0x000fce0000000f00 */
[----:B-----5:R-:W-:Y:S05]  /*29f0*/  CALL.REL.NOINC `($__internal_0_$__cuda_sm3x_div_rn_noftz_f32_slowpath) ;  /* 0x0000001800a47944 */ /* 0x020fea0003c00000 */
.L_x_28:
[----:B------:R-:W-:Y:S01]  /*2a00*/  FMUL R5, RZ, R5 ;  /* 0x00000005ff057220 */ /* 0x000fe20000400000 */
[----:B------:R-:W-:-:S04]  /*2a10*/  IMAD.MOV.U32 R4, RZ, RZ, R12 ;  /* 0x000000ffff047224 */ /* 0x000fc800078e000c */
[----:B------:R-:W-:-:S05]  /*2a20*/  F2FP.BF16.F32.PACK_AB R5, RZ, R5 ;  /* 0x00000005ff05723e */ /* 0x000fca00000010ff */
[----:B------:R0:W-:Y:S01]  /*2a30*/  STS.U16 [R13], R5 ;  /* 0x000000050d007388 */ /* 0x0001e20000000400 */
[----:B------:R-:W-:Y:S05]  /*2a40*/  @!P1 BRA `(.L_x_27) ;  /* 0x0000000000189947 */ /* 0x000fea0003800000 */
[----:B------:R-:W-:Y:S01]  /*2a50*/  ISETP.NE.AND P0, PT, R11, 0x2, PT ;  /* 0x000000020b00780c */ /* 0x000fe20003f05270 */
[----:B------:R1:W-:Y:S01]  /*2a60*/  STS.U16 [R15], R5 ;  /* 0x000000050f007388 */ /* 0x0003e20000000400 */
[----:B------:R-:W-:Y:S01]  /*2a70*/  PRMT R6, R5, 0x7610, R6 ;  /* 0x0000761005067816 */ /* 0x000fe20000000006 */
[----:B------:R-:W-:-:S10]  /*2a80*/  IMAD.MOV.U32 R4, RZ, RZ, R14 ;  /* 0x000000ffff047224 */ /* 0x000fd400078e000e */
[----:B------:R1:W-:Y:S01]  /*2a90*/  @P0 STS.U16 [R9], R6 ;  /* 0x0000000609000388 */ /* 0x0003e20000000400 */
[----:B------:R-:W-:-:S07]  /*2aa0*/  @P0 IMAD.MOV.U32 R4, RZ, RZ, R10 ;  /* 0x000000ffff040224 */ /* 0x000fce00078e000a */
.L_x_27:
[----:B------:R-:W-:Y:S05]  /*2ab0*/  BSYNC.RECONVERGENT B1 ;  /* 0x0000000000017941 */ /* 0x000fea0003800200 */
.L_x_26:
[----:B------:R-:W-:-:S13]  /*2ac0*/  ISETP.GE.U32.AND P0, PT, R0, 0x3, PT ;  /* 0x000000030000780c */ /* 0x000fda0003f06070 */
[----:B------:R-:W-:Y:S05]  /*2ad0*/  @!P0 BRA `(.L_x_13) ;  /* 0x0000000400f48947 */ /* 0x000fea0003800000 */
[----:B------:R-:W0:Y:S02]  /*2ae0*/  MUFU.EX2 R16, -R16 ;  /* 0x8000001000107308 */ /* 0x000e240000000800 */
[----:B01----:R-:W-:-:S06]  /*2af0*/  FFMA R5, R17, R16, 1 ;  /* 0x3f80000011057423 */ /* 0x003fcc0000000010 */
        /* <DEDUP_REMOVED lines=8> */
[----:B------:R-:W-:Y:S01]  /*2b80*/  IMAD.MOV.U32 R22, RZ, RZ, RZ ;  /* 0x000000ffff167224 */ /* 0x000fe200078e00ff */
[----:B------:R-:W-:-:S07]  /*2b90*/  MOV R6, 0x2bb0 ;  /* 0x00002bb000067802 */ /* 0x000fce0000000f00 */
[----:B-----5:R-:W-:Y:S05]  /*2ba0*/  CALL.REL.NOINC `($__internal_0_$__cuda_sm3x_div_rn_noftz_f32_slowpath) ;  /* 0x0000001800387944 */ /* 0x020fea0003c00000 */
[----:B------:R-:W-:-:S07]  /*2bb0*/  IMAD.MOV.U32 R6, RZ, RZ, R5 ;  /* 0x000000ffff067224 */ /* 0x000fce00078e0005 */
.L_x_29:
[----:B------:R-:W0:Y:S01]  /*2bc0*/  LDC R11, c[0x0][0x3c0] ;  /* 0x0000f000ff0b7b82 */ /* 0x000e220000000800 */
[----:B------:R-:W-:Y:S01]  /*2bd0*/  FMUL R6, RZ, R6 ;  /* 0x00000006ff067220 */ /* 0x000fe20000400000 */
[----:B------:R-:W-:Y:S04]  /*2be0*/  BSSY.RECONVERGENT B1, `(.L_x_30) ;  /* 0x0000011000017945 */ /* 0x000fe80003800200 */
[----:B------:R-:W-:-:S07]  /*2bf0*/  F2FP.BF16.F32.PACK_AB R10, RZ, R6 ;  /* 0x00000006ff0a723e */ /* 0x000fce00000010ff */
.L_x_31:
[----:B-1----:R-:W-:Y:S01]  /*2c00*/  LEA R5, R4, UR6, 0x1 ;  /* 0x0000000604057c11 */ /* 0x002fe2000f8e08ff */
[----:B------:R-:W-:Y:S01]  /*2c10*/  IMAD.U32 R13, RZ, RZ, UR19 ;  /* 0x00000013ff0d7e24 */ /* 0x000fe2000f8e00ff */
[----:B------:R-:W-:Y:S02]  /*2c20*/  PRMT R12, R10, 0x7610, R12 ;  /* 0x000076100a0c7816 */ /* 0x000fe4000000000c */
[----:B------:R-:W-:Y:S01]  /*2c30*/  IADD3 R7, PT, PT, R8, R5, RZ ;  /* 0x0000000508077210 */ /* 0x000fe20007ffe0ff */
[----:B------:R1:W-:Y:S01]  /*2c40*/  STS.U16 [R5], R10 ;  /* 0x0000000a05007388 */ /* 0x0003e20000000400 */
[C---:B------:R-:W-:Y:S01]  /*2c50*/  PRMT R14, R10.reuse, 0x7610, R14 ;  /* 0x000076100a0e7816 */ /* 0x040fe2000000000e */
[----:B------:R-:W-:Y:S01]  /*2c60*/  IMAD R4, R13, 0x4, R4 ;  /* 0x000000040d047824 */ /* 0x000fe200078e0204 */
[----:B------:R-:W-:Y:S01]  /*2c70*/  PRMT R15, R10, 0x7610, R15 ;  /* 0x000076100a0f7816 */ /* 0x000fe2000000000f */
[----:B------:R-:W-:Y:S01]  /*2c80*/  IMAD.IADD R9, R8, 0x1, R7 ;  /* 0x0000000108097824 */ /* 0x000fe200078e0207 */
[----:B------:R1:W-:Y:S02]  /*2c90*/  STS.U16 [R7], R12 ;  /* 0x0000000c07007388 */ /* 0x0003e40000000400 */
[----:B0-----:R-:W-:Y:S01]  /*2ca0*/  ISETP.GE.AND P0, PT, R4, R11, PT ;  /* 0x0000000b0400720c */ /* 0x001fe20003f06270 */
[----:B------:R-:W-:Y:S01]  /*2cb0*/  IMAD.IADD R6, R8, 0x1, R9 ;  /* 0x0000000108067824 */ /* 0x000fe200078e0209 */
[----:B------:R1:W-:Y:S04]  /*2cc0*/  STS.U16 [R9], R14 ;  /* 0x0000000e09007388 */ /* 0x0003e80000000400 */
[----:B------:R1:W-:Y:S07]  /*2cd0*/  STS.U16 [R6], R15 ;  /* 0x0000000f06007388 */ /* 0x0003ee0000000400 */
[----:B------:R-:W-:Y:S05]  /*2ce0*/  @!P0 BRA `(.L_x_31) ;  /* 0xfffffffc00c48947 */ /* 0x000fea000383ffff */
[----:B------:R-:W-:Y:S05]  /*2cf0*/  BSYNC.RECONVERGENT B1 ;  /* 0x0000000000017941 */ /* 0x000fea0003800200 */
.L_x_30:
[----:B------:R-:W-:Y:S05]  /*2d00*/  BRA `(.L_x_13) ;  /* 0x0000000400687947 */ /* 0x000fea0003800000 */
.L_x_25:
[----:B------:R-:W-:Y:S01]  /*2d10*/  ISETP.NE.AND P0, PT, R11, RZ, PT ;  /* 0x000000ff0b00720c */ /* 0x000fe20003f05270 */
[----:B------:R-:W-:Y:S01]  /*2d20*/  BSSY.RECONVERGENT B1, `(.L_x_32) ;  /* 0x000000d000017945 */ /* 0x000fe20003800200 */
[----:B------:R-:W-:Y:S01]  /*2d30*/  ISETP.GE.U32.AND P1, PT, R0, 0x3, PT ;  /* 0x000000030000780c */ /* 0x000fe20003f26070 */
[----:B------:R-:W-:-:S10]  /*2d40*/  IMAD.MOV.U32 R4, RZ, RZ, R6 ;  /* 0x000000ffff047224 */ /* 0x000fd400078e0006 */
[----:B------:R-:W-:Y:S05]  /*2d50*/  @!P0 BRA `(.L_x_33) ;  /* 0x0000000000248947 */ /* 0x000fea0003800000 */
[----:B------:R0:W-:Y:S01]  /*2d60*/  STS.U16 [R13], RZ ;  /* 0x000000ff0d007388 */ /* 0x0001e20000000400 */
[----:B------:R-:W-:Y:S02]  /*2d70*/  ISETP.NE.AND P0, PT, R11, 0x1, PT ;  /* 0x000000010b00780c */ /* 0x000fe40003f05270 */
[----:B------:R-:W-:-:S11]  /*2d80*/  MOV R4, R12 ;  /* 0x0000000c00047202 */ /* 0x000fd60000000f00 */
[----:B0-----:R-:W-:Y:S05]  /*2d90*/  @!P0 BRA `(.L_x_33) ;  /* 0x0000000000148947 */ /* 0x001fea0003800000 */
[----:B------:R-:W-:Y:S01]  /*2da0*/  ISETP.NE.AND P0, PT, R11, 0x2, PT ;  /* 0x000000020b00780c */ /* 0x000fe20003f05270 */
[----:B------:R0:W-:Y:S01]  /*2db0*/  STS.U16 [R15], RZ ;  /* 0x000000ff0f007388 */ /* 0x0001e20000000400 */
[----:B------:R-:W-:-:S11]  /*2dc0*/  IMAD.MOV.U32 R4, RZ, RZ, R14 ;  /* 0x000000ffff047224 */ /* 0x000fd600078e000e */
[----:B------:R0:W-:Y:S01]  /*2dd0*/  @P0 STS.U16 [R9], RZ ;  /* 0x000000ff09000388 */ /* 0x0001e20000000400 */
[----:B------:R-:W-:-:S07]  /*2de0*/  @P0 IMAD.MOV.U32 R4, RZ, RZ, R10 ;  /* 0x000000ffff040224 */ /* 0x000fce00078e000a */
.L_x_33:
[----:B------:R-:W-:Y:S05]  /*2df0*/  BSYNC.RECONVERGENT B1 ;  /* 0x0000000000017941 */ /* 0x000fea0003800200 */
.L_x_32:
[----:B------:R-:W-:Y:S05]  /*2e00*/  @!P1 BRA `(.L_x_13) ;  /* 0x0000000400289947 */ /* 0x000fea0003800000 */
[----:B------:R-:W-:Y:S01]  /*2e10*/  BSSY.RECONVERGENT B1, `(.L_x_34) ;  /* 0x000000d000017945 */ /* 0x000fe20003800200 */
.L_x_35:
[----:B-1----:R-:W-:Y:S02]  /*2e20*/  LEA R5, R4, UR6, 0x1 ;  /* 0x0000000604057c11 */ /* 0x002fe4000f8e08ff */
[----:B------:R-:W-:-:S03]  /*2e30*/  MOV R11, UR19 ;  /* 0x00000013000b7c02 */ /* 0x000fc60008000f00 */
[C---:B------:R-:W-:Y:S01]  /*2e40*/  IMAD.IADD R7, R8.reuse, 0x1, R5 ;  /* 0x0000000108077824 */ /* 0x040fe200078e0205 */
[----:B------:R1:W-:Y:S01]  /*2e50*/  STS.U16 [R5], RZ ;  /* 0x000000ff05007388 */ /* 0x0003e20000000400 */
[----:B------:R-:W-:Y:S02]  /*2e60*/  IMAD R4, R11, 0x4, R4 ;  /* 0x000000040b047824 */ /* 0x000fe400078e0204 */
[----:B0-----:R-:W-:Y:S01]  /*2e70*/  IMAD.IADD R9, R8, 0x1, R7 ;  /* 0x0000000108097824 */ /* 0x001fe200078e0207 */
[----:B------:R1:W-:Y:S02]  /*2e80*/  STS.U16 [R7], RZ ;  /* 0x000000ff07007388 */ /* 0x0003e40000000400 */
[----:B------:R-:W-:Y:S01]  /*2e90*/  ISETP.GE.AND P0, PT, R4, UR16, PT ;  /* 0x0000001004007c0c */ /* 0x000fe2000bf06270 */
[----:B------:R-:W-:Y:S01]  /*2ea0*/  IMAD.IADD R6, R8, 0x1, R9 ;  /* 0x0000000108067824 */ /* 0x000fe200078e0209 */
[----:B------:R1:W-:Y:S04]  /*2eb0*/  STS.U16 [R9], RZ ;  /* 0x000000ff09007388 */ /* 0x0003e80000000400 */
[----:B------:R1:W-:Y:S07]  /*2ec0*/  STS.U16 [R6], RZ ;  /* 0x000000ff06007388 */ /* 0x0003ee0000000400 */
[----:B------:R-:W-:Y:S05]  /*2ed0*/  @!P0 BRA `(.L_x_35) ;  /* 0xfffffffc00d08947 */ /* 0x000fea000383ffff */
[----:B------:R-:W-:Y:S05]  /*2ee0*/  BSYNC.RECONVERGENT B1 ;  /* 0x0000000000017941 */ /* 0x000fea0003800200 */
.L_x_34:
[----:B------:R-:W-:Y:S05]  /*2ef0*/  BRA `(.L_x_13) ;  /* 0x0000000000ec7947 */ /* 0x000fea0003800000 */
.L_x_254:
[----:B------:R-:W-:Y:S01]  /*2f00*/  ISETP.NE.AND P0, PT, R11, RZ, PT ;  /* 0x000000ff0b00720c */ /* 0x000fe20003f05270 */
[----:B------:R-:W-:Y:S01]  /*2f10*/  BSSY.RECONVERGENT B1, `(.L_x_36) ;  /* 0x000000d000017945 */ /* 0x000fe20003800200 */
[----:B------:R-:W-:Y:S01]  /*2f20*/  ISETP.GE.U32.AND P1, PT, R0, 0x3, PT ;  /* 0x000000030000780c */ /* 0x000fe20003f26070 */
[----:B------:R-:W-:-:S10]  /*2f30*/  IMAD.MOV.U32 R4, RZ, RZ, R6 ;  /* 0x000000ffff047224 */ /* 0x000fd400078e0006 */
[----:B------:R-:W-:Y:S05]  /*2f40*/  @!P0 BRA `(.L_x_37) ;  /* 0x0000000000248947 */ /* 0x000fea0003800000 */
[----:B------:R0:W-:Y:S01]  /*2f50*/  STS.U16 [R13], RZ ;  /* 0x000000ff0d007388 */ /* 0x0001e20000000400 */
[----:B------:R-:W-:Y:S01]  /*2f60*/  ISETP.NE.AND P0, PT, R11, 0x1, PT ;  /* 0x000000010b00780c */ /* 0x000fe20003f05270 */
[----:B------:R-:W-:-:S12]  /*2f70*/  IMAD.MOV.U32 R4, RZ, RZ, R12 ;  /* 0x000000ffff047224 */ /* 0x000fd800078e000c */
[----:B0-----:R-:W-:Y:S05]  /*2f80*/  @!P0 BRA `(.L_x_37) ;  /* 0x0000000000148947 */ /* 0x001fea0003800000 */
[----:B------:R-:W-:Y:S01]  /*2f90*/  ISETP.NE.AND P0, PT, R11, 0x2, PT ;  /* 0x000000020b00780c */ /* 0x000fe20003f05270 */
[----:B------:R0:W-:Y:S01]  /*2fa0*/  STS.U16 [R15], RZ ;  /* 0x000000ff0f007388 */ /* 0x0001e20000000400 */
[----:B------:R-:W-:-:S11]  /*2fb0*/  IMAD.MOV.U32 R4, RZ, RZ, R14 ;  /* 0x000000ffff047224 */ /* 0x000fd600078e000e */
[----:B------:R0:W-:Y:S01]  /*2fc0*/  @P0 STS.U16 [R9], RZ ;  /* 0x000000ff09000388 */ /* 0x0001e20000000400 */
[----:B------:R-:W-:-:S07]  /*2fd0*/  @P0 IMAD.MOV.U32 R4, RZ, RZ, R10 ;  /* 0x000000ffff040224 */ /* 0x000fce00078e000a */
.L_x_37:
[----:B------:R-:W-:Y:S05]  /*2fe0*/  BSYNC.RECONVERGENT B1 ;  /* 0x0000000000017941 */ /* 0x000fea0003800200 */
.L_x_36:
[----:B------:R-:W-:Y:S05]  /*2ff0*/  @!P1 BRA `(.L_x_13) ;  /* 0x0000000000ac9947 */ /* 0x000fea0003800000 */
[----:B------:R-:W-:Y:S01]  /*3000*/  BSSY.RECONVERGENT B1, `(.L_x_38) ;  /* 0x000000d000017945 */ /* 0x000fe20003800200 */
.L_x_39:
[----:B-1----:R-:W-:Y:S01]  /*3010*/  LEA R5, R4, UR6, 0x1 ;  /* 0x0000000604057c11 */ /* 0x002fe2000f8e08ff */
[----:B------:R-:W-:-:S03]  /*3020*/  IMAD.U32 R11, RZ, RZ, UR19 ;  /* 0x00000013ff0b7e24 */ /* 0x000fc6000f8e00ff */
[----:B------:R-:W-:Y:S01]  /*3030*/  IADD3 R7, PT, PT, R8, R5, RZ ;  /* 0x0000000508077210 */ /* 0x000fe20007ffe0ff */
[----:B------:R1:W-:Y:S01]  /*3040*/  STS.U16 [R5], RZ ;  /* 0x000000ff05007388 */ /* 0x0003e20000000400 */
[----:B------:R-:W-:-:S03]  /*3050*/  IMAD R4, R11, 0x4, R4 ;  /* 0x000000040b047824 */ /* 0x000fc600078e0204 */
[----:B0-----:R-:W-:Y:S01]  /*3060*/  IMAD.IADD R9, R8, 0x1, R7 ;  /* 0x0000000108097824 */ /* 0x001fe200078e0207 */
[----:B------:R1:W-:Y:S01]  /*3070*/  STS.U16 [R7], RZ ;  /* 0x000000ff07007388 */ /* 0x0003e20000000400 */
[----:B------:R-:W-:Y:S02]  /*3080*/  ISETP.GE.AND P0, PT, R4, UR16, PT ;  /* 0x0000001004007c0c */ /* 0x000fe4000bf06270 */
[----:B------:R-:W-:Y:S01]  /*3090*/  IMAD.IADD R6, R8, 0x1, R9 ;  /* 0x0000000108067824 */ /* 0x000fe200078e0209 */
[----:B------:R1:W-:Y:S04]  /*30a0*/  STS.U16 [R9], RZ ;  /* 0x000000ff09007388 */ /* 0x0003e80000000400 */
[----:B------:R1:W-:Y:S06]  /*30b0*/  STS.U16 [R6], RZ ;  /* 0x000000ff06007388 */ /* 0x0003ec0000000400 */
[----:B------:R-:W-:Y:S05]  /*30c0*/  @!P0 BRA `(.L_x_39) ;  /* 0xfffffffc00d08947 */ /* 0x000fea000383ffff */
[----:B------:R-:W-:Y:S05]  /*30d0*/  BSYNC.RECONVERGENT B1 ;  /* 0x0000000000017941 */ /* 0x000fea0003800200 */
.L_x_38:
[----:B------:R-:W-:Y:S05]  /*30e0*/  BRA `(.L_x_13) ;  /* 0x0000000000707947 */ /* 0x000fea0003800000 */
.L_x_255:
        /* <DEDUP_REMOVED lines=14> */
.L_x_41:
[----:B------:R-:W-:Y:S05]  /*31d0*/  BSYNC.RECONVERGENT B1 ;  /* 0x0000000000017941 */ /* 0x000fea0003800200 */
.L_x_40:
[----:B------:R-:W-:Y:S05]  /*31e0*/  @!P1 BRA `(.L_x_13) ;  /* 0x0000000000309947 */ /* 0x000fea0003800000 */
.L_x_42:
[----:B--2---:R-:W-:Y:S02]  /*31f0*/  LEA R5, R4, UR6, 0x1 ;  /* 0x0000000604057c11 */ /* 0x004fe4000f8e08ff */
        /* <DEDUP_REMOVED lines=11> */
.L_x_13:
[----:B------:R-:W-:Y:S05]  /*32b0*/  BSYNC.RECONVERGENT B0 ;  /* 0x0000000000007941 */ /* 0x000fea0003800200 */
.L_x_12:
[----:B-1----:R-:W1:Y:S01]  /*32c0*/  S2R R10, SR_TID.X ;  /* 0x00000000000a7919 */ /* 0x002e620000002100 */
[----:B------:R-:W1:Y:S01]  /*32d0*/  LDC R4, c[0x0][0x3bc] ;  /* 0x0000ef00ff047b82 */ /* 0x000e620000000800 */
[----:B------:R-:W3:Y:S01]  /*32e0*/  LDCU UR9, c[0x0][0x3bc] ;  /* 0x00007780ff0977ac */ /* 0x000ee20008000800 */
[----:B------:R-:W-:Y:S01]  /*32f0*/  BSSY.RECONVERGENT B0, `(.L_x_43) ;  /* 0x0000116000007945 */ /* 0x000fe20003800200 */
[----:B------:R-:W4:Y:S05]  /*3300*/  LDCU.64 UR12, c[0x0][0x398] ;  /* 0x00007300ff0c77ac */ /* 0x000f2a0008000a00 */
[----:B------:R-:W-:Y:S01]  /*3310*/  BAR.SYNC.DEFER_BLOCKING 0x0 ;  /* 0x0000000000007b1d */ /* 0x000fe20000010000 */
[----:B-1----:R-:W-:-:S13]  /*3320*/  ISETP.GE.AND P0, PT, R10, R4, PT ;  /* 0x000000040a00720c */ /* 0x002fda0003f06270 */
[----:B---34-:R-:W-:Y:S05]  /*3330*/  @P0 BRA `(.L_x_44) ;  /* 0x0000001000440947 */ /* 0x018fea0003800000 */
[----:B------:R-:W1:Y:S02]  /*3340*/  LDCU UR8, c[0x0][0x3c0] ;  /* 0x00007800ff0877ac */ /* 0x000e640008000800 */
[----:B-1----:R-:W-:-:S09]  /*3350*/  UISETP.GE.AND UP1, UPT, UR8, 0x1, UPT ;  /* 0x000000010800788c */ /* 0x002fd2000bf26270 */
[----:B------:R-:W-:Y:S05]  /*3360*/  BRA.U !UP1, `(.L_x_45) ;  /* 0x0000000d09207547 */ /* 0x000fea000b800000 */
[----:B------:R-:W1:Y:S01]  /*3370*/  LDC R4, c[0x0][0x3c0] ;  /* 0x0000f000ff047b82 */ /* 0x000e620000000800 */
[----:B------:R-:W-:Y:S01]  /*3380*/  BSSY.RECONVERGENT B1, `(.L_x_46) ;  /* 0x00000c5000017945 */ /* 0x000fe20003800200 */
[----:B-1----:R-:W-:-:S05]  /*3390*/  VIADD R4, R4, 0xffffffff ;  /* 0xffffffff04047836 */ /* 0x002fca0000000000 */
[----:B------:R-:W-:-:S13]  /*33a0*/  ISETP.GE.U32.AND P0, PT, R4, 0x7, PT ;  /* 0x000000070400780c */ /* 0x000fda0003f06070 */
.L_x_52:
[----:B------:R-:W-:Y:S02]  /*33b0*/  IMAD.MOV.U32 R12, RZ, RZ, RZ ;  /* 0x000000ffff0c7224 */ /* 0x000fe400078e00ff */
[----:B012---:R-:W-:Y:S01]  /*33c0*/  IMAD.MOV.U32 R5, RZ, RZ, RZ ;  /* 0x000000ffff057224 */ /* 0x007fe200078e00ff */
[----:B------:R-:W-:Y:S06]  /*33d0*/  @!P0 BRA `(.L_x_47) ;  /* 0x0000000400588947 */ /* 0x000fec0003800000 */
[----:B------:R-:W-:-:S07]  /*33e0*/  CS2R R12, SRZ ;  /* 0x00000000000c7805 */ /* 0x000fce000001ff00 */
.L_x_48:
[----:B------:R-:W-:-:S04]  /*33f0*/  IMAD R4, R13, UR9, R10 ;  /* 0x000000090d047c24 */ /* 0x000fc8000f8e020a */
[C---:B------:R-:W-:Y:S01]  /*3400*/  VIADD R5, R4.reuse, UR9 ;  /* 0x0000000904057c36 */ /* 0x040fe20008000000 */
[----:B------:R-:W-:-:S04]  /*3410*/  IADD3 R7, P1, PT, R4, UR7, RZ ;  /* 0x0000000704077c10 */ /* 0x000fc8000ff3e0ff */
[C---:B------:R-:W-:Y:S02]  /*3420*/  IADD3 R9, P2, PT, R5.reuse, UR7, RZ ;  /* 0x0000000705097c10 */ /* 0x040fe4000ff5e0ff */
[----:B------:R-:W-:Y:S02]  /*3430*/  LEA.HI.X.SX32 R16, R4, UR25, 0x1, P1 ;  /* 0x0000001904107c11 */ /* 0x000fe400088f0eff */
[C---:B------:R-:W-:Y:S02]  /*3440*/  LEA.HI.X.SX32 R14, R5.reuse, UR25, 0x1, P2 ;  /* 0x00000019050e7c11 */ /* 0x040fe400090f0eff */
[----:B------:R-:W-:Y:S02]  /*3450*/  IADD3 R4, PT, PT, R5, UR9, RZ ;  /* 0x0000000905047c10 */ /* 0x000fe4000fffe0ff */
[----:B------:R-:W-:Y:S02]  /*3460*/  LEA R8, P2, R9, UR12, 0x1 ;  /* 0x0000000c09087c11 */ /* 0x000fe4000f8408ff */
[----:B------:R-:W-:-:S02]  /*3470*/  LEA R6, P1, R7, UR12, 0x1 ;  /* 0x0000000c07067c11 */ /* 0x000fc4000f8208ff */
[C---:B------:R-:W-:Y:S02]  /*3480*/  IADD3 R5, P3, PT, R4.reuse, UR7, RZ ;  /* 0x0000000704057c10 */ /* 0x040fe4000ff7e0ff */
[----:B------:R-:W-:Y:S01]  /*3490*/  LEA.HI.X R9, R9, UR13, R14, 0x1, P2 ;  /* 0x0000000d09097c11 */ /* 0x000fe200090f0c0e */
[C---:B------:R-:W-:Y:S01]  /*34a0*/  VIADD R14, R4.reuse, UR9 ;  /* 0x00000009040e7c36 */ /* 0x040fe20008000000 */
[----:B------:R-:W-:Y:S02]  /*34b0*/  LEA.HI.X R7, R7, UR13, R16, 0x1, P1 ;  /* 0x0000000d07077c11 */ /* 0x000fe400088f0c10 */
[----:B------:R-:W-:Y:S01]  /*34c0*/  LEA.HI.X.SX32 R18, R4, UR25, 0x1, P3 ;  /* 0x0000001904127c11 */ /* 0x000fe200098f0eff */
[C---:B------:R-:W-:Y:S01]  /*34d0*/  VIADD R15, R14.reuse, UR9 ;  /* 0x000000090e0f7c36 */ /* 0x040fe20008000000 */
[----:B------:R-:W-:Y:S01]  /*34e0*/  LEA R4, P1, R5, UR12, 0x1 ;  /* 0x0000000c05047c11 */ /* 0x000fe2000f8208ff */
[----:B------:R0:W2:Y:S01]  /*34f0*/  LDG.E.U16 R11, desc[UR10][R6.64] ;  /* 0x0000000a060b7981 */ /* 0x0000a2000c1e1500 */
[----:B------:R-:W-:-:S02]  /*3500*/  IADD3 R16, P2, PT, R14, UR7, RZ ;  /* 0x000000070e107c10 */ /* 0x000fc4000ff5e0ff */
[----:B------:R-:W-:Y:S01]  /*3510*/  LEA.HI.X R5, R5, UR13, R18, 0x1, P1 ;  /* 0x0000000d05057c11 */ /* 0x000fe200088f0c12 */
[C---:B------:R-:W-:Y:S01]  /*3520*/  VIADD R20, R15.reuse, UR9 ;  /* 0x000000090f147c36 */ /* 0x040fe20008000000 */
[----:B------:R-:W-:Y:S02]  /*3530*/  LEA.HI.X.SX32 R19, R14, UR25, 0x1, P2 ;  /* 0x000000190e137c11 */ /* 0x000fe400090f0eff */
[C---:B------:R-:W-:Y:S01]  /*3540*/  LEA R18, P1, R16.reuse, UR12, 0x1 ;  /* 0x0000000c10127c11 */ /* 0x040fe2000f8208ff */
[----:B------:R1:W3:Y:S01]  /*3550*/  LDG.E.U16 R14, desc[UR10][R8.64] ;  /* 0x0000000a080e7981 */ /* 0x0002e2000c1e1500 */
[C---:B------:R-:W-:Y:S02]  /*3560*/  IADD3 R17, P2, PT, R15.reuse, UR7, RZ ;  /* 0x000000070f117c10 */ /* 0x040fe4000ff5e0ff */
[----:B------:R-:W-:Y:S01]  /*3570*/  LEA.HI.X R19, R16, UR13, R19, 0x1, P1 ;  /* 0x0000000d10137c11 */ /* 0x000fe200088f0c13 */
[----:B------:R-:W-:Y:S01]  /*3580*/  VIADD R21, R20, UR9 ;  /* 0x0000000914157c36 */ /* 0x000fe20008000000 */
[----:B------:R-:W-:-:S02]  /*3590*/  LEA.HI.X.SX32 R22, R15, UR25, 0x1, P2 ;  /* 0x000000190f167c11 */ /* 0x000fc400090f0eff */
[C---:B------:R-:W-:Y:S01]  /*35a0*/  LEA R16, P1, R17.reuse, UR12, 0x1 ;  /* 0x0000000c11107c11 */ /* 0x040fe2000f8208ff */
[----:B------:R4:W3:Y:S01]  /*35b0*/  LDG.E.U16 R15, desc[UR10][R4.64] ;  /* 0x0000000a040f7981 */ /* 0x0008e2000c1e1500 */
[C---:B0-----:R-:W-:Y:S02]  /*35c0*/  IADD3 R7, P2, PT, R20.reuse, UR7, RZ ;  /* 0x0000000714077c10 */ /* 0x041fe4000ff5e0ff */
[----:B------:R-:W-:Y:S01]  /*35d0*/  LEA.HI.X R17, R17, UR13, R22, 0x1, P1 ;  /* 0x0000000d11117c11 */ /* 0x000fe200088f0c16 */
[----:B-1----:R-:W-:Y:S01]  /*35e0*/  VIADD R8, R21, UR9 ;  /* 0x0000000915087c36 */ /* 0x002fe20008000000 */
[----:B------:R-:W-:Y:S01]  /*35f0*/  LEA.HI.X.SX32 R22, R20, UR25, 0x1, P2 ;  /* 0x0000001914167c11 */ /* 0x000fe200090f0eff */
[----:B------:R0:W3:Y:S01]  /*3600*/  LDG.E.U16 R18, desc[UR10][R18.64] ;  /* 0x0000000a12127981 */ /* 0x0000e2000c1e1500 */
[----:B------:R-:W-:Y:S02]  /*3610*/  LEA R6, P1, R7, UR12, 0x1 ;  /* 0x0000000c07067c11 */ /* 0x000fe4000f8208ff */
[----:B------:R-:W-:Y:S01]  /*3620*/  IADD3 R20, P2, PT, R21, UR7, RZ ;  /* 0x0000000715147c10 */ /* 0x000fe2000ff5e0ff */
[----:B------:R1:W3:Y:S01]  /*3630*/  LDG.E.U16 R16, desc[UR10][R16.64] ;  /* 0x0000000a10107981 */ /* 0x0002e2000c1e1500 */
[----:B------:R-:W-:-:S02]  /*3640*/  LEA.HI.X R7, R7, UR13, R22, 0x1, P1 ;  /* 0x0000000d07077c11 */ /* 0x000fc400088f0c16 */
[----:B------:R-:W-:Y:S02]  /*3650*/  LEA.HI.X.SX32 R21, R21, UR25, 0x1, P2 ;  /* 0x0000001915157c11 */ /* 0x000fe400090f0eff */
[----:B----4-:R-:W-:Y:S01]  /*3660*/  LEA R4, P1, R20, UR12, 0x1 ;  /* 0x0000000c14047c11 */ /* 0x010fe2000f8208ff */
[----:B------:R4:W3:Y:S01]  /*3670*/  LDG.E.U16 R6, desc[UR10][R6.64] ;  /* 0x0000000a06067981 */ /* 0x0008e2000c1e1500 */
[----:B------:R-:W-:Y:S02]  /*3680*/  IADD3 R9, P2, PT, R8, UR7, RZ ;  /* 0x0000000708097c10 */ /* 0x000fe4000ff5e0ff */
[----:B------:R-:W-:Y:S02]  /*3690*/  LEA.HI.X R5, R20, UR13, R21, 0x1, P1 ;  /* 0x0000000d14057c11 */ /* 0x000fe400088f0c15 */
[----:B------:R-:W-:Y:S02]  /*36a0*/  LEA.HI.X.SX32 R20, R8, UR25, 0x1, P2 ;  /* 0x0000001908147c11 */ /* 0x000fe400090f0eff */
[C---:B------:R-:W-:Y:S01]  /*36b0*/  LEA R8, P1, R9.reuse, UR12, 0x1 ;  /* 0x0000000c09087c11 */ /* 0x040fe2000f8208ff */
[----:B------:R-:W3:Y:S03]  /*36c0*/  LDG.E.U16 R4, desc[UR10][R4.64] ;  /* 0x0000000a04047981 */ /* 0x000ee6000c1e1500 */
[----:B------:R-:W-:-:S05]  /*36d0*/  LEA.HI.X R9, R9, UR13, R20, 0x1, P1 ;  /* 0x0000000d09097c11 */ /* 0x000fca00088f0c14 */
[----:B------:R-:W3:Y:S01]  /*36e0*/  LDG.E.U16 R8, desc[UR10][R8.64] ;  /* 0x0000000a08087981 */ /* 0x000ee2000c1e1500 */
[----:B------:R-:W-:-:S05]  /*36f0*/  LEA R22, R13, UR6, 0x1 ;  /* 0x000000060d167c11 */ /* 0x000fca000f8e08ff */
[----:B------:R-:W4:Y:S04]  /*3700*/  LDS.U16 R23, [R22] ;  /* 0x0000000016177984 */ /* 0x000f280000000400 */
[----:B------:R-:W4:Y:S04]  /*3710*/  LDS.U16 R24, [R22+0x2] ;  /* 0x0000020016187984 */ /* 0x000f280000000400 */
[----:B------:R-:W-:Y:S04]  /*3720*/  LDS.U16 R25, [R22+0x4] ;  /* 0x0000040016197984 */ /* 0x000fe80000000400 */
[----:B------:R-:W4:Y:S04]  /*3730*/  LDS.U16 R20, [R22+0x6] ;  /* 0x0000060016147984 */ /* 0x000f280000000400 */
[----:B0-----:R-:W-:Y:S04]  /*3740*/  LDS.U16 R19, [R22+0x8] ;  /* 0x0000080016137984 */ /* 0x001fe80000000400 */
[----:B-1----:R-:W-:Y:S04]  /*3750*/  LDS.U16 R17, [R22+0xa] ;  /* 0x00000a0016117984 */ /* 0x002fe80000000400 */
[----:B----4-:R-:W0:Y:S04]  /*3760*/  LDS.U16 R7, [R22+0xc] ;  /* 0x00000c0016077984 */ /* 0x010e280000000400 */
[----:B------:R-:W1:Y:S01]  /*3770*/  LDS.U16 R21, [R22+0xe] ;  /* 0x00000e0016157984 */ /* 0x000e620000000400 */
[----:B------:R-:W-:Y:S01]  /*3780*/  SHF.L.U32 R23, R23, 0x10, RZ ;  /* 0x0000001017177819 */ /* 0x000fe200000006ff */
[----:B------:R-:W-:Y:S01]  /*3790*/  IMAD.U32 R24, R24, 0x10000, RZ ;  /* 0x0001000018187824 */ /* 0x000fe200078e00ff */
[----:B------:R-:W-:-:S02]  /*37a0*/  IADD3 R13, PT, PT, R13, 0x8, RZ ;  /* 0x000000080d0d7810 */ /* 0x000fc40007ffe0ff */
[----:B------:R-:W-:Y:S02]  /*37b0*/  SHF.L.U32 R20, R20, 0x10, RZ ;  /* 0x0000001014147819 */ /* 0x000fe400000006ff */
[----:B------:R-:W-:Y:S01]  /*37c0*/  ISETP.NE.AND P1, PT, R13, UR5, PT ;  /* 0x000000050d007c0c */ /* 0x000fe2000bf25270 */
[----:B0-----:R-:W-:Y:S02]  /*37d0*/  IMAD.U32 R7, R7, 0x10000, RZ ;  /* 0x0001000007077824 */ /* 0x001fe400078e00ff */
[----:B-1----:R-:W-:Y:S02]  /*37e0*/  IMAD.U32 R21, R21, 0x10000, RZ ;  /* 0x0001000015157824 */ /* 0x002fe400078e00ff */
[----:B--2---:R-:W-:-:S04]  /*37f0*/  IMAD.U32 R11, R11, 0x10000, RZ ;  /* 0x000100000b0b7824 */ /* 0x004fc800078e00ff */
[----:B------:R-:W-:Y:S01]  /*3800*/  FFMA R11, R23, R11, R12 ;  /* 0x0000000b170b7223 */ /* 0x000fe2000000000c */
[----:B---3--:R-:W-:Y:S02]  /*3810*/  IMAD.U32 R14, R14, 0x10000, RZ ;  /* 0x000100000e0e7824 */ /* 0x008fe400078e00ff */
[----:B------:R-:W-:Y:S02]  /*3820*/  IMAD.U32 R12, R25, 0x10000, RZ ;  /* 0x00010000190c7824 */ /* 0x000fe400078e00ff */
[----:B------:R-:W-:Y:S01]  /*3830*/  FFMA R11, R24, R14, R11 ;  /* 0x0000000e180b7223 */ /* 0x000fe2000000000b */
[----:B------:R-:W-:-:S04]  /*3840*/  IMAD.U32 R15, R15, 0x10000, RZ ;  /* 0x000100000f0f7824 */ /* 0x000fc800078e00ff */
[----:B------:R-:W-:Y:S01]  /*3850*/  FFMA R11, R12, R15, R11 ;  /* 0x0000000f0c0b7223 */ /* 0x000fe2000000000b */
[----:B------:R-:W-:Y:S02]  /*3860*/  IMAD.U32 R18, R18, 0x10000, RZ ;  /* 0x0001000012127824 */ /* 0x000fe400078e00ff */
[----:B------:R-:W-:Y:S02]  /*3870*/  IMAD.U32 R12, R19, 0x10000, RZ ;  /* 0x00010000130c7824 */ /* 0x000fe400078e00ff */
[----:B------:R-:W-:Y:S02]  /*3880*/  IMAD.U32 R16, R16, 0x10000, RZ ;  /* 0x0001000010107824 */ /* 0x000fe400078e00ff */
[----:B------:R-:W-:Y:S01]  /*3890*/  FFMA R11, R20, R18, R11 ;  /* 0x00000012140b7223 */ /* 0x000fe2000000000b */
[----:B------:R-:W-:-:S03]  /*38a0*/  IMAD.U32 R14, R17, 0x10000, RZ ;  /* 0x00010000110e7824 */ /* 0x000fc600078e00ff */
[----:B------:R-:W-:Y:S01]  /*38b0*/  FFMA R11, R12, R16, R11 ;  /* 0x000000100c0b7223 */ /* 0x000fe2000000000b */
[----:B------:R-:W-:-:S04]  /*38c0*/  IMAD.U32 R6, R6, 0x10000, RZ ;  /* 0x0001000006067824 */ /* 0x000fc800078e00ff */
[----:B------:R-:W-:Y:S01]  /*38d0*/  FFMA R6, R14, R6, R11 ;  /* 0x000000060e067223 */ /* 0x000fe2000000000b */
[----:B------:R-:W-:-:S04]  /*38e0*/  IMAD.U32 R4, R4, 0x10000, RZ ;  /* 0x0001000004047824 */ /* 0x000fc800078e00ff */
[----:B------:R-:W-:Y:S01]  /*38f0*/  FFMA R4, R7, R4, R6 ;  /* 0x0000000407047223 */ /* 0x000fe20000000006 */
[----:B------:R-:W-:-:S04]  /*3900*/  IMAD.U32 R8, R8, 0x10000, RZ ;  /* 0x0001000008087824 */ /* 0x000fc800078e00ff */
[----:B------:R-:W-:Y:S01]  /*3910*/  FFMA R12, R21, R8, R4 ;  /* 0x00000008150c7223 */ /* 0x000fe20000000004 */
[----:B------:R-:W-:Y:S06]  /*3920*/  @P1 BRA `(.L_x_48) ;  /* 0xfffffff800b01947 */ /* 0x000fec000383ffff */
[----:B------:R-:W-:-:S07]  /*3930*/  IMAD.U32 R5, RZ, RZ, UR5 ;  /* 0x00000005ff057e24 */ /* 0x000fce000f8e00ff */
.L_x_47:
        /* <DEDUP_REMOVED lines=8> */
[----:B0-----:R-:W-:-:S05]  /*39c0*/  IMAD R4, R5, UR8, R10 ;  /* 0x0000000805047c24 */ /* 0x001fca000f8e020a */
[C---:B------:R-:W-:Y:S02]  /*39d0*/  IADD3 R6, PT, PT, R4.reuse, UR8, RZ ;  /* 0x0000000804067c10 */ /* 0x040fe4000fffe0ff */
[----:B------:R-:W-:Y:S02]  /*39e0*/  IADD3 R11, P1, PT, R4, UR7, RZ ;  /* 0x00000007040b7c10 */ /* 0x000fe4000ff3e0ff */
[----:B------:R-:W-:Y:S02]  /*39f0*/  IADD3 R7, P2, PT, R6, UR7, RZ ;  /* 0x0000000706077c10 */ /* 0x000fe4000ff5e0ff */
[----:B------:R-:W-:Y:S01]  /*3a00*/  LEA.HI.X.SX32 R16, R4, UR25, 0x1, P1 ;  /* 0x0000001904107c11 */ /* 0x000fe200088f0eff */
[C---:B------:R-:W-:Y:S01]  /*3a10*/  VIADD R4, R6.reuse, UR8 ;  /* 0x0000000806047c36 */ /* 0x040fe20008000000 */
[----:B-1----:R-:W-:Y:S02]  /*3a20*/  LEA R14, P1, R11, UR14, 0x1 ;  /* 0x0000000e0b0e7c11 */ /* 0x002fe4000f8208ff */
[----:B------:R-:W-:-:S02]  /*3a30*/  LEA.HI.X.SX32 R8, R6, UR25, 0x1, P2 ;  /* 0x0000001906087c11 */ /* 0x000fc400090f0eff */
[----:B------:R-:W-:Y:S02]  /*3a40*/  LEA R6, P2, R7, UR14, 0x1 ;  /* 0x0000000e07067c11 */ /* 0x000fe4000f8408ff */
[----:B------:R-:W-:Y:S01]  /*3a50*/  LEA.HI.X R15, R11, UR15, R16, 0x1, P1 ;  /* 0x0000000f0b0f7c11 */ /* 0x000fe200088f0c10 */
[C---:B------:R-:W-:Y:S01]  /*3a60*/  VIADD R11, R4.reuse, UR8 ;  /* 0x00000008040b7c36 */ /* 0x040fe20008000000 */
[C---:B------:R-:W-:Y:S02]  /*3a70*/  IADD3 R9, P3, PT, R4.reuse, UR7, RZ ;  /* 0x0000000704097c10 */ /* 0x040fe4000ff7e0ff */
[----:B------:R-:W-:Y:S01]  /*3a80*/  LEA.HI.X R7, R7, UR15, R8, 0x1, P2 ;  /* 0x0000000f07077c11 */ /* 0x000fe200090f0c08 */
[----:B------:R0:W2:Y:S01]  /*3a90*/  LDG.E.U16 R14, desc[UR10][R14.64] ;  /* 0x0000000a0e0e7981 */ /* 0x0000a2000c1e1500 */
[----:B------:R-:W-:Y:S02]  /*3aa0*/  LEA.HI.X.SX32 R16, R4, UR25, 0x1, P3 ;  /* 0x0000001904107c11 */ /* 0x000fe400098f0eff */
[----:B------:R-:W-:-:S02]  /*3ab0*/  LEA R8, P1, R9, UR14, 0x1 ;  /* 0x0000000e09087c11 */ /* 0x000fc4000f8208ff */
[----:B------:R-:W-:Y:S01]  /*3ac0*/  IADD3 R4, P2, PT, R11, UR7, RZ ;  /* 0x000000070b047c10 */ /* 0x000fe2000ff5e0ff */
[----:B------:R1:W3:Y:S01]  /*3ad0*/  LDG.E.U16 R7, desc[UR10][R6.64] ;  /* 0x0000000a06077981 */ /* 0x0002e2000c1e1500 */
[----:B------:R-:W-:Y:S02]  /*3ae0*/  LEA.HI.X R9, R9, UR15, R16, 0x1, P1 ;  /* 0x0000000f09097c11 */ /* 0x000fe400088f0c10 */
[----:B------:R-:W-:Y:S02]  /*3af0*/  LEA.HI.X.SX32 R11, R11, UR25, 0x1, P2 ;  /* 0x000000190b0b7c11 */ /* 0x000fe400090f0eff */
[C---:B------:R-:W-:Y:S01]  /*3b00*/  LEA R16, P1, R4.reuse, UR14, 0x1 ;  /* 0x0000000e04107c11 */ /* 0x040fe2000f8208ff */
[----:B------:R-:W4:Y:S03]  /*3b10*/  LDG.E.U16 R8, desc[UR10][R8.64] ;  /* 0x0000000a08087981 */ /* 0x000f26000c1e1500 */
[----:B------:R-:W-:-:S05]  /*3b20*/  LEA.HI.X R17, R4, UR15, R11, 0x1, P1 ;  /* 0x0000000f04117c11 */ /* 0x000fca00088f0c0b */
[----:B------:R-:W4:Y:S01]  /*3b30*/  LDG.E.U16 R16, desc[UR10][R16.64] ;  /* 0x0000000a10107981 */ /* 0x000f22000c1e1500 */
[----:B------:R-:W-:-:S05]  /*3b40*/  LEA R4, R5, UR6, 0x1 ;  /* 0x0000000605047c11 */ /* 0x000fca000f8e08ff */
[----:B------:R-:W1:Y:S04]  /*3b50*/  LDS.U16 R11, [R4] ;  /* 0x00000000040b7984 */ /* 0x000e680000000400 */
[----:B------:R-:W1:Y:S04]  /*3b60*/  LDS.U16 R13, [R4+0x2] ;  /* 0x00000200040d7984 */ /* 0x000e680000000400 */
[----:B0-----:R-:W0:Y:S04]  /*3b70*/  LDS.U16 R15, [R4+0x4] ;  /* 0x00000400040f7984 */ /* 0x001e280000000400 */
[----:B------:R-:W4:Y:S01]  /*3b80*/  LDS.U16 R18, [R4+0x6] ;  /* 0x0000060004127984 */ /* 0x000f220000000400 */
[----:B------:R-:W-:-:S02]  /*3b90*/  VIADD R5, R5, 0x4 ;  /* 0x0000000405057836 */ /* 0x000fc40000000000 */
[----:B-1----:R-:W-:Y:S02]  /*3ba0*/  IMAD.U32 R11, R11, 0x10000, RZ ;  /* 0x000100000b0b7824 */ /* 0x002fe400078e00ff */
[----:B------:R-:W-:Y:S02]  /*3bb0*/  IMAD.U32 R6, R13, 0x10000, RZ ;  /* 0x000100000d067824 */ /* 0x000fe400078e00ff */
[----:B0-----:R-:W-:Y:S02]  /*3bc0*/  IMAD.U32 R15, R15, 0x10000, RZ ;  /* 0x000100000f0f7824 */ /* 0x001fe400078e00ff */
[----:B--2---:R-:W-:-:S04]  /*3bd0*/  IMAD.U32 R14, R14, 0x10000, RZ ;  /* 0x000100000e0e7824 */ /* 0x004fc800078e00ff */
[----:B------:R-:W-:Y:S01]  /*3be0*/  FFMA R11, R11, R14, R12 ;  /* 0x0000000e0b0b7223 */ /* 0x000fe2000000000c */
[----:B---3--:R-:W-:-:S05]  /*3bf0*/  SHF.L.U32 R7, R7, 0x10, RZ ;  /* 0x0000001007077819 */ /* 0x008fca00000006ff */
[----:B------:R-:W-:Y:S01]  /*3c00*/  FFMA R6, R6, R7, R11 ;  /* 0x0000000706067223 */ /* 0x000fe2000000000b */
[----:B----4-:R-:W-:Y:S02]  /*3c10*/  IMAD.U32 R8, R8, 0x10000, RZ ;  /* 0x0001000008087824 */ /* 0x010fe400078e00ff */
[----:B------:R-:W-:Y:S02]  /*3c20*/  IMAD.U32 R7, R18, 0x10000, RZ ;  /* 0x0001000012077824 */ /* 0x000fe400078e00ff */
[----:B------:R-:W-:Y:S01]  /*3c30*/  FFMA R6, R15, R8, R6 ;  /* 0x000000080f067223 */ /* 0x000fe20000000006 */
[----:B------:R-:W-:-:S04]  /*3c40*/  IMAD.U32 R16, R16, 0x10000, RZ ;  /* 0x0001000010107824 */ /* 0x000fc800078e00ff */
[----:B------:R-:W-:-:S07]  /*3c50*/  FFMA R12, R7, R16, R6 ;  /* 0x00000010070c7223 */ /* 0x000fce0000000006 */
.L_x_50:
[----:B------:R-:W-:Y:S05]  /*3c60*/  BRA.U !UP2, `(.L_x_49) ;  /* 0x000000010aa87547 */ /* 0x000fea000b800000 */
[----:B------:R-:W0:Y:S01]  /*3c70*/  LDCU UR8, c[0x0][0x3c0] ;  /* 0x00007800ff0877ac */ /* 0x000e220008000800 */
[----:B------:R-:W-:Y:S02]  /*3c80*/  UISETP.NE.AND UP1, UPT, UR24, 0x1, UPT ;  /* 0x000000011800788c */ /* 0x000fe4000bf25270 */
[----:B0-----:R-:W-:-:S07]  /*3c90*/  ULOP3.LUT UP2, URZ, UR8, 0x1, URZ, 0xc0, !UPT ;  /* 0x0000000108ff7892 */ /* 0x001fce000f84c0ff */
[----:B------:R-:W-:Y:S05]  /*3ca0*/  BRA.U !UP1, `(.L_x_51) ;  /* 0x0000000109607547 */ /* 0x000fea000b800000 */
[----:B------:R-:W0:Y:S01]  /*3cb0*/  LDCU UR8, c[0x0][0x3bc] ;  /* 0x00007780ff0877ac */ /* 0x000e220008000800 */
[----:B------:R-:W1:Y:S01]  /*3cc0*/  LDCU.64 UR14, c[0x0][0x398] ;  /* 0x00007300ff0e77ac */ /* 0x000e620008000a00 */
[----:B0-----:R-:W-:-:S05]  /*3cd0*/  IMAD R4, R5, UR8, R10 ;  /* 0x0000000805047c24 */ /* 0x001fca000f8e020a */
[C---:B------:R-:W-:Y:S02]  /*3ce0*/  IADD3 R7, P1, PT, R4.reuse, UR7, RZ ;  /* 0x0000000704077c10 */ /* 0x040fe4000ff3e0ff */
[C---:B------:R-:W-:Y:S02]  /*3cf0*/  IADD3 R8, PT, PT, R4.reuse, UR8, RZ ;  /* 0x0000000804087c10 */ /* 0x040fe4000fffe0ff */
[----:B------:R-:W-:Y:S02]  /*3d00*/  LEA.HI.X.SX32 R4, R4, UR25, 0x1, P1 ;  /* 0x0000001904047c11 */ /* 0x000fe400088f0eff */
[C---:B-1----:R-:W-:Y:S02]  /*3d10*/  LEA R6, P1, R7.reuse, UR14, 0x1 ;  /* 0x0000000e07067c11 */ /* 0x042fe4000f8208ff */
[----:B------:R-:W-:Y:S02]  /*3d20*/  IADD3 R9, P2, PT, R8, UR7, RZ ;  /* 0x0000000708097c10 */ /* 0x000fe4000ff5e0ff */
[----:B------:R-:W-:-:S02]  /*3d30*/  LEA.HI.X R7, R7, UR15, R4, 0x1, P1 ;  /* 0x0000000f07077c11 */ /* 0x000fc400088f0c04 */
[----:B------:R-:W-:Y:S02]  /*3d40*/  LEA.HI.X.SX32 R4, R8, UR25, 0x1, P2 ;  /* 0x0000001908047c11 */ /* 0x000fe400090f0eff */
[C---:B------:R-:W-:Y:S01]  /*3d50*/  LEA R8, P1, R9.reuse, UR14, 0x1 ;  /* 0x0000000e09087c11 */ /* 0x040fe2000f8208ff */
[----:B------:R-:W2:Y:S03]  /*3d60*/  LDG.E.U16 R6, desc[UR10][R6.64] ;  /* 0x0000000a06067981 */ /* 0x000ea6000c1e1500 */
[----:B------:R-:W-:-:S05]  /*3d70*/  LEA.HI.X R9, R9, UR15, R4, 0x1, P1 ;  /* 0x0000000f09097c11 */ /* 0x000fca00088f0c04 */
[----:B------:R-:W3:Y:S01]  /*3d80*/  LDG.E.U16 R8, desc[UR10][R8.64] ;  /* 0x0000000a08087981 */ /* 0x000ee2000c1e1500 */
[----:B------:R-:W-:-:S05]  /*3d90*/  LEA R4, R5, UR6, 0x1 ;  /* 0x0000000605047c11 */ /* 0x000fca000f8e08ff */
[----:B------:R-:W0:Y:S04]  /*3da0*/  LDS.U16 R11, [R4] ;  /* 0x00000000040b7984 */ /* 0x000e280000000400 */
[----:B------:R-:W1:Y:S01]  /*3db0*/  LDS.U16 R14, [R4+0x2] ;  /* 0x00000200040e7984 */ /* 0x000e620000000400 */
[----:B------:R-:W-:Y:S02]  /*3dc0*/  VIADD R5, R5, 0x2 ;  /* 0x0000000205057836 */ /* 0x000fe40000000000 */
[----:B0-----:R-:W-:Y:S02]  /*3dd0*/  IMAD.U32 R11, R11, 0x10000, RZ ;  /* 0x000100000b0b7824 */ /* 0x001fe400078e00ff */
[----:B-1----:R-:W-:Y:S02]  /*3de0*/  IMAD.U32 R14, R14, 0x10000, RZ ;  /* 0x000100000e0e7824 */ /* 0x002fe400078e00ff */
[----:B--2---:R-:W-:-:S04]  /*3df0*/  IMAD.U32 R13, R6, 0x10000, RZ ;  /* 0x00010000060d7824 */ /* 0x004fc800078e00ff */
[----:B------:R-:W-:Y:S01]  /*3e00*/  FFMA R11, R11, R13, R12 ;  /* 0x0000000d0b0b7223 */ /* 0x000fe2000000000c */
[----:B---3--:R-:W-:-:S04]  /*3e10*/  IMAD.U32 R15, R8, 0x10000, RZ ;  /* 0x00010000080f7824 */ /* 0x008fc800078e00ff */
[----:B------:R-:W-:-:S07]  /*3e20*/  FFMA R12, R14, R15, R11 ;  /* 0x0000000f0e0c7223 */ /* 0x000fce000000000b */
.L_x_51:
[----:B------:R-:W-:Y:S05]  /*3e30*/  BRA.U !UP2, `(.L_x_49) ;  /* 0x000000010a347547 */ /* 0x000fea000b800000 */
[----:B------:R-:W0:Y:S01]  /*3e40*/  LDCU UR8, c[0x0][0x3bc] ;  /* 0x00007780ff0877ac */ /* 0x000e220008000800 */
[----:B------:R-:W1:Y:S01]  /*3e50*/  LDCU.64 UR14, c[0x0][0x398] ;  /* 0x00007300ff0e77ac */ /* 0x000e620008000a00 */
[----:B0-----:R-:W-:-:S05]  /*3e60*/  IMAD R4, R5, UR8, R10 ;  /* 0x0000000805047c24 */ /* 0x001fca000f8e020a */
[----:B------:R-:W-:-:S04]  /*3e70*/  IADD3 R7, P1, PT, R4, UR7, RZ ;  /* 0x0000000704077c10 */ /* 0x000fc8000ff3e0ff */
[----:B------:R-:W-:Y:S02]  /*3e80*/  LEA.HI.X.SX32 R4, R4, UR25, 0x1, P1 ;  /* 0x0000001904047c11 */ /* 0x000fe400088f0eff */
[----:B-1----:R-:W-:-:S04]  /*3e90*/  LEA R6, P1, R7, UR14, 0x1 ;  /* 0x0000000e07067c11 */ /* 0x002fc8000f8208ff */
[----:B------:R-:W-:-:S05]  /*3ea0*/  LEA.HI.X R7, R7, UR15, R4, 0x1, P1 ;  /* 0x0000000f07077c11 */ /* 0x000fca00088f0c04 */
[----:B------:R-:W2:Y:S01]  /*3eb0*/  LDG.E.U16 R6, desc[UR10][R6.64] ;  /* 0x0000000a06067981 */ /* 0x000ea2000c1e1500 */
[----:B------:R-:W-:-:S06]  /*3ec0*/  LEA R5, R5, UR6, 0x1 ;  /* 0x0000000605057c11 */ /* 0x000fcc000f8e08ff */
[----:B------:R-:W0:Y:S02]  /*3ed0*/  LDS.U16 R5, [R5] ;  /* 0x0000000005057984 */ /* 0x000e240000000400 */
[----:B0-----:R-:W-:Y:S01]  /*3ee0*/  SHF.L.U32 R9, R5, 0x10, RZ ;  /* 0x0000001005097819 */ /* 0x001fe200000006ff */
[----:B--2---:R-:W-:-:S04]  /*3ef0*/  IMAD.U32 R4, R6, 0x10000, RZ ;  /* 0x0001000006047824 */ /* 0x004fc800078e00ff */
[----:B------:R-:W-:-:S07]  /*3f00*/  FFMA R12, R9, R4, R12 ;  /* 0x00000004090c7223 */ /* 0x000fce000000000c */
.L_x_49:
[----:B------:R-:W0:Y:S08]  /*3f10*/  LDC R9, c[0x0][0x3bc] ;  /* 0x0000ef00ff097b82 */ /* 0x000e300000000800 */
[----:B------:R-:W1:Y:S01]  /*3f20*/  LDC.64 R4, c[0x0][0x3b0] ;  /* 0x0000ec00ff047b82 */ /* 0x000e620000000a00 */
[----:B0-----:R-:W-:-:S04]  /*3f30*/  IMAD R7, R9, UR18, R10 ;  /* 0x0000001209077c24 */ /* 0x001fc8000f8e020a */
[----:B-1----:R-:W-:-:S05]  /*3f40*/  IMAD.WIDE R4, R7, 0x2, R4 ;  /* 0x0000000207047825 */ /* 0x002fca00078e0204 */
[----:B------:R-:W2:Y:S01]  /*3f50*/  LDG.E.U16 R7, desc[UR10][R4.64] ;  /* 0x0000000a04077981 */ /* 0x000ea2000c1e1500 */
[----:B-----5:R-:W-:Y:S01]  /*3f60*/  FMUL R12, R3, R12 ;  /* 0x0000000c030c7220 */ /* 0x020fe20000400000 */
[----:B------:R-:W-:-:S04]  /*3f70*/  VIADD R10, R10, UR19 ;  /* 0x000000130a0a7c36 */ /* 0x000fc80008000000 */
[----:B------:R-:W-:Y:S02]  /*3f80*/  F2FP.BF16.F32.PACK_AB R12, RZ, R12 ;  /* 0x0000000cff0c723e */ /* 0x000fe400000010ff */
[----:B------:R-:W-:-:S03]  /*3f90*/  ISETP.GE.AND P1, PT, R10, R9, PT ;  /* 0x000000090a00720c */ /* 0x000fc60003f26270 */
[----:B--2---:R-:W-:-:S05]  /*3fa0*/  HADD2.BF16_V2 R7, R7.H0_H0, R12.H0_H0 ;  /* 0x2000000c07077230 */ /* 0x004fca0000200800 */
[----:B------:R1:W-:Y:S05]  /*3fb0*/  STG.E.U16 desc[UR10][R4.64], R7 ;  /* 0x0000000704007986 */ /* 0x0003ea000c10150a */
[----:B------:R-:W-:Y:S05]  /*3fc0*/  @!P1 BRA `(.L_x_52) ;  /* 0xfffffff000f89947 */ /* 0x000fea000383ffff */
[----:B------:R-:W-:Y:S05]  /*3fd0*/  BSYNC.RECONVERGENT B1 ;  /* 0x0000000000017941 */ /* 0x000fea0003800200 */
.L_x_46:
[----:B------:R-:W-:Y:S05]  /*3fe0*/  BRA `(.L_x_44) ;  /* 0x0000000400187947 */ /* 0x000fea0003800000 */
.L_x_45:
[----:B------:R-:W-:Y:S01]  /*3ff0*/  LOP3.LUT R12, R2, 0x3, RZ, 0xc0, !PT ;  /* 0x00000003020c7812 */ /* 0x000fe200078ec0ff */
[----:B--2---:R-:W-:Y:S01]  /*4000*/  IMAD.U32 R6, RZ, RZ, UR19 ;  /* 0x00000013ff067e24 */ /* 0x004fe2000f8e00ff */
[----:B------:R-:W-:Y:S01]  /*4010*/  BSSY.RECONVERGENT B1, `(.L_x_53) ;  /* 0x0000024000017945 */ /* 0x000fe20003800200 */
[----:B-----5:R-:W-:Y:S01]  /*4020*/  FMUL R8, RZ, R3 ;  /* 0x00000003ff087220 */ /* 0x020fe20000400000 */
[----:B------:R-:W-:Y:S01]  /*4030*/  ISETP.NE.AND P0, PT, R12, 0x3, PT ;  /* 0x000000030c00780c */ /* 0x000fe20003f05270 */
[----:B0-----:R-:W-:Y:S02]  /*4040*/  IMAD.MOV.U32 R5, RZ, RZ, R10 ;  /* 0x000000ffff057224 */ /* 0x001fe400078e000a */
[----:B------:R-:W-:-:S10]  /*4050*/  IMAD.SHL.U32 R3, R6, 0x2, RZ ;  /* 0x0000000206037824 */ /* 0x000fd400078e00ff */
[----:B------:R-:W-:Y:S05]  /*4060*/  @!P0 BRA `(.L_x_54) ;  /* 0x0000000000788947 */ /* 0x000fea0003800000 */
[----:B------:R-:W0:Y:S08]  /*4070*/  LDC R5, c[0x0][0x3bc] ;  /* 0x0000ef00ff057b82 */ /* 0x000e300000000800 */
[----:B------:R-:W1:Y:S01]  /*4080*/  LDC.64 R6, c[0x0][0x3b0] ;  /* 0x0000ec00ff067b82 */ /* 0x000e620000000a00 */
[----:B0-----:R-:W-:-:S04]  /*4090*/  IMAD R5, R5, UR18, R10 ;  /* 0x0000001205057c24 */ /* 0x001fc8000f8e020a */
[----:B-1----:R-:W-:-:S05]  /*40a0*/  IMAD.WIDE R6, R5, 0x2, R6 ;  /* 0x0000000205067825 */ /* 0x002fca00078e0206 */
[----:B------:R-:W2:Y:S01]  /*40b0*/  LDG.E.U16 R5, desc[UR10][R6.64] ;  /* 0x0000000a06057981 */ /* 0x000ea2000c1e1500 */
[----:B------:R-:W-:Y:S02]  /*40c0*/  F2FP.BF16.F32.PACK_AB R9, RZ, R8 ;  /* 0x00000008ff09723e */ /* 0x000fe400000010ff */
[----:B------:R-:W-:Y:S02]  /*40d0*/  ISETP.NE.AND P0, PT, R12, RZ, PT ;  /* 0x000000ff0c00720c */ /* 0x000fe40003f05270 */
[----:B------:R-:W-:Y:S01]  /*40e0*/  IADD3 R10, PT, PT, R10, UR19, RZ ;  /* 0x000000130a0a7c10 */ /* 0x000fe2000fffe0ff */
[----:B--2---:R-:W-:-:S05]  /*40f0*/  HADD2.BF16_V2 R5, R5.H0_H0, R9.H0_H0 ;  /* 0x2000000905057230 */ /* 0x004fca0000200800 */
[----:B------:R-:W-:Y:S01]  /*4100*/  PRMT R11, R5, 0x7610, R11 ;  /* 0x00007610050b7816 */ /* 0x000fe2000000000b */
[----:B------:R-:W-:-:S04]  /*4110*/  IMAD.MOV.U32 R5, RZ, RZ, R10 ;  /* 0x000000ffff057224 */ /* 0x000fc800078e000a */
[----:B------:R0:W-:Y:S01]  /*4120*/  STG.E.U16 desc[UR10][R6.64], R11 ;  /* 0x0000000b06007986 */ /* 0x0001e2000c10150a */
[----:B------:R-:W-:Y:S05]  /*4130*/  @!P0 BRA `(.L_x_54) ;  /* 0x0000000000448947 */ /* 0x000fea0003800000 */
[----:B0-----:R-:W-:-:S05]  /*4140*/  IADD3 R6, P0, PT, R3, R6, RZ ;  /* 0x0000000603067210 */ /* 0x001fca0007f1e0ff */
[----:B------:R-:W-:-:S05]  /*4150*/  IMAD.X R7, RZ, RZ, R7, P0 ;  /* 0x000000ffff077224 */ /* 0x000fca00000e0607 */
[----:B------:R-:W2:Y:S01]  /*4160*/  LDG.E.U16 R5, desc[UR10][R6.64] ;  /* 0x0000000a06057981 */ /* 0x000ea2000c1e1500 */
[----:B------:R-:W-:Y:S01]  /*4170*/  ISETP.NE.AND P0, PT, R12, 0x1, PT ;  /* 0x000000010c00780c */ /* 0x000fe20003f05270 */
[----:B------:R-:W-:Y:S02]  /*4180*/  VIADD R10, R10, UR19 ;  /* 0x000000130a0a7c36 */ /* 0x000fe40008000000 */
[----:B--2---:R-:W-:-:S05]  /*4190*/  HADD2.BF16_V2 R5, R5.H0_H0, R9.H0_H0 ;  /* 0x2000000905057230 */ /* 0x004fca0000200800 */
[----:B------:R-:W-:Y:S01]  /*41a0*/  PRMT R11, R5, 0x7610, R11 ;  /* 0x00007610050b7816 */ /* 0x000fe2000000000b */
[----:B------:R-:W-:-:S04]  /*41b0*/  IMAD.MOV.U32 R5, RZ, RZ, R10 ;  /* 0x000000ffff057224 */ /* 0x000fc800078e000a */
[----:B------:R1:W-:Y:S01]  /*41c0*/  STG.E.U16 desc[UR10][R6.64], R11 ;  /* 0x0000000b06007986 */ /* 0x0003e2000c10150a */
[----:B------:R-:W-:Y:S05]  /*41d0*/  @!P0 BRA `(.L_x_54) ;  /* 0x00000000001c8947 */ /* 0x000fea0003800000 */
[----:B-1----:R-:W-:-:S05]  /*41e0*/  IADD3 R6, P0, PT, R3, R6, RZ ;  /* 0x0000000603067210 */ /* 0x002fca0007f1e0ff */
[----:B------:R-:W-:-:S05]  /*41f0*/  IMAD.X R7, RZ, RZ, R7, P0 ;  /* 0x000000ffff077224 */ /* 0x000fca00000e0607 */
[----:B------:R-:W2:Y:S02]  /*4200*/  LDG.E.U16 R5, desc[UR10][R6.64] ;  /* 0x0000000a06057981 */ /* 0x000ea4000c1e1500 */
[----:B--2---:R-:W-:-:S05]  /*4210*/  HADD2.BF16_V2 R5, R5.H0_H0, R9.H0_H0 ;  /* 0x2000000905057230 */ /* 0x004fca0000200800 */
[----:B------:R-:W-:Y:S02]  /*4220*/  PRMT R9, R5, 0x7610, R9 ;  /* 0x0000761005097816 */ /* 0x000fe40000000009 */
[----:B------:R-:W-:-:S03]  /*4230*/  IADD3 R5, PT, PT, R10, UR19, RZ ;  /* 0x000000130a057c10 */ /* 0x000fc6000fffe0ff */
[----:B------:R2:W-:Y:S04]  /*4240*/  STG.E.U16 desc[UR10][R6.64], R9 ;  /* 0x0000000906007986 */ /* 0x0005e8000c10150a */
.L_x_54:
[----:B------:R-:W-:Y:S05]  /*4250*/  BSYNC.RECONVERGENT B1 ;  /* 0x0000000000017941 */ /* 0x000fea0003800200 */
.L_x_53:
[----:B------:R-:W-:-:S13]  /*4260*/  ISETP.GE.U32.AND P0, PT, R2, 0x3, PT ;  /* 0x000000030200780c */ /* 0x000fda0003f06070 */
[----:B------:R-:W-:Y:S05]  /*4270*/  @!P0 BRA `(.L_x_44) ;  /* 0x0000000000748947 */ /* 0x000fea0003800000 */
[----:B012---:R-:W0:Y:S01]  /*4280*/  LDC.64 R6, c[0x0][0x3b0] ;  /* 0x0000ec00ff067b82 */ /* 0x007e220000000a00 */
[----:B------:R-:W-:-:S07]  /*4290*/  F2FP.BF16.F32.PACK_AB R12, RZ, R8 ;  /* 0x00000008ff0c723e */ /* 0x000fce00000010ff */
.L_x_55:
[----:B------:R-:W-:-:S04]  /*42a0*/  IMAD R17, R4, UR18, R5 ;  /* 0x0000001204117c24 */ /* 0x000fc8000f8e0205 */
[----:B0-----:R-:W-:-:S05]  /*42b0*/  IMAD.WIDE R16, R17, 0x2, R6 ;  /* 0x0000000211107825 */ /* 0x001fca00078e0206 */
[----:B---3--:R-:W2:Y:S01]  /*42c0*/  LDG.E.U16 R9, desc[UR10][R16.64] ;  /* 0x0000000a10097981 */ /* 0x008ea2000c1e1500 */
[----:B------:R-:W-:Y:S01]  /*42d0*/  IADD3 R8, P0, PT, R3, R16, RZ ;  /* 0x0000001003087210 */ /* 0x000fe20007f1e0ff */
[----:B--2---:R-:W-:-:S04]  /*42e0*/  HADD2.BF16_V2 R10, R9.H0_H0, R12.H0_H0 ;  /* 0x2000000c090a7230 */ /* 0x004fc80000200800 */
[----:B------:R-:W-:Y:S01]  /*42f0*/  IMAD.X R9, RZ, RZ, R17, P0 ;  /* 0x000000ffff097224 */ /* 0x000fe200000e0611 */
[----:B------:R-:W-:-:S05]  /*4300*/  PRMT R15, R10, 0x7610, R15 ;  /* 0x000076100a0f7816 */ /* 0x000fca000000000f */
[----:B------:R0:W-:Y:S04]  /*4310*/  STG.E.U16 desc[UR10][R16.64], R15 ;  /* 0x0000000f10007986 */ /* 0x0001e8000c10150a */
[----:B------:R-:W2:Y:S01]  /*4320*/  LDG.E.U16 R11, desc[UR10][R8.64] ;  /* 0x0000000a080b7981 */ /* 0x000ea2000c1e1500 */
[----:B------:R-:W-:Y:S01]  /*4330*/  IADD3 R10, P0, PT, R3, R8, RZ ;  /* 0x00000008030a7210 */ /* 0x000fe20007f1e0ff */
[----:B--2---:R-:W-:-:S04]  /*4340*/  HADD2.BF16_V2 R13, R11.H0_H0, R12.H0_H0 ;  /* 0x2000000c0b0d7230 */ /* 0x004fc80000200800 */
[----:B------:R-:W-:Y:S01]  /*4350*/  IMAD.X R11, RZ, RZ, R9, P0 ;  /* 0x000000ffff0b7224 */ /* 0x000fe200000e0609 */
[----:B0-----:R-:W-:-:S05]  /*4360*/  PRMT R17, R13, 0x7610, R17 ;  /* 0x000076100d117816 */ /* 0x001fca0000000011 */
[----:B------:R0:W-:Y:S04]  /*4370*/  STG.E.U16 desc[UR10][R8.64], R17 ;  /* 0x0000001108007986 */ /* 0x0001e8000c10150a */
[----:B------:R-:W2:Y:S01]  /*4380*/  LDG.E.U16 R13, desc[UR10][R10.64] ;  /* 0x0000000a0a0d7981 */ /* 0x000ea2000c1e1500 */
[----:B------:R-:W-:-:S05]  /*4390*/  IADD3 R14, P0, PT, R3, R10, RZ ;  /* 0x0000000a030e7210 */ /* 0x000fca0007f1e0ff */
[----:B------:R-:W-:Y:S02]  /*43a0*/  IMAD.X R15, RZ, RZ, R11, P0 ;  /* 0x000000ffff0f7224 */ /* 0x000fe400000e060b */
[----:B--2---:R-:W-:-:S05]  /*43b0*/  HADD2.BF16_V2 R13, R13.H0_H0, R12.H0_H0 ;  /* 0x2000000c0d0d7230 */ /* 0x004fca0000200800 */
[----:B0-----:R-:W-:-:S05]  /*43c0*/  PRMT R9, R13, 0x7610, R9 ;  /* 0x000076100d097816 */ /* 0x001fca0000000009 */
[----:B------:R3:W-:Y:S04]  /*43d0*/  STG.E.U16 desc[UR10][R10.64], R9 ;  /* 0x000000090a007986 */ /* 0x0007e8000c10150a */
[----:B------:R-:W2:Y:S01]  /*43e0*/  LDG.E.U16 R13, desc[UR10][R14.64] ;  /* 0x0000000a0e0d7981 */ /* 0x000ea2000c1e1500 */
[----:B------:R-:W-:-:S04]  /*43f0*/  IMAD.U32 R8, RZ, RZ, UR19 ;  /* 0x00000013ff087e24 */ /* 0x000fc8000f8e00ff */
[----:B------:R-:W-:-:S05]  /*4400*/  IMAD R5, R8, 0x4, R5 ;  /* 0x0000000408057824 */ /* 0x000fca00078e0205 */
[----:B------:R-:W-:Y:S01]  /*4410*/  ISETP.GE.AND P0, PT, R5, R4, PT ;  /* 0x000000040500720c */ /* 0x000fe20003f06270 */
[----:B--2---:R-:W-:-:S05]  /*4420*/  HADD2.BF16_V2 R13, R13.H0_H0, R12.H0_H0 ;  /* 0x2000000c0d0d7230 */ /* 0x004fca0000200800 */
[----:B------:R3:W-:Y:S07]  /*4430*/  STG.E.U16 desc[UR10][R14.64], R13 ;  /* 0x0000000d0e007986 */ /* 0x0007ee000c10150a */
[----:B------:R-:W-:Y:S05]  /*4440*/  @!P0 BRA `(.L_x_55) ;  /* 0xfffffffc00948947 */ /* 0x000fea000383ffff */
.L_x_44:
[----:B------:R-:W-:Y:S05]  /*4450*/  BSYNC.RECONVERGENT B0 ;  /* 0x0000000000007941 */ /* 0x000fea0003800200 */
.L_x_43:
[----:B------:R-:W-:Y:S06]  /*4460*/  BAR.SYNC.DEFER_BLOCKING 0x0 ;  /* 0x0000000000007b1d */ /* 0x000fec0000010000 */
[----:B------:R-:W-:Y:S05]  /*4470*/  BRA.U UP0, `(.L_x_56) ;  /* 0xffffffc900487547 */ /* 0x000fea000b83ffff */
[----:B------:R-:W-:Y:S05]  /*4480*/  EXIT ;  /* 0x000000000000794d */ /* 0x000fea0003800000 */
        .weak           $__internal_0_$__cuda_sm3x_div_rn_noftz_f32_slowpath
        .type           $__internal_0_$__cuda_sm3x_div_rn_noftz_f32_slowpath,@function
        .size           $__internal_0_$__cuda_sm3x_div_rn_noftz_f32_slowpath,(.L_x_273 - $__internal_0_$__cuda_sm3x_div_rn_noftz_f32_slowpath)
$__internal_0_$__cuda_sm3x_div_rn_noftz_f32_slowpath:
[----:B------:R-:W-:Y:S01]  /*4490*/  SHF.R.U32.HI R7, RZ, 0x17, R5 ;  /* 0x00000017ff077819 */ /* 0x000fe20000011605 */
[----:B------:R-:W-:Y:S01]  /*44a0*/  BSSY.RECONVERGENT B3, `(.L_x_57) ;  /* 0x0000063000037945 */ /* 0x000fe20003800200 */
[--C-:B------:R-:W-:Y:S01]  /*44b0*/  SHF.R.U32.HI R20, RZ, 0x17, R22.reuse ;  /* 0x00000017ff147819 */ /* 0x100fe20000011616 */
[----:B------:R-:W-:Y:S01]  /*44c0*/  IMAD.MOV.U32 R19, RZ, RZ, R22 ;  /* 0x000000ffff137224 */ /* 0x000fe200078e0016 */
[----:B------:R-:W-:Y:S02]  /*44d0*/  LOP3.LUT R7, R7, 0xff, RZ, 0xc0, !PT ;  /* 0x000000ff07077812 */ /* 0x000fe400078ec0ff */
[----:B------:R-:W-:Y:S02]  /*44e0*/  LOP3.LUT R20, R20, 0xff, RZ, 0xc0, !PT ;  /* 0x000000ff14147812 */ /* 0x000fe400078ec0ff */
[----:B------:R-:W-:-:S03]  /*44f0*/  IADD3 R24, PT, PT, R7, -0x1, RZ ;  /* 0xffffffff07187810 */ /* 0x000fc60007ffe0ff */
[----:B------:R-:W-:Y:S01]  /*4500*/  VIADD R21, R20, 0xffffffff ;  /* 0xffffffff14157836 */ /* 0x000fe20000000000 */
[----:B------:R-:W-:-:S04]  /*4510*/  ISETP.GT.U32.AND P0, PT, R24, 0xfd, PT ;  /* 0x000000fd1800780c */ /* 0x000fc80003f04070 */
[----:B------:R-:W-:-:S13]  /*4520*/  ISETP.GT.U32.OR P0, PT, R21, 0xfd, P0 ;  /* 0x000000fd1500780c */ /* 0x000fda0000704470 */
[----:B------:R-:W-:Y:S01]  /*4530*/  @!P0 IMAD.MOV.U32 R18, RZ, RZ, RZ ;  /* 0x000000ffff128224 */ /* 0x000fe200078e00ff */
[----:B------:R-:W-:Y:S06]  /*4540*/  @!P0 BRA `(.L_x_58) ;  /* 0x00000000005c8947 */ /* 0x000fec0003800000 */
[----:B------:R-:W-:Y:S02]  /*4550*/  FSETP.GTU.FTZ.AND P0, PT, |R22|, +INF , PT ;  /* 0x7f8000001600780b */ /* 0x000fe40003f1c200 */
[----:B------:R-:W-:-:S04]  /*4560*/  FSETP.GTU.FTZ.AND P2, PT, |R5|, +INF , PT ;  /* 0x7f8000000500780b */ /* 0x000fc80003f5c200 */
[----:B------:R-:W-:-:S13]  /*4570*/  PLOP3.LUT P0, PT, P0, P2, PT, 0xf8, 0x8f ;  /* 0x00000000008f781c */ /* 0x000fda0000705f70 */
[----:B------:R-:W-:Y:S05]  /*4580*/  @P0 BRA `(.L_x_59) ;  /* 0x00000004004c0947 */ /* 0x000fea0003800000 */
[----:B------:R-:W-:-:S13]  /*4590*/  LOP3.LUT P0, RZ, R5, 0x7fffffff, R19, 0xc8, !PT ;  /* 0x7fffffff05ff7812 */ /* 0x000fda000780c813 */
[----:B------:R-:W-:Y:S05]  /*45a0*/  @!P0 BRA `(.L_x_60) ;  /* 0x00000004003c8947 */ /* 0x000fea0003800000 */
[C---:B------:R-:W-:Y:S02]  /*45b0*/  FSETP.NEU.FTZ.AND P2, PT, |R22|.reuse, +INF , PT ;  /* 0x7f8000001600780b */ /* 0x040fe40003f5d200 */
[----:B------:R-:W-:Y:S02]  /*45c0*/  FSETP.NEU.FTZ.AND P3, PT, |R5|, +INF , PT ;  /* 0x7f8000000500780b */ /* 0x000fe40003f7d200 */
[----:B------:R-:W-:-:S11]  /*45d0*/  FSETP.NEU.FTZ.AND P0, PT, |R22|, +INF , PT ;  /* 0x7f8000001600780b */ /* 0x000fd60003f1d200 */
[----:B------:R-:W-:Y:S05]  /*45e0*/  @!P3 BRA !P2, `(.L_x_60) ;  /* 0x00000004002cb947 */ /* 0x000fea0005000000 */
[----:B------:R-:W-:-:S04]  /*45f0*/  LOP3.LUT P2, RZ, R19, 0x7fffffff, RZ, 0xc0, !PT ;  /* 0x7fffffff13ff7812 */ /* 0x000fc8000784c0ff */
[----:B------:R-:W-:-:S13]  /*4600*/  PLOP3.LUT P2, PT, P3, P2, PT, 0x2f, 0xf2 ;  /* 0x0000000000f2781c */ /* 0x000fda0001f44577 */
[----:B------:R-:W-:Y:S05]  /*4610*/  @P2 BRA `(.L_x_61) ;  /* 0x0000000400182947 */ /* 0x000fea0003800000 */
[----:B------:R-:W-:-:S04]  /*4620*/  LOP3.LUT P2, RZ, R5, 0x7fffffff, RZ, 0xc0, !PT ;  /* 0x7fffffff05ff7812 */ /* 0x000fc8000784c0ff */
[----:B------:R-:W-:-:S13]  /*4630*/  PLOP3.LUT P0, PT, P0, P2, PT, 0x2f, 0xf2 ;  /* 0x0000000000f2781c */ /* 0x000fda0000704577 */
[----:B------:R-:W-:Y:S05]  /*4640*/  @P0 BRA `(.L_x_62) ;  /* 0x0000000400000947 */ /* 0x000fea0003800000 */
[----:B------:R-:W-:Y:S02]  /*4650*/  ISETP.GE.AND P0, PT, R21, RZ, PT ;  /* 0x000000ff1500720c */ /* 0x000fe40003f06270 */
[----:B------:R-:W-:-:S11]  /*4660*/  ISETP.GE.AND P2, PT, R24, RZ, PT ;  /* 0x000000ff1800720c */ /* 0x000fd60003f46270 */
[----:B------:R-:W-:Y:S02]  /*4670*/  @P0 IMAD.MOV.U32 R18, RZ, RZ, RZ ;  /* 0x000000ffff120224 */ /* 0x000fe400078e00ff */
[----:B------:R-:W-:Y:S01]  /*4680*/  @!P0 FFMA R19, R22, 1.84467440737095516160e+19, RZ ;  /* 0x5f80000016138823 */ /* 0x000fe200000000ff */
[----:B------:R-:W-:Y:S02]  /*4690*/  @!P0 IMAD.MOV.U32 R18, RZ, RZ, -0x40 ;  /* 0xffffffc0ff128424 */ /* 0x000fe400078e00ff */
[----:B------:R-:W-:-:S03]  /*46a0*/  @!P2 FFMA R5, R5, 1.84467440737095516160e+19, RZ ;  /* 0x5f8000000505a823 */ /* 0x000fc600000000ff */
[----:B------:R-:W-:-:S07]  /*46b0*/  @!P2 IADD3 R18, PT, PT, R18, 0x40, RZ ;  /* 0x000000401212a810 */ /* 0x000fce0007ffe0ff */
.L_x_58:
[----:B------:R-:W-:Y:S01]  /*46c0*/  LEA R22, R7, 0xc0800000, 0x17 ;  /* 0xc080000007167811 */ /* 0x000fe200078eb8ff */
[----:B------:R-:W-:Y:S01]  /*46d0*/  VIADD R20, R20, 0xffffff81 ;  /* 0xffffff8114147836 */ /* 0x000fe20000000000 */
[----:B------:R-:W-:Y:S03]  /*46e0*/  BSSY.RECONVERGENT B4, `(.L_x_63) ;  /* 0x0000035000047945 */ /* 0x000fe60003800200 */
[----:B------:R-:W-:Y:S02]  /*46f0*/  IMAD.IADD R21, R5, 0x1, -R22 ;  /* 0x0000000105157824 */ /* 0x000fe400078e0a16 */
[C---:B------:R-:W-:Y:S02]  /*4700*/  IMAD R5, R20.reuse, -0x800000, R19 ;  /* 0xff80000014057824 */ /* 0x040fe400078e0213 */
[----:B------:R0:W1:Y:S01]  /*4710*/  MUFU.RCP R25, R21 ;  /* 0x0000001500197308 */ /* 0x0000620000001000 */
[----:B------:R-:W-:Y:S01]  /*4720*/  FADD.FTZ R22, -R21, -RZ ;  /* 0x800000ff15167221 */ /* 0x000fe20000010100 */
[----:B0-----:R-:W-:-:S05]  /*4730*/  IADD3 R21, PT, PT, R20, 0x7f, -R7 ;  /* 0x0000007f14157810 */ /* 0x001fca0007ffe807 */
[----:B------:R-:W-:Y:S02]  /*4740*/  IMAD.IADD R18, R21, 0x1, R18 ;  /* 0x0000000115127824 */ /* 0x000fe400078e0212 */
[----:B-1----:R-:W-:-:S04]  /*4750*/  FFMA R24, R25, R22, 1 ;  /* 0x3f80000019187423 */ /* 0x002fc80000000016 */
[----:B------:R-:W-:-:S04]  /*4760*/  FFMA R24, R25, R24, R25 ;  /* 0x0000001819187223 */ /* 0x000fc80000000019 */
[----:B------:R-:W-:-:S04]  /*4770*/  FFMA R19, R5, R24, RZ ;  /* 0x0000001805137223 */ /* 0x000fc800000000ff */
[----:B------:R-:W-:-:S04]  /*4780*/  FFMA R25, R22, R19, R5 ;  /* 0x0000001316197223 */ /* 0x000fc80000000005 */
[----:B------:R-:W-:-:S04]  /*4790*/  FFMA R19, R24, R25, R19 ;  /* 0x0000001918137223 */ /* 0x000fc80000000013 */
[----:B------:R-:W-:-:S04]  /*47a0*/  FFMA R22, R22, R19, R5 ;  /* 0x0000001316167223 */ /* 0x000fc80000000005 */
[----:B------:R-:W-:-:S05]  /*47b0*/  FFMA R5, R24, R22, R19 ;  /* 0x0000001618057223 */ /* 0x000fca0000000013 */
[----:B------:R-:W-:-:S04]  /*47c0*/  SHF.R.U32.HI R7, RZ, 0x17, R5 ;  /* 0x00000017ff077819 */ /* 0x000fc80000011605 */
[----:B------:R-:W-:-:S05]  /*47d0*/  LOP3.LUT R7, R7, 0xff, RZ, 0xc0, !PT ;  /* 0x000000ff07077812 */ /* 0x000fca00078ec0ff */
[----:B------:R-:W-:-:S04]  /*47e0*/  IMAD.IADD R7, R7, 0x1, R18 ;  /* 0x0000000107077824 */ /* 0x000fc800078e0212 */
[----:B------:R-:W-:-:S05]  /*47f0*/  VIADD R20, R7, 0xffffffff ;  /* 0xffffffff07147836 */ /* 0x000fca0000000000 */
[----:B------:R-:W-:-:S13]  /*4800*/  ISETP.GE.U32.AND P0, PT, R20, 0xfe, PT ;  /* 0x000000fe1400780c */ /* 0x000fda0003f06070 */
[----:B------:R-:W-:Y:S05]  /*4810*/  @!P0 BRA `(.L_x_64) ;  /* 0x0000000000808947 */ /* 0x000fea0003800000 */
[----:B------:R-:W-:-:S13]  /*4820*/  ISETP.GT.AND P0, PT, R7, 0xfe, PT ;  /* 0x000000fe0700780c */ /* 0x000fda0003f04270 */
[----:B------:R-:W-:Y:S05]  /*4830*/  @P0 BRA `(.L_x_65) ;  /* 0x00000000006c0947 */ /* 0x000fea0003800000 */
[----:B------:R-:W-:-:S13]  /*4840*/  ISETP.GE.AND P0, PT, R7, 0x1, PT ;  /* 0x000000010700780c */ /* 0x000fda0003f06270 */
[----:B------:R-:W-:Y:S05]  /*4850*/  @P0 BRA `(.L_x_66) ;  /* 0x0000000000740947 */ /* 0x000fea0003800000 */
[----:B------:R-:W-:Y:S02]  /*4860*/  ISETP.GE.AND P0, PT, R7, -0x18, PT ;  /* 0xffffffe80700780c */ /* 0x000fe40003f06270 */
[----:B------:R-:W-:-:S11]  /*4870*/  LOP3.LUT R5, R5, 0x80000000, RZ, 0xc0, !PT ;  /* 0x8000000005057812 */ /* 0x000fd600078ec0ff */
[----:B------:R-:W-:Y:S05]  /*4880*/  @!P0 BRA `(.L_x_66) ;  /* 0x0000000000688947 */ /* 0x000fea0003800000 */
[-CC-:B------:R-:W-:Y:S01]  /*4890*/  FFMA.RZ R18, R24, R22.reuse, R19.reuse ;  /* 0x0000001618127223 */ /* 0x180fe2000000c013 */
[C---:B------:R-:W-:Y:S02]  /*48a0*/  IADD3 R21, PT, PT, R7.reuse, 0x20, RZ ;  /* 0x0000002007157810 */ /* 0x040fe40007ffe0ff */
[C---:B------:R-:W-:Y:S02]  /*48b0*/  ISETP.NE.AND P3, PT, R7.reuse, RZ, PT ;  /* 0x000000ff0700720c */ /* 0x040fe40003f65270 */
[----:B------:R-:W-:Y:S01]  /*48c0*/  LOP3.LUT R20, R18, 0x7fffff, RZ, 0xc0, !PT ;  /* 0x007fffff12147812 */ /* 0x000fe200078ec0ff */
[CCC-:B------:R-:W-:Y:S01]  /*48d0*/  FFMA.RP R18, R24.reuse, R22.reuse, R19.reuse ;  /* 0x0000001618127223 */ /* 0x1c0fe20000008013 */
[----:B------:R-:W-:Y:S01]  /*48e0*/  ISETP.NE.AND P2, PT, R7, RZ, PT ;  /* 0x000000ff0700720c */ /* 0x000fe20003f45270 */
[----:B------:R-:W-:Y:S01]  /*48f0*/  FFMA.RM R19, R24, R22, R19 ;  /* 0x0000001618137223 */ /* 0x000fe20000004013 */
[----:B------:R-:W-:Y:S01]  /*4900*/  LOP3.LUT R20, R20, 0x800000, RZ, 0xfc, !PT ;  /* 0x0080000014147812 */ /* 0x000fe200078efcff */
[----:B------:R-:W-:-:S03]  /*4910*/  IMAD.MOV R7, RZ, RZ, -R7 ;  /* 0x000000ffff077224 */ /* 0x000fc600078e0a07 */
[----:B------:R-:W-:Y:S02]  /*4920*/  SHF.L.U32 R21, R20, R21, RZ ;  /* 0x0000001514157219 */ /* 0x000fe400000006ff */
[----:B------:R-:W-:Y:S02]  /*4930*/  FSETP.NEU.FTZ.AND P0, PT, R18, R19, PT ;  /* 0x000000131200720b */ /* 0x000fe40003f1d000 */
[----:B------:R-:W-:Y:S02]  /*4940*/  SEL R7, R7, RZ, P3 ;  /* 0x000000ff07077207 */ /* 0x000fe40001800000 */
[----:B------:R-:W-:Y:S02]  /*4950*/  ISETP.NE.AND P2, PT, R21, RZ, P2 ;  /* 0x000000ff1500720c */ /* 0x000fe40001745270 */
[----:B------:R-:W-:Y:S02]  /*4960*/  SHF.R.U32.HI R7, RZ, R7, R20 ;  /* 0x00000007ff077219 */ /* 0x000fe40000011614 */
[----:B------:R-:W-:-:S02]  /*4970*/  PLOP3.LUT P0, PT, P0, P2, PT, 0xf8, 0x8f ;  /* 0x00000000008f781c */ /* 0x000fc40000705f70 */
[----:B------:R-:W-:Y:S02]  /*4980*/  SHF.R.U32.HI R19, RZ, 0x1, R7 ;  /* 0x00000001ff137819 */ /* 0x000fe40000011607 */
[----:B------:R-:W-:-:S04]  /*4990*/  SEL R18, RZ, 0x1, !P0 ;  /* 0x00000001ff127807 */ /* 0x000fc80004000000 */
[----:B------:R-:W-:-:S04]  /*49a0*/  LOP3.LUT R18, R18, 0x1, R19, 0xf8, !PT ;  /* 0x0000000112127812 */ /* 0x000fc800078ef813 */
[----:B------:R-:W-:-:S05]  /*49b0*/  LOP3.LUT R18, R18, R7, RZ, 0xc0, !PT ;  /* 0x0000000712127212 */ /* 0x000fca00078ec0ff */
[----:B------:R-:W-:-:S05]  /*49c0*/  IMAD.IADD R18, R19, 0x1, R18 ;  /* 0x0000000113127824 */ /* 0x000fca00078e0212 */
[----:B------:R-:W-:Y:S01]  /*49d0*/  LOP3.LUT R5, R18, R5, RZ, 0xfc, !PT ;  /* 0x0000000512057212 */ /* 0x000fe200078efcff */
[----:B------:R-:W-:Y:S06]  /*49e0*/  BRA `(.L_x_66) ;  /* 0x0000000000107947 */ /* 0x000fec0003800000 */
.L_x_65:
[----:B------:R-:W-:-:S04]  /*49f0*/  LOP3.LUT R5, R5, 0x80000000, RZ, 0xc0, !PT ;  /* 0x8000000005057812 */ /* 0x000fc800078ec0ff */
[----:B------:R-:W-:Y:S01]  /*4a00*/  LOP3.LUT R5, R5, 0x7f800000, RZ, 0xfc, !PT ;  /* 0x7f80000005057812 */ /* 0x000fe200078efcff */
[----:B------:R-:W-:Y:S06]  /*4a10*/  BRA `(.L_x_66) ;  /* 0x0000000000047947 */ /* 0x000fec0003800000 */
.L_x_64:
[----:B------:R-:W-:-:S07]  /*4a20*/  IMAD R5, R18, 0x800000, R5 ;  /* 0x0080000012057824 */ /* 0x000fce00078e0205 */
.L_x_66:
[----:B------:R-:W-:Y:S05]  /*4a30*/  BSYNC.RECONVERGENT B4 ;  /* 0x0000000000047941 */ /* 0x000fea0003800200 */
.L_x_63:
[----:B------:R-:W-:Y:S05]  /*4a40*/  BRA `(.L_x_67) ;  /* 0x0000000000207947 */ /* 0x000fea0003800000 */
.L_x_62:
[----:B------:R-:W-:-:S04]  /*4a50*/  LOP3.LUT R5, R5, 0x80000000, R19, 0x48, !PT ;  /* 0x8000000005057812 */ /* 0x000fc800078e4813 */
[----:B------:R-:W-:Y:S01]  /*4a60*/  LOP3.LUT R5, R5, 0x7f800000, RZ, 0xfc, !PT ;  /* 0x7f80000005057812 */ /* 0x000fe200078efcff */
[----:B------:R-:W-:Y:S06]  /*4a70*/  BRA `(.L_x_67) ;  /* 0x0000000000147947 */ /* 0x000fec0003800000 */
.L_x_61:
[----:B------:R-:W-:Y:S01]  /*4a80*/  LOP3.LUT R5, R5, 0x80000000, R19, 0x48, !PT ;  /* 0x8000000005057812 */ /* 0x000fe200078e4813 */
[----:B------:R-:W-:Y:S06]  /*4a90*/  BRA `(.L_x_67) ;  /* 0x00000000000c7947 */ /* 0x000fec0003800000 */
.L_x_60:
[----:B------:R-:W0:Y:S01]  /*4aa0*/  MUFU.RSQ R5, -QNAN ;  /* 0xffc0000000057908 */ /* 0x000e220000001400 */
[----:B------:R-:W-:Y:S05]  /*4ab0*/  BRA `(.L_x_67) ;  /* 0x0000000000047947 */ /* 0x000fea0003800000 */
.L_x_59:
[----:B------:R-:W-:-:S07]  /*4ac0*/  FADD.FTZ R5, R22, R5 ;  /* 0x0000000516057221 */ /* 0x000fce0000010000 */
.L_x_67:
[----:B------:R-:W-:Y:S05]  /*4ad0*/  BSYNC.RECONVERGENT B3 ;  /* 0x0000000000037941 */ /* 0x000fea0003800200 */
.L_x_57:
[----:B------:R-:W-:-:S04]  /*4ae0*/  IMAD.MOV.U32 R7, RZ, RZ, 0x0 ;  /* 0x00000000ff077424 */ /* 0x000fc800078e00ff */
[----:B0-----:R-:W-:Y:S05]  /*4af0*/  RET.REL.NODEC R6 `(_Z16fused_moe_kernelI13__nv_bfloat16EvPKT_S3_S3_S3_PKfPKjPS1_iiiii) ;  /* 0xffffffb406407950 */ /* 0x001fea0003c3ffff */
.L_x_68:
[----:B------:R-:W-:-:S00]  /*4b00*/  BRA `(.L_x_68) ;  /* 0xfffffffc00fc7947 */ /* 0x000fc0000383ffff */
[----:B------:R-:W-:-:S00]  /*4b10*/  NOP ;  /* 0x0000000000007918 */ /* 0x000fc00000000000 */
        /* <DEDUP_REMOVED lines=14> */
.L_x_273:


//--------------------- .text._Z16fused_moe_kernelI6__halfEvPKT_S3_S3_S3_PKfPKjPS1_iiiii --------------------------
	.section	.text._Z16fused_moe_kernelI6__halfEvPKT_S3_S3_S3_PKfPKjPS1_iiiii,"ax",@progbits
	.align	128
        .global         _Z16fused_moe_kernelI6__halfEvPKT_S3_S3_S3_PKfPKjPS1_iiiii
        .type           _Z16fused_moe_kernelI6__halfEvPKT_S3_S3_S3_PKfPKjPS1_iiiii,@function
        .size           _Z16fused_moe_kernelI6__halfEvPKT_S3_S3_S3_PKfPKjPS1_iiiii,(.L_x_274 - _Z16fused_moe_kernelI6__halfEvPKT_S3_S3_S3_PKfPKjPS1_iiiii)
        .other          _Z16fused_moe_kernelI6__halfEvPKT_S3_S3_S3_PKfPKjPS1_iiiii,@"STO_CUDA_ENTRY STV_DEFAULT"
_Z16fused_moe_kernelI6__halfEvPKT_S3_S3_S3_PKfPKjPS1_iiiii:
.text._Z16fused_moe_kernelI6__halfEvPKT_S3_S3_S3_PKfPKjPS1_iiiii:
        /* <DEDUP_REMOVED lines=27> */
[----:B------:R-:W-:-:S05]  /*01b0*/  IMAD.HI.U32 R3, R8, R5, RZ ;  /* 0x0000000508037227 */ /* 0x000fca00078e00ff */
[----:B------:R-:W-:-:S05]  /*01c0*/  IADD3 R2, PT, PT, -R3, RZ, RZ ;  /* 0x000000ff03027210 */ /* 0x000fca0007ffe1ff */
[----:B------:R-:W-:-:S05]  /*01d0*/  IMAD R5, R2, UR19, R5 ;  /* 0x0000001302057c24 */ /* 0x000fca000f8e0205 */
[----:B------:R-:W-:-:S13]  /*01e0*/  ISETP.GE.U32.AND P1, PT, R5, UR19, PT ;  /* 0x0000001305007c0c */ /* 0x000fda000bf26070 */
[----:B------:R-:W-:Y:S02]  /*01f0*/  @P1 VIADD R5, R5, -UR19 ;  /* 0x8000001305051c36 */ /* 0x000fe40008000000 */
[----:B------:R-:W-:-:S03]  /*0200*/  @P1 VIADD R3, R3, 0x1 ;  /* 0x0000000103031836 */ /* 0x000fc60000000000 */
[----:B------:R-:W-:-:S13]  /*0210*/  ISETP.GE.U32.AND P2, PT, R5, UR19, PT ;  /* 0x0000001305007c0c */ /* 0x000fda000bf46070 */
[----:B------:R-:W-:Y:S01]  /*0220*/  @P2 VIADD R3, R3, 0x1 ;  /* 0x0000000103032836 */ /* 0x000fe20000000000 */
[----:B------:R-:W-:-:S05]  /*0230*/  @!P3 LOP3.LUT R3, RZ, UR19, RZ, 0x33, !PT ;  /* 0x00000013ff03bc12 */ /* 0x000fca000f8e33ff */
[----:B------:R-:W-:-:S05]  /*0240*/  IMAD.IADD R3, R6, 0x1, R3 ;  /* 0x0000000106037824 */ /* 0x000fca00078e0203 */
[C---:B------:R-:W-:Y:S02]  /*0250*/  LOP3.LUT R2, R3.reuse, 0x3, RZ, 0xc0, !PT ;  /* 0x0000000303027812 */ /* 0x040fe400078ec0ff */
[----:B------:R-:W-:Y:S02]  /*0260*/  ISETP.GE.U32.AND P2, PT, R3, 0x3, PT ;  /* 0x000000030300780c */ /* 0x000fe40003f46070 */
[----:B------:R-:W-:Y:S02]  /*0270*/  ISETP.NE.AND P1, PT, R2, 0x3, PT ;  /* 0x000000030200780c */ /* 0x000fe40003f25270 */
[----:B------:R-:W-:-:S11]  /*0280*/  MOV R2, R0 ;  /* 0x0000000000027202 */ /* 0x000fd60000000f00 */
        /* <DEDUP_REMOVED lines=9> */
.L_x_73:
[----:B0-----:R-:W-:-:S04]  /*0320*/  IMAD.U32 R7, RZ, RZ, UR7 ;  /* 0x00000007ff077e24 */ /* 0x001fc8000f8e00ff */
[----:B------:R-:W-:-:S04]  /*0330*/  IMAD R7, R7, UR18, R2 ;  /* 0x0000001207077c24 */ /* 0x000fc8000f8e0202 */
[----:B-1----:R-:W-:-:S06]  /*0340*/  IMAD.WIDE R6, R7, 0x2, R4 ;  /* 0x0000000207067825 */ /* 0x002fcc00078e0204 */
[----:B------:R-:W2:Y:S01]  /*0350*/  LDG.E.U16 R7, desc[UR10][R6.64] ;  /* 0x0000000a06077981 */ /* 0x000ea2000c1e1500 */
[----:B------:R-:W-:Y:S01]  /*0360*/  LEA R10, R2, R9, 0x1 ;  /* 0x00000009020a7211 */ /* 0x000fe200078e08ff */
[----:B------:R-:W-:Y:S02]  /*0370*/  VIADD R8, R8, 0x1 ;  /* 0x0000000108087836 */ /* 0x000fe40000000000 */
[----:B------:R-:W-:-:S03]  /*0380*/  VIADD R2, R2, UR19 ;  /* 0x0000001302027c36 */ /* 0x000fc60008000000 */
[----:B------:R-:W-:Y:S01]  /*0390*/  ISETP.NE.AND P1, PT, R8, R3, PT ;  /* 0x000000030800720c */ /* 0x000fe20003f25270 */
[----:B--2---:R0:W-:-:S12]  /*03a0*/  STS.U16 [R10], R7 ;  /* 0x000000070a007388 */ /* 0x0041d80000000400 */
[----:B------:R-:W-:Y:S05]  /*03b0*/  @P1 BRA `(.L_x_73) ;  /* 0xfffffffc00d81947 */ /* 0x000fea000383ffff */
.L_x_72:
[----:B------:R-:W-:Y:S05]  /*03c0*/  BSYNC.RECONVERGENT B1 ;  /* 0x0000000000017941 */ /* 0x000fea0003800200 */
.L_x_71:
[----:B------:R-:W-:Y:S05]  /*03d0*/  @!P2 BRA `(.L_x_70) ;  /* 0x00000000007ca947 */ /* 0x000fea0003800000 */
[----:B------:R-:W1:Y:S01]  /*03e0*/  S2R R6, SR_CgaCtaId ;  /* 0x0000000000067919 */ /* 0x000e620000008800 */
[----:B------:R-:W2:Y:S01]  /*03f0*/  LDC.64 R4, c[0x0][0x380] ;  /* 0x0000e000ff047b82 */ /* 0x000ea20000000a00 */
[----:B------:R-:W-:Y:S01]  /*0400*/  MOV R3, 0x400 ;  /* 0x0000040000037802 */ /* 0x000fe20000000f00 */
[----:B0-----:R-:W-:-:S03]  /*0410*/  IMAD.U32 R7, RZ, RZ, UR19 ;  /* 0x00000013ff077e24 */ /* 0x001fc6000f8e00ff */
[----:B-1----:R-:W-:Y:S01]  /*0420*/  LEA R17, R6, R3, 0x18 ;  /* 0x0000000306117211 */ /* 0x002fe200078ec0ff */
[----:B------:R-:W-:-:S07]  /*0430*/  IMAD.SHL.U32 R3, R7, 0x2, RZ ;  /* 0x0000000207037824 */ /* 0x000fce00078e00ff */
.L_x_74:
[----:B------:R-:W-:-:S05]  /*0440*/  MOV R13, UR7 ;  /* 0x00000007000d7c02 */ /* 0x000fca0008000f00 */
[----:B------:R-:W-:-:S04]  /*0450*/  IMAD R13, R13, UR18, R2 ;  /* 0x000000120d0d7c24 */ /* 0x000fc8000f8e0202 */
[----:B-12---:R-:W-:-:S03]  /*0460*/  IMAD.WIDE R12, R13, 0x2, R4 ;  /* 0x000000020d0c7825 */ /* 0x006fc600078e0204 */
[----:B------:R-:W-:-:S03]  /*0470*/  IADD3 R6, P1, PT, R12, R3, RZ ;  /* 0x000000030c067210 */ /* 0x000fc60007f3e0ff */
[----:B------:R0:W2:Y:S02]  /*0480*/  LDG.E.U16 R12, desc[UR10][R12.64] ;  /* 0x0000000a0c0c7981 */ /* 0x0000a4000c1e1500 */
[----:B------:R-:W-:Y:S01]  /*0490*/  IMAD.X R7, RZ, RZ, R13, P1 ;  /* 0x000000ffff077224 */ /* 0x000fe200008e060d */
[----:B------:R-:W-:-:S05]  /*04a0*/  IADD3 R8, P1, PT, R3, R6, RZ ;  /* 0x0000000603087210 */ /* 0x000fca0007f3e0ff */
[----:B------:R-:W-:Y:S01]  /*04b0*/  IMAD.X R9, RZ, RZ, R7, P1 ;  /* 0x000000ffff097224 */ /* 0x000fe200008e0607 */
[----:B------:R-:W-:Y:S01]  /*04c0*/  IADD3 R10, P1, PT, R3, R8, RZ ;  /* 0x00000008030a7210 */ /* 0x000fe20007f3e0ff */
[----:B------:R-:W3:Y:S04]  /*04d0*/  LDG.E.U16 R7, desc[UR10][R6.64] ;  /* 0x0000000a06077981 */ /* 0x000ee8000c1e1500 */
[----:B------:R-:W-:Y:S02]  /*04e0*/  IMAD.X R11, RZ, RZ, R9, P1 ;  /* 0x000000ffff0b7224 */ /* 0x000fe400008e0609 */
[----:B------:R-:W4:Y:S04]  /*04f0*/  LDG.E.U16 R9, desc[UR10][R8.64] ;  /* 0x0000000a08097981 */ /* 0x000f28000c1e1500 */
[----:B------:R-:W5:Y:S01]  /*0500*/  LDG.E.U16 R10, desc[UR10][R10.64] ;  /* 0x0000000a0a0a7981 */ /* 0x000f62000c1e1500 */
[----:B------:R-:W-:-:S05]  /*0510*/  IMAD R18, R2, 0x2, R17 ;  /* 0x0000000202127824 */ /* 0x000fca00078e0211 */
[----:B------:R-:W-:-:S05]  /*0520*/  IADD3 R14, PT, PT, R18, R3, RZ ;  /* 0x00000003120e7210 */ /* 0x000fca0007ffe0ff */
[C---:B------:R-:W-:Y:S02]  /*0530*/  IMAD.IADD R16, R3.reuse, 0x1, R14 ;  /* 0x0000000103107824 */ /* 0x040fe400078e020e */
[----:B0-----:R-:W-:Y:S02]  /*0540*/  IMAD.U32 R13, RZ, RZ, UR19 ;  /* 0x00000013ff0d7e24 */ /* 0x001fe4000f8e00ff */
[----:B------:R-:W-:-:S03]  /*0550*/  IMAD.IADD R15, R3, 0x1, R16 ;  /* 0x00000001030f7824 */ /* 0x000fc600078e0210 */
[----:B------:R-:W-:-:S04]  /*0560*/  LEA R2, R13, R2, 0x2 ;  /* 0x000000020d027211 */ /* 0x000fc800078e10ff */
[----:B------:R-:W-:Y:S01]  /*0570*/  ISETP.GE.AND P1, PT, R2, UR7, PT ;  /* 0x0000000702007c0c */ /* 0x000fe2000bf26270 */
[----:B--2---:R1:W-:Y:S04]  /*0580*/  STS.U16 [R18], R12 ;  /* 0x0000000c12007388 */ /* 0x0043e80000000400 */
[----:B---3--:R1:W-:Y:S04]  /*0590*/  STS.U16 [R14], R7 ;  /* 0x000000070e007388 */ /* 0x0083e80000000400 */
[----:B----4-:R1:W-:Y:S04]  /*05a0*/  STS.U16 [R16], R9 ;  /* 0x0000000910007388 */ /* 0x0103e80000000400 */
[----:B-----5:R1:W-:Y:S01]  /*05b0*/  STS.U16 [R15], R10 ;  /* 0x0000000a0f007388 */ /* 0x0203e20000000400 */
[----:B------:R-:W-:Y:S05]  /*05c0*/  @!P1 BRA `(.L_x_74) ;  /* 0xfffffffc009c9947 */ /* 0x000fea000383ffff */
.L_x_70:
[----:B------:R-:W-:Y:S05]  /*05d0*/  BSYNC.RECONVERGENT B0 ;  /* 0x0000000000007941 */ /* 0x000fea0003800200 */
.L_x_69:
        /* <DEDUP_REMOVED lines=15> */
[----:B0-----:R-:W-:Y:S02]  /*06d0*/  HFMA2 R2, -RZ, RZ, 0, 0 ;  /* 0x00000000ff027431 */ /* 0x001fe400000001ff */
[----:B-1----:R-:W-:-:S04]  /*06e0*/  IMAD.MOV R9, RZ, RZ, -R3 ;  /* 0x000000ffff097224 */ /* 0x002fc800078e0a03 */
[----:B------:R-:W-:-:S04]  /*06f0*/  IMAD R9, R9, UR19, RZ ;  /* 0x0000001309097c24 */ /* 0x000fc8000f8e02ff */
[----:B------:R-:W-:-:S06]  /*0700*/  IMAD.HI.U32 R8, R3, R9, R2 ;  /* 0x0000000903087227 */ /* 0x000fcc00078e0002 */
[----:B------:R-:W-:-:S04]  /*0710*/  IMAD.HI.U32 R3, R8, R5, RZ ;  /* 0x0000000508037227 */ /* 0x000fc800078e00ff */
[----:B------:R-:W-:-:S04]  /*0720*/  IMAD.MOV R2, RZ, RZ, -R3 ;  /* 0x000000ffff027224 */ /* 0x000fc800078e0a03 */
[----:B------:R-:W-:-:S05]  /*0730*/  IMAD R2, R2, UR19, R5 ;  /* 0x0000001302027c24 */ /* 0x000fca000f8e0205 */
[----:B------:R-:W-:-:S13]  /*0740*/  ISETP.GE.U32.AND P0, PT, R2, UR19, PT ;  /* 0x0000001302007c0c */ /* 0x000fda000bf06070 */
[----:B------:R-:W-:Y:S02]  /*0750*/  @P0 VIADD R2, R2, -UR19 ;  /* 0x8000001302020c36 */ /* 0x000fe40008000000 */
[----:B------:R-:W-:-:S03]  /*0760*/  @P0 VIADD R3, R3, 0x1 ;  /* 0x0000000103030836 */ /* 0x000fc60000000000 */
[----:B------:R-:W-:-:S13]  /*0770*/  ISETP.GE.U32.AND P1, PT, R2, UR19, PT ;  /* 0x0000001302007c0c */ /* 0x000fda000bf26070 */
[----:B------:R-:W-:Y:S02]  /*0780*/  @P1 IADD3 R3, PT, PT, R3, 0x1, RZ ;  /* 0x0000000103031810 */ /* 0x000fe40007ffe0ff */
        /* <DEDUP_REMOVED lines=8> */
[----:B------:R-:W-:Y:S01]  /*0810*/  MOV R6, RZ ;  /* 0x000000ff00067202 */ /* 0x000fe20000000f00 */
[----:B------:R-:W-:-:S03]  /*0820*/  IMAD.MOV.U32 R12, RZ, RZ, R0 ;  /* 0x000000ffff0c7224 */ /* 0x000fc600078e0000 */
[----:B------:R-:W-:-:S07]  /*0830*/  LOP3.LUT R7, R3, 0x3, RZ, 0xc0, !PT ;  /* 0x0000000303077812 */ /* 0x000fce00078ec0ff */
.L_x_79:
[----:B-1----:R-:W-:Y:S02]  /*0840*/  IMAD.U32 R3, RZ, RZ, UR7 ;  /* 0x00000007ff037e24 */ /* 0x002fe4000f8e00ff */
[----:B------:R-:W-:Y:S02]  /*0850*/  VIADD R6, R6, 0x1 ;  /* 0x0000000106067836 */ /* 0x000fe40000000000 */
[----:B------:R-:W-:Y:S01]  /*0860*/  IMAD R3, R3, UR18, R12 ;  /* 0x0000001203037c24 */ /* 0x000fe2000f8e020c */
[----:B------:R-:W-:Y:S02]  /*0870*/  IADD3 R12, PT, PT, R12, UR19, RZ ;  /* 0x000000130c0c7c10 */ /* 0x000fe4000fffe0ff */
[----:B------:R-:W-:Y:S01]  /*0880*/  ISETP.NE.AND P0, PT, R6, R7, PT ;  /* 0x000000070600720c */ /* 0x000fe20003f05270 */
[----:B0-----:R-:W-:-:S05]  /*0890*/  IMAD.WIDE R2, R3, 0x2, R4 ;  /* 0x0000000203027825 */ /* 0x001fca00078e0204 */
[----:B------:R1:W-:Y:S07]  /*08a0*/  STG.E.U16 desc[UR10][R2.64], RZ ;  /* 0x000000ff02007986 */ /* 0x0003ee000c10150a */
[----:B------:R-:W-:Y:S05]  /*08b0*/  @P0 BRA `(.L_x_79) ;  /* 0xfffffffc00e00947 */ /* 0x000fea000383ffff */
.L_x_78:
[----:B------:R-:W-:Y:S05]  /*08c0*/  BSYNC.RECONVERGENT B1 ;  /* 0x0000000000017941 */ /* 0x000fea0003800200 */
.L_x_77:
[----:B------:R-:W-:Y:S05]  /*08d0*/  @!P1 BRA `(.L_x_76) ;  /* 0x0000000000509947 */ /* 0x000fea0003800000 */
[----:B------:R-:W0:Y:S01]  /*08e0*/  LDC.64 R8, c[0x0][0x3b0] ;  /* 0x0000ec00ff087b82 */ /* 0x000e220000000a00 */
[----:B------:R-:W-:-:S04]  /*08f0*/  IMAD.U32 R13, RZ, RZ, UR19 ;  /* 0x00000013ff0d7e24 */ /* 0x000fc8000f8e00ff */
[----:B------:R-:W-:-:S07]  /*0900*/  IMAD.SHL.U32 R13, R13, 0x2, RZ ;  /* 0x000000020d0d7824 */ /* 0x000fce00078e00ff */
.L_x_80:
[----:B--2---:R-:W-:Y:S02]  /*0910*/  IMAD.U32 R11, RZ, RZ, UR7 ;  /* 0x00000007ff0b7e24 */ /* 0x004fe4000f8e00ff */
[----:B------:R-:W-:Y:S02]  /*0920*/  IMAD.U32 R15, RZ, RZ, UR19 ;  /* 0x00000013ff0f7e24 */ /* 0x000fe4000f8e00ff */
[----:B------:R-:W-:-:S03]  /*0930*/  IMAD R11, R11, UR18, R12 ;  /* 0x000000120b0b7c24 */ /* 0x000fc6000f8e020c */
[----:B------:R-:W-:Y:S01]  /*0940*/  LEA R12, R15, R12, 0x2 ;  /* 0x0000000c0f0c7211 */ /* 0x000fe200078e10ff */
        /* <DEDUP_REMOVED lines=13> */
.L_x_76:
[----:B------:R-:W-:Y:S05]  /*0a20*/  BSYNC.RECONVERGENT B0 ;  /* 0x0000000000007941 */ /* 0x000fea0003800200 */
.L_x_75:
        /* <DEDUP_REMOVED lines=10> */
[----:B------:R-:W-:Y:S02]  /*0ad0*/  UIADD3 UR20, UPT, UPT, UR7, -0x1, URZ ;  /* 0xffffffff07147890 */ /* 0x000fe4000fffe0ff */
[C---:B------:R-:W-:Y:S01]  /*0ae0*/  ISETP.GE.AND P1, PT, R8.reuse, UR7, PT ;  /* 0x0000000708007c0c */ /* 0x040fe2000bf26270 */
[----:B------:R-:W-:Y:S02]  /*0af0*/  ULOP3.LUT UR21, UR7, 0x7, URZ, 0xc0, !UPT ;  /* 0x0000000707157892 */ /* 0x000fe4000f8ec0ff */
[----:B------:R-:W-:Y:S01]  /*0b00*/  VIMNMX R6, PT, PT, R8, UR7, !PT ;  /* 0x0000000708067c48 */ /* 0x000fe2000ffe0100 */
[----:B------:R-:W-:Y:S01]  /*0b10*/  ULOP3.LUT UR22, UR7, 0x3, URZ, 0xc0, !UPT ;  /* 0x0000000307167892 */ /* 0x000fe2000f8ec0ff */
[----:B0-----:R-:W-:Y:S01]  /*0b20*/  SEL R7, RZ, 0x1, P1 ;  /* 0x00000001ff077807 */ /* 0x001fe20000800000 */
[----:B------:R-:W-:Y:S01]  /*0b30*/  ULOP3.LUT UR23, UR7, 0x7ffffff8, URZ, 0xc0, !UPT ;  /* 0x7ffffff807177892 */ /* 0x000fe2000f8ec0ff */
[----:B-1----:R-:W0:Y:S02]  /*0b40*/  MUFU.RCP R5, R5 ;  /* 0x0000000500057308 */ /* 0x002e240000001000 */
        /* <DEDUP_REMOVED lines=12> */
[----:B------:R-:W-:Y:S02]  /*0c10*/  IADD3 R4, PT, PT, R4, -R8, -R5 ;  /* 0x8000000804047210 */ /* 0x000fe40007ffe805 */
[----:B0-----:R-:W-:Y:S01]  /*0c20*/  MOV R2, RZ ;  /* 0x000000ff00027202 */ /* 0x001fe20000000f00 */
[----:B-1----:R-:W-:-:S04]  /*0c30*/  IMAD.MOV R9, RZ, RZ, -R3 ;  /* 0x000000ffff097224 */ /* 0x002fc800078e0a03 */
        /* <DEDUP_REMOVED lines=18> */
[----:B------:R-:W-:-:S03]  /*0d60*/  @P3 IADD3 R3, PT, PT, R3, 0x1, RZ ;  /* 0x0000000103033810 */ /* 0x000fc60007ffe0ff */
[C---:B------:R-:W-:Y:S02]  /*0d70*/  SEL R2, R4.reuse, R2, !P4 ;  /* 0x0000000204027207 */ /* 0x040fe40006000000 */
[----:B------:R-:W-:-:S03]  /*0d80*/  SEL R4, R4, R3, !P4 ;  /* 0x0000000304047207 */ /* 0x000fc60006000000 */
[----:B------:R-:W-:Y:S02]  /*0d90*/  IMAD.IADD R2, R5, 0x1, R2 ;  /* 0x0000000105027824 */ /* 0x000fe400078e0202 */
[----:B------:R-:W-:-:S07]  /*0da0*/  IMAD.IADD R3, R7, 0x1, R4 ;  /* 0x0000000107037824 */ /* 0x000fce00078e0204 */
.L_x_125:
[----:B0-----:R-:W0:Y:S01]  /*0db0*/  LDCU.64 UR16, c[0x0][0x3c0] ;  /* 0x00007800ff1077ac */ /* 0x001e220008000a00 */
[----:B-1----:R-:W1:Y:S01]  /*0dc0*/  LDCU.128 UR12, c[0x0][0x3a0] ;  /* 0x00007400ff0c77ac */ /* 0x002e620008000c00 */
[----:B--2---:R-:W2:Y:S01]  /*0dd0*/  LDCU UR27, c[0x0][0x3c0] ;  /* 0x00007800ff1b77ac */ /* 0x004ea20008000800 */
[----:B0-----:R-:W-:-:S04]  /*0de0*/  UIMAD UR7, UR18, UR17, UR4 ;  /* 0x00000011120772a4 */ /* 0x001fc8000f8e0204 */
[----:B-1----:R-:W-:Y:S01]  /*0df0*/  UIMAD.WIDE.U32 UR8, UR7, 0x4, UR14 ;  /* 0x00000004070878a5 */ /* 0x002fe2000f8e000e */
[----:B------:R-:W-:Y:S01]  /*0e00*/  ISETP.GE.AND P0, PT, R0, UR16, PT ;  /* 0x0000001000007c0c */ /* 0x000fe2000bf06270 */
[----:B------:R-:W-:Y:S01]  /*0e10*/  UIADD3 UR4, UPT, UPT, UR4, 0x1, URZ ;  /* 0x0000000104047890 */ /* 0x000fe2000fffe0ff */
[----:B------:R-:W-:Y:S01]  /*0e20*/  BSSY.RECONVERGENT B0, `(.L_x_81) ;  /* 0x0000243000007945 */ /* 0x000fe20003800200 */
[----:B------:R-:W0:Y:S02]  /*0e30*/  LDCU.64 UR14, c[0x0][0x390] ;  /* 0x00007200ff0e77ac */ /* 0x000e240008000a00 */
[----:B------:R-:W-:Y:S01]  /*0e40*/  IMAD.U32 R6, RZ, RZ, UR8 ;  /* 0x00000008ff067e24 */ /* 0x000fe2000f8e00ff */
[----:B------:R-:W-:-:S05]  /*0e50*/  MOV R7, UR9 ;  /* 0x0000000900077c02 */ /* 0x000fca0008000f00 */
[----:B---3--:R-:W3:Y:S01]  /*0e60*/  LDG.E R6, desc[UR10][R6.64] ;  /* 0x0000000a06067981 */ /* 0x008ee2000c1e1900 */
[----:B------:R-:W-:Y:S01]  /*0e70*/  UIMAD.WIDE.U32 UR8, UR7, 0x4, UR12 ;  /* 0x00000004070878a5 */ /* 0x000fe2000f8e000c */
[----:B------:R-:W1:Y:S05]  /*0e80*/  LDCU.64 UR12, c[0x0][0x388] ;  /* 0x00007100ff0c77ac */ /* 0x000e6a0008000a00 */
[----:B-----5:R-:W-:Y:S02]  /*0e90*/  IMAD.U32 R4, RZ, RZ, UR8 ;  /* 0x00000008ff047e24 */ /* 0x020fe4000f8e00ff */
[----:B------:R-:W-:-:S03]  /*0ea0*/  IMAD.U32 R5, RZ, RZ, UR9 ;  /* 0x00000009ff057e24 */ /* 0x000fc6000f8e00ff */
[----:B------:R-:W2:Y:S02]  /*0eb0*/  LDCU UR8, c[0x0][0x3bc] ;  /* 0x00007780ff0877ac */ /* 0x000ea40008000800 */
[----:B------:R4:W5:Y:S01]  /*0ec0*/  LDG.E R4, desc[UR10][R4.64] ;  /* 0x0000000a04047981 */ /* 0x000962000c1e1900 */
[----:B------:R-:W-:Y:S02]  /*0ed0*/  UISETP.NE.AND UP0, UPT, UR4, UR17, UPT ;  /* 0x000000110400728c */ /* 0x000fe4000bf05270 */
[----:B--2---:R-:W-:Y:S01]  /*0ee0*/  UIMAD UR8, UR8, UR27, URZ ;  /* 0x0000001b080872a4 */ /* 0x004fe2000f8e02ff */
[----:B---3--:R-:W-:-:S13]  /*0ef0*/  R2UR UR7, R6 ;  /* 0x00000000060772ca */ /* 0x008fda00000e0000 */
[----:B------:R-:W-:-:S04]  /*0f00*/  UIMAD UR7, UR8, UR7, URZ ;  /* 0x00000007080772a4 */ /* 0x000fc8000f8e02ff */
[----:B------:R-:W-:Y:S01]  /*0f10*/  USHF.R.S32.HI UR26, URZ, 0x1f, UR7 ;  /* 0x0000001fff1a7899 */ /* 0x000fe20008011407 */
[----:B01--4-:R-:W-:Y:S11]  /*0f20*/  @P0 BRA `(.L_x_82) ;  /* 0x0000002000c80947 */ /* 0x013ff60003800000 */
[----:B------:R-:W0:Y:S02]  /*0f30*/  LDCU UR8, c[0x0][0x3bc] ;  /* 0x00007780ff0877ac */ /* 0x000e240008000800 */
[----:B0-----:R-:W-:-:S09]  /*0f40*/  UISETP.GE.AND UP1, UPT, UR8, 0x1, UPT ;  /* 0x000000010800788c */ /* 0x001fd2000bf26270 */
[----:B------:R-:W-:Y:S05]  /*0f50*/  BRA.U !UP1, `(.L_x_83) ;  /* 0x0000001509e07547 */ /* 0x000fea000b800000 */
[----:B------:R-:W-:Y:S01]  /*0f60*/  BSSY.RECONVERGENT B1, `(.L_x_84) ;  /* 0x0000176000017945 */ /* 0x000fe20003800200 */
[----:B------:R-:W-:-:S07]  /*0f70*/  IMAD.MOV.U32 R5, RZ, RZ, R0 ;  /* 0x000000ffff057224 */ /* 0x000fce00078e0000 */
.L_x_93:
[----:B------:R-:W-:Y:S01]  /*0f80*/  UISETP.GE.U32.AND UP1, UPT, UR20, 0x7, UPT ;  /* 0x000000071400788c */ /* 0x000fe2000bf26070 */
[----:B------:R-:W-:Y:S02]  /*0f90*/  HFMA2 R22, -RZ, RZ, 0, 0 ;  /* 0x00000000ff167431 */ /* 0x000fe400000001ff */
[----:B------:R-:W-:Y:S02]  /*0fa0*/  IMAD.MOV.U32 R16, RZ, RZ, RZ ;  /* 0x000000ffff107224 */ /* 0x000fe400078e00ff */
[----:B------:R-:W-:-:S04]  /*0fb0*/  IMAD.MOV.U32 R20, RZ, RZ, RZ ;  /* 0x000000ffff147224 */ /* 0x000fc800078e00ff */
[----:B------:R-:W-:Y:S05]  /*0fc0*/  BRA.U !UP1, `(.L_x_85) ;  /* 0x0000000909587547 */ /* 0x000fea000b800000 */
[----:B------:R-:W0:Y:S01]  /*0fd0*/  S2UR UR9, SR_CgaCtaId ;  /* 0x00000000000979c3 */ /* 0x000e220000008800 */
[----:B------:R-:W-:Y:S01]  /*0fe0*/  UMOV UR8, 0x400 ;  /* 0x0000040000087882 */ /* 0x000fe20000000000 */
[----:B------:R-:W-:Y:S01]  /*0ff0*/  UIADD3 UR17, UPT, UPT, -UR23, URZ, URZ ;  /* 0x000000ff17117290 */ /* 0x000fe2000fffe1ff */
[----:B------:R-:W-:Y:S01]  /*1000*/  IMAD.MOV.U32 R22, RZ, RZ, RZ ;  /* 0x000000ffff167224 */ /* 0x000fe200078e00ff */
[----:B------:R-:W-:-:S04]  /*1010*/  MOV R29, R5 ;  /* 0x00000005001d7202 */ /* 0x000fc80000000f00 */
[----:B------:R-:W1:Y:S01]  /*1020*/  LDC R12, c[0x0][0x3c0] ;  /* 0x0000f000ff0c7b82 */ /* 0x000e620000000800 */
[----:B------:R-:W-:Y:S01]  /*1030*/  IMAD.U32 R14, RZ, RZ, UR17 ;  /* 0x00000011ff0e7e24 */ /* 0x000fe2000f8e00ff */
[----:B0-----:R-:W-:-:S06]  /*1040*/  ULEA UR8, UR9, UR8, 0x18 ;  /* 0x0000000809087291 */ /* 0x001fcc000f8ec0ff */
[----:B------:R-:W-:Y:S02]  /*1050*/  IMAD.U32 R6, RZ, RZ, UR8 ;  /* 0x00000008ff067e24 */ /* 0x000fe4000f8e00ff */
[----:B-1----:R-:W-:Y:S01]  /*1060*/  IMAD.IADD R7, R5, 0x1, R12 ;  /* 0x0000000105077824 */ /* 0x002fe200078e020c */
[C---:B------:R-:W-:Y:S01]  /*1070*/  LEA R21, R12.reuse, R5, 0x2 ;  /* 0x000000050c157211 */ /* 0x040fe200078e10ff */
[C-C-:B------:R-:W-:Y:S02]  /*1080*/  IMAD R13, R12.reuse, 0x2, R5.reuse ;  /* 0x000000020c0d7824 */ /* 0x140fe400078e0205 */
[C-C-:B------:R-:W-:Y:S02]  /*1090*/  IMAD R15, R12.reuse, 0x3, R5.reuse ;  /* 0x000000030c0f7824 */ /* 0x140fe400078e0205 */
[C-C-:B------:R-:W-:Y:S02]  /*10a0*/  IMAD R23, R12.reuse, 0x5, R5.reuse ;  /* 0x000000050c177824 */ /* 0x140fe400078e0205 */
[----:B------:R-:W-:-:S02]  /*10b0*/  IMAD R25, R12, 0x6, R5 ;  /* 0x000000060c197824 */ /* 0x000fc400078e0205 */
[----:B------:R-:W-:-:S07]  /*10c0*/  IMAD R27, R12, 0x7, R5 ;  /* 0x000000070c1b7824 */ /* 0x000fce00078e0205 */
.L_x_86:
        /* <DEDUP_REMOVED lines=11> */
[----:B0-----:R-:W-:-:S02]  /*1180*/  HADD2.F32 R24, -RZ, R8.H0_H0 ;  /* 0x20000008ff187230 */ /* 0x001fc40000004100 */
[----:B--2---:R-:W-:Y:S02]  /*1190*/  HADD2.F32 R26, -RZ, R18.H0_H0 ;  /* 0x20000012ff1a7230 */ /* 0x004fe40000004100 */
[----:B---3--:R-:W-:-:S03]  /*11a0*/  HADD2.F32 R28, -RZ, R16.H0_H0 ;  /* 0x20000010ff1c7230 */ /* 0x008fc60000004100 */
[C---:B------:R-:W-:Y:S01]  /*11b0*/  FFMA R20, R24.reuse, R26, R20 ;  /* 0x0000001a18147223 */ /* 0x040fe20000000014 */
[----:B------:R-:W-:Y:S01]  /*11c0*/  IADD3 R26, P0, PT, R7, UR7, RZ ;  /* 0x00000007071a7c10 */ /* 0x000fe2000ff1e0ff */
[----:B------:R-:W-:-:S03]  /*11d0*/  FFMA R22, R24, R28, R22 ;  /* 0x0000001c18167223 */ /* 0x000fc60000000016 */
[----:B------:R-:W-:Y:S01]  /*11e0*/  LEA.HI.X.SX32 R28, R7, UR26, 0x1, P0 ;  /* 0x0000001a071c7c11 */ /* 0x000fe200080f0eff */
[----:B------:R-:W-:-:S03]  /*11f0*/  IMAD.SHL.U32 R24, R26, 0x2, RZ ;  /* 0x000000021a187824 */ /* 0x000fc600078e00ff */
[----:B------:R-:W-:Y:S02]  /*1200*/  SHF.L.U64.HI R19, R26, 0x1, R28 ;  /* 0x000000011a137819 */ /* 0x000fe4000001021c */
[C---:B------:R-:W-:Y:S02]  /*1210*/  IADD3 R16, P0, PT, R24.reuse, UR12, RZ ;  /* 0x0000000c18107c10 */ /* 0x040fe4000ff1e0ff */
[----:B------:R-:W-:Y:S02]  /*1220*/  IADD3 R18, P1, PT, R24, UR14, RZ ;  /* 0x0000000e18127c10 */ /* 0x000fe4000ff3e0ff */
[C---:B------:R-:W-:Y:S02]  /*1230*/  IADD3.X R17, PT, PT, R19.reuse, UR13, RZ, P0, !PT ;  /* 0x0000000d13117c10 */ /* 0x040fe400087fe4ff */
[----:B------:R-:W-:-:S03]  /*1240*/  IADD3.X R19, PT, PT, R19, UR15, RZ, P1, !PT ;  /* 0x0000000f13137c10 */ /* 0x000fc60008ffe4ff */
[----:B------:R-:W2:Y:S04]  /*1250*/  LDG.E.U16 R16, desc[UR10][R16.64] ;  /* 0x0000000a10107981 */ /* 0x000ea8000c1e1500 */
[----:B------:R-:W3:Y:S01]  /*1260*/  LDG.E.U16 R18, desc[UR10][R18.64] ;  /* 0x0000000a12127981 */ /* 0x000ee2000c1e1500 */
[----:B------:R-:W-:Y:S01]  /*1270*/  HADD2.F32 R8, -RZ, R8.H1_H1 ;  /* 0x30000008ff087230 */ /* 0x000fe20000004100 */
[----:B------:R-:W-:Y:S01]  /*1280*/  IADD3 R28, P0, PT, R13, UR7, RZ ;  /* 0x000000070d1c7c10 */ /* 0x000fe2000ff1e0ff */
[----:B--2---:R-:W-:Y:S02]  /*1290*/  HADD2.F32 R24, -RZ, R16.H0_H0 ;  /* 0x20000010ff187230 */ /* 0x004fe40000004100 */
[----:B---3--:R-:W-:-:S03]  /*12a0*/  HADD2.F32 R26, -RZ, R18.H0_H0 ;  /* 0x20000012ff1a7230 */ /* 0x008fc60000004100 */
[C---:B------:R-:W-:Y:S01]  /*12b0*/  FFMA R20, R8.reuse, R24, R20 ;  /* 0x0000001808147223 */ /* 0x040fe20000000014 */
[----:B------:R-:W-:Y:S01]  /*12c0*/  LEA.HI.X.SX32 R24, R13, UR26, 0x1, P0 ;  /* 0x0000001a0d187c11 */ /* 0x000fe200080f0eff */
[----:B------:R-:W-:Y:S01]  /*12d0*/  FFMA R22, R8, R26, R22 ;  /* 0x0000001a08167223 */ /* 0x000fe20000000016 */
[C---:B------:R-:W-:Y:S02]  /*12e0*/  SHF.L.U32 R8, R28.reuse, 0x1, RZ ;  /* 0x000000011c087819 */ /* 0x040fe400000006ff */
[----:B------:R-:W-:Y:S02]  /*12f0*/  SHF.L.U64.HI R24, R28, 0x1, R24 ;  /* 0x000000011c187819 */ /* 0x000fe40000010218 */
[C---:B------:R-:W-:Y:S02]  /*1300*/  IADD3 R16, P0, PT, R8.reuse, UR12, RZ ;  /* 0x0000000c08107c10 */ /* 0x040fe4000ff1e0ff */
[----:B------:R-:W-:Y:S02]  /*1310*/  IADD3 R18, P1, PT, R8, UR14, RZ ;  /* 0x0000000e08127c10 */ /* 0x000fe4000ff3e0ff */
[----:B------:R-:W-:-:S02]  /*1320*/  IADD3.X R17, PT, PT, R24, UR13, RZ, P0, !PT ;  /* 0x0000000d18117c10 */ /* 0x000fc400087fe4ff */
[----:B------:R-:W-:-:S03]  /*1330*/  IADD3.X R19, PT, PT, R24, UR15, RZ, P1, !PT ;  /* 0x0000000f18137c10 */ /* 0x000fc60008ffe4ff */
[----:B------:R-:W2:Y:S04]  /*1340*/  LDG.E.U16 R16, desc[UR10][R16.64] ;  /* 0x0000000a10107981 */ /* 0x000ea8000c1e1500 */
[----:B------:R-:W3:Y:S01]  /*1350*/  LDG.E.U16 R18, desc[UR10][R18.64] ;  /* 0x0000000a12127981 */ /* 0x000ee2000c1e1500 */
[----:B------:R-:W-:Y:S01]  /*1360*/  HADD2.F32 R24, -RZ, R9.H0_H0 ;  /* 0x20000009ff187230 */ /* 0x000fe20000004100 */
[----:B------:R-:W-:Y:S01]  /*1370*/  IADD3 R28, P0, PT, R15, UR7, RZ ;  /* 0x000000070f1c7c10 */ /* 0x000fe2000ff1e0ff */
[----:B--2---:R-:W-:Y:S02]  /*1380*/  HADD2.F32 R8, -RZ, R16.H0_H0 ;  /* 0x20000010ff087230 */ /* 0x004fe40000004100 */
[----:B---3--:R-:W-:-:S03]  /*1390*/  HADD2.F32 R26, -RZ, R18.H0_H0 ;  /* 0x20000012ff1a7230 */ /* 0x008fc60000004100 */
[C---:B------:R-:W-:Y:S02]  /*13a0*/  FFMA R8, R24.reuse, R8, R20 ;  /* 0x0000000818087223 */ /* 0x040fe40000000014 */
[----:B------:R-:W-:Y:S01]  /*13b0*/  FFMA R20, R24, R26, R22 ;  /* 0x0000001a18147223 */ /* 0x000fe20000000016 */
[----:B------:R-:W-:Y:S01]  /*13c0*/  IMAD.SHL.U32 R22, R28, 0x2, RZ ;  /* 0x000000021c167824 */ /* 0x000fe200078e00ff */
[----:B------:R-:W-:-:S04]  /*13d0*/  LEA.HI.X.SX32 R24, R15, UR26, 0x1, P0 ;  /* 0x0000001a0f187c11 */ /* 0x000fc800080f0eff */
[----:B------:R-:W-:Y:S02]  /*13e0*/  SHF.L.U64.HI R24, R28, 0x1, R24 ;  /* 0x000000011c187819 */ /* 0x000fe40000010218 */
[----:B------:R-:W-:-:S04]  /*13f0*/  IADD3 R18, P0, PT, R22, UR12, RZ ;  /* 0x0000000c16127c10 */ /* 0x000fc8000ff1e0ff */
[----:B------:R-:W-:-:S05]  /*1400*/  IADD3.X R19, PT, PT, R24, UR13, RZ, P0, !PT ;  /* 0x0000000d18137c10 */ /* 0x000fca00087fe4ff */
[----:B------:R-:W2:Y:S01]  /*1410*/  LDG.E.U16 R18, desc[UR10][R18.64] ;  /* 0x0000000a12127981 */ /* 0x000ea2000c1e1500 */
[----:B------:R-:W-:-:S04]  /*1420*/  IADD3 R16, P0, PT, R22, UR14, RZ ;  /* 0x0000000e16107c10 */ /* 0x000fc8000ff1e0ff */
[----:B------:R-:W-:Y:S01]  /*1430*/  IADD3.X R17, PT, PT, R24, UR15, RZ, P0, !PT ;  /* 0x0000000f18117c10 */ /* 0x000fe200087fe4ff */
[----:B------:R-:W-:Y:S01]  /*1440*/  HADD2.F32 R24, -RZ, R9.H1_H1 ;  /* 0x30000009ff187230 */ /* 0x000fe20000004100 */
[----:B------:R-:W-:-:S03]  /*1450*/  IADD3 R26, P0, PT, R21, UR7, RZ ;  /* 0x00000007151a7c10 */ /* 0x000fc6000ff1e0ff */
[----:B------:R-:W3:Y:S02]  /*1460*/  LDG.E.U16 R16, desc[UR10][R16.64] ;  /* 0x0000000a10107981 */ /* 0x000ee4000c1e1500 */
[----:B------:R-:W-:Y:S02]  /*1470*/  IMAD.SHL.U32 R28, R26, 0x2, RZ ;  /* 0x000000021a1c7824 */ /* 0x000fe400078e00ff */
[----:B--2---:R-:W-:-:S05]  /*1480*/  HADD2.F32 R9, -RZ, R18.H0_H0 ;  /* 0x20000012ff097230 */ /* 0x004fca0000004100 */
[----:B------:R-:W-:Y:S01]  /*1490*/  FFMA R22, R24, R9, R8 ;  /* 0x0000000918167223 */ /* 0x000fe20000000008 */
[----:B------:R-:W-:Y:S02]  /*14a0*/  LEA.HI.X.SX32 R9, R21, UR26, 0x1, P0 ;  /* 0x0000001a15097c11 */ /* 0x000fe400080f0eff */
[----:B------:R-:W-:Y:S02]  /*14b0*/  IADD3 R8, P0, PT, R28, UR12, RZ ;  /* 0x0000000c1c087c10 */ /* 0x000fe4000ff1e0ff */
[----:B------:R-:W-:-:S04]  /*14c0*/  SHF.L.U64.HI R26, R26, 0x1, R9 ;  /* 0x000000011a1a7819 */ /* 0x000fc80000010209 */
[----:B------:R-:W-:-:S05]  /*14d0*/  IADD3.X R9, PT, PT, R26, UR13, RZ, P0, !PT ;  /* 0x0000000d1a097c10 */ /* 0x000fca00087fe4ff */
[----:B------:R-:W2:Y:S01]  /*14e0*/  LDG.E.U16 R8, desc[UR10][R8.64] ;  /* 0x0000000a08087981 */ /* 0x000ea2000c1e1500 */
[----:B------:R-:W-:Y:S01]  /*14f0*/  IADD3 R18, P0, PT, R28, UR14, RZ ;  /* 0x0000000e1c127c10 */ /* 0x000fe2000ff1e0ff */
[----:B---3--:R-:W-:-:S03]  /*1500*/  HADD2.F32 R28, -RZ, R16.H0_H0 ;  /* 0x20000010ff1c7230 */ /* 0x008fc60000004100 */
[----:B------:R-:W-:Y:S02]  /*1510*/  IADD3.X R19, PT, PT, R26, UR15, RZ, P0, !PT ;  /* 0x0000000f1a137c10 */ /* 0x000fe400087fe4ff */
[----:B------:R-:W-:Y:S01]  /*1520*/  FFMA R20, R24, R28, R20 ;  /* 0x0000001c18147223 */ /* 0x000fe20000000014 */
[C---:B------:R-:W-:Y:S02]  /*1530*/  IADD3 R24, P0, PT, R23.reuse, UR7, RZ ;  /* 0x0000000717187c10 */ /* 0x040fe4000ff1e0ff */
[----:B------:R0:W3:Y:S02]  /*1540*/  LDG.E.U16 R18, desc[UR10][R18.64] ;  /* 0x0000000a12127981 */ /* 0x0000e4000c1e1500 */
[----:B------:R-:W-:Y:S01]  /*1550*/  LEA.HI.X.SX32 R26, R23, UR26, 0x1, P0 ;  /* 0x0000001a171a7c11 */ /* 0x000fe200080f0eff */
[C---:B------:R-:W-:Y:S02]  /*1560*/  IMAD.SHL.U32 R17, R24.reuse, 0x2, RZ ;  /* 0x0000000218117824 */ /* 0x040fe400078e00ff */
[----:B0-----:R-:W-:Y:S01]  /*1570*/  HADD2.F32 R19, -RZ, R10.H0_H0 ;  /* 0x2000000aff137230 */ /* 0x001fe20000004100 */
[----:B------:R-:W-:Y:S01]  /*1580*/  SHF.L.U64.HI R9, R24, 0x1, R26 ;  /* 0x0000000118097819 */ /* 0x000fe2000001021a */
[----:B--2---:R-:W-:Y:S01]  /*1590*/  HADD2.F32 R16, -RZ, R8.H0_H0 ;  /* 0x20000008ff107230 */ /* 0x004fe20000004100 */
[----:B------:R-:W-:-:S04]  /*15a0*/  IADD3 R8, P1, PT, R17, UR14, RZ ;  /* 0x0000000e11087c10 */ /* 0x000fc8000ff3e0ff */
[----:B------:R-:W-:Y:S01]  /*15b0*/  FFMA R22, R19, R16, R22 ;  /* 0x0000001013167223 */ /* 0x000fe20000000016 */
[----:B------:R-:W-:-:S04]  /*15c0*/  IADD3 R16, P0, PT, R17, UR12, RZ ;  /* 0x0000000c11107c10 */ /* 0x000fc8000ff1e0ff */
[C---:B------:R-:W-:Y:S02]  /*15d0*/  IADD3.X R17, PT, PT, R9.reuse, UR13, RZ, P0, !PT ;  /* 0x0000000d09117c10 */ /* 0x040fe400087fe4ff */
[----:B------:R-:W-:-:S03]  /*15e0*/  IADD3.X R9, PT, PT, R9, UR15, RZ, P1, !PT ;  /* 0x0000000f09097c10 */ /* 0x000fc60008ffe4ff */
[----:B------:R-:W2:Y:S04]  /*15f0*/  LDG.E.U16 R16, desc[UR10][R16.64] ;  /* 0x0000000a10107981 */ /* 0x000ea8000c1e1500 */
[----:B------:R-:W4:Y:S01]  /*1600*/  LDG.E.U16 R8, desc[UR10][R8.64] ;  /* 0x0000000a08087981 */ /* 0x000f22000c1e1500 */
[----:B---3--:R-:W-:Y:S01]  /*1610*/  HADD2.F32 R24, -RZ, R18.H0_H0 ;  /* 0x20000012ff187230 */ /* 0x008fe20000004100 */
[----:B------:R-:W-:-:S04]  /*1620*/  IADD3 R18, P0, PT, R25, UR7, RZ ;  /* 0x0000000719127c10 */ /* 0x000fc8000ff1e0ff */
[----:B------:R-:W-:Y:S01]  /*1630*/  FFMA R20, R19, R24, R20 ;  /* 0x0000001813147223 */ /* 0x000fe20000000014 */
[----:B------:R-:W-:Y:S01]  /*1640*/  LEA.HI.X.SX32 R24, R25, UR26, 0x1, P0 ;  /* 0x0000001a19187c11 */ /* 0x000fe200080f0eff */
[----:B------:R-:W-:Y:S01]  /*1650*/  HADD2.F32 R19, -RZ, R10.H1_H1 ;  /* 0x3000000aff137230 */ /* 0x000fe20000004100 */
[C---:B------:R-:W-:Y:S02]  /*1660*/  SHF.L.U32 R26, R18.reuse, 0x1, RZ ;  /* 0x00000001121a7819 */ /* 0x040fe400000006ff */
[----:B------:R-:W-:Y:S02]  /*1670*/  SHF.L.U64.HI R24, R18, 0x1, R24 ;  /* 0x0000000112187819 */ /* 0x000fe40000010218 */
[C---:B------:R-:W-:Y:S01]  /*1680*/  IADD3 R18, P1, PT, R26.reuse, UR14, RZ ;  /* 0x0000000e1a127c10 */ /* 0x040fe2000ff3e0ff */
[----:B--2---:R-:W-:Y:S01]  /*1690*/  HADD2.F32 R10, -RZ, R16.H0_H0 ;  /* 0x20000010ff0a7230 */ /* 0x004fe20000004100 */
[----:B------:R-:W-:Y:S01]  /*16a0*/  IADD3 R16, P2, PT, R27, UR7, RZ ;  /* 0x000000071b107c10 */ /* 0x000fe2000ff5e0ff */
[----:B----4-:R-:W-:Y:S01]  /*16b0*/  HADD2.F32 R28, -RZ, R8.H0_H0 ;  /* 0x20000008ff1c7230 */ /* 0x010fe20000004100 */
[----:B------:R-:W-:-:S02]  /*16c0*/  IADD3 R8, P0, PT, R26, UR12, RZ ;  /* 0x0000000c1a087c10 */ /* 0x000fc4000ff1e0ff */
[C---:B------:R-:W-:Y:S01]  /*16d0*/  FFMA R22, R19.reuse, R10, R22 ;  /* 0x0000000a13167223 */ /* 0x040fe20000000016 */
[----:B------:R-:W-:Y:S02]  /*16e0*/  IMAD.SHL.U32 R17, R16, 0x2, RZ ;  /* 0x0000000210117824 */ /* 0x000fe400078e00ff */
[----:B------:R-:W-:Y:S01]  /*16f0*/  FFMA R10, R19, R28, R20 ;  /* 0x0000001c130a7223 */ /* 0x000fe20000000014 */
[C---:B------:R-:W-:Y:S02]  /*1700*/  IADD3.X R9, PT, PT, R24.reuse, UR13, RZ, P0, !PT ;  /* 0x0000000d18097c10 */ /* 0x040fe400087fe4ff */
[----:B------:R-:W-:Y:S02]  /*1710*/  IADD3.X R19, PT, PT, R24, UR15, RZ, P1, !PT ;  /* 0x0000000f18137c10 */ /* 0x000fe40008ffe4ff */
[----:B------:R-:W-:Y:S01]  /*1720*/  LEA.HI.X.SX32 R24, R27, UR26, 0x1, P2 ;  /* 0x0000001a1b187c11 */ /* 0x000fe200090f0eff */
[----:B------:R0:W2:Y:S03]  /*1730*/  LDG.E.U16 R20, desc[UR10][R8.64] ;  /* 0x0000000a08147981 */ /* 0x0000a6000c1e1500 */
[----:B------:R-:W-:Y:S01]  /*1740*/  SHF.L.U64.HI R24, R16, 0x1, R24 ;  /* 0x0000000110187819 */ /* 0x000fe20000010218 */
[----:B------:R-:W3:Y:S01]  /*1750*/  LDG.E.U16 R18, desc[UR10][R18.64] ;  /* 0x0000000a12127981 */ /* 0x000ee2000c1e1500 */
[----:B------:R-:W-:-:S02]  /*1760*/  IADD3 R16, P0, PT, R17, UR12, RZ ;  /* 0x0000000c11107c10 */ /* 0x000fc4000ff1e0ff */
[----:B0-----:R-:W-:Y:S02]  /*1770*/  IADD3 R8, P1, PT, R17, UR14, RZ ;  /* 0x0000000e11087c10 */ /* 0x001fe4000ff3e0ff */
[C---:B------:R-:W-:Y:S02]  /*1780*/  IADD3.X R17, PT, PT, R24.reuse, UR13, RZ, P0, !PT ;  /* 0x0000000d18117c10 */ /* 0x040fe400087fe4ff */
[----:B------:R-:W-:-:S03]  /*1790*/  IADD3.X R9, PT, PT, R24, UR15, RZ, P1, !PT ;  /* 0x0000000f18097c10 */ /* 0x000fc60008ffe4ff */
[----:B------:R0:W4:Y:S04]  /*17a0*/  LDG.E.U16 R16, desc[UR10][R16.64] ;  /* 0x0000000a10107981 */ /* 0x000128000c1e1500 */
[----:B------:R-:W4:Y:S01]  /*17b0*/  LDG.E.U16 R26, desc[UR10][R8.64] ;  /* 0x0000000a081a7981 */ /* 0x000f22000c1e1500 */
[----:B------:R-:W-:-:S05]  /*17c0*/  VIADD R14, R14, 0x8 ;  /* 0x000000080e0e7836 */ /* 0x000fca0000000000 */
[----:B------:R-:W-:Y:S01]  /*17d0*/  ISETP.NE.AND P0, PT, R14, RZ, PT ;  /* 0x000000ff0e00720c */ /* 0x000fe20003f05270 */
[--C-:B0-----:R-:W-:Y:S02]  /*17e0*/  HADD2.F32 R17, -RZ, R11.reuse.H0_H0 ;  /* 0x2000000bff117230 */ /* 0x101fe40000004100 */
[----:B------:R-:W-:Y:S01]  /*17f0*/  HADD2.F32 R11, -RZ, R11.H1_H1 ;  /* 0x3000000bff0b7230 */ /* 0x000fe20000004100 */
[----:B------:R-:W-:Y:S01]  /*1800*/  LEA R29, R12, R29, 0x3 ;  /* 0x0000001d0c1d7211 */ /* 0x000fe200078e18ff */
[----:B------:R-:W-:Y:S01]  /*1810*/  VIADD R6, R6, 0x10 ;  /* 0x0000001006067836 */ /* 0x000fe20000000000 */
[C---:B------:R-:W-:Y:S01]  /*1820*/  LEA R21, R12.reuse, R21, 0x3 ;  /* 0x000000150c157211 */ /* 0x040fe200078e18ff */
[C---:B------:R-:W-:Y:S02]  /*1830*/  IMAD R7, R12.reuse, 0x8, R7 ;  /* 0x000000080c077824 */ /* 0x040fe400078e0207 */
[C---:B------:R-:W-:Y:S02]  /*1840*/  IMAD R13, R12.reuse, 0x8, R13 ;  /* 0x000000080c0d7824 */ /* 0x040fe400078e020d */
[----:B------:R-:W-:-:S02]  /*1850*/  IMAD R15, R12, 0x8, R15 ;  /* 0x000000080c0f7824 */ /* 0x000fc400078e020f */
[C---:B------:R-:W-:Y:S02]  /*1860*/  IMAD R23, R12.reuse, 0x8, R23 ;  /* 0x000000080c177824 */ /* 0x040fe400078e0217 */
[C---:B------:R-:W-:Y:S02]  /*1870*/  IMAD R25, R12.reuse, 0x8, R25 ;  /* 0x000000080c197824 */ /* 0x040fe400078e0219 */
[----:B------:R-:W-:Y:S02]  /*1880*/  IMAD R27, R12, 0x8, R27 ;  /* 0x000000080c1b7824 */ /* 0x000fe400078e021b */
[----:B--2---:R-:W-:Y:S02]  /*1890*/  HADD2.F32 R20, -RZ, R20.H0_H0 ;  /* 0x20000014ff147230 */ /* 0x004fe40000004100 */
[----:B---3--:R-:W-:-:S03]  /*18a0*/  HADD2.F32 R24, -RZ, R18.H0_H0 ;  /* 0x20000012ff187230 */ /* 0x008fc60000004100 */
[C---:B------:R-:W-:Y:S02]  /*18b0*/  FFMA R20, R17.reuse, R20, R22 ;  /* 0x0000001411147223 */ /* 0x040fe40000000016 */
[----:B------:R-:W-:Y:S01]  /*18c0*/  FFMA R10, R17, R24, R10 ;  /* 0x00000018110a7223 */ /* 0x000fe2000000000a */
[----:B----4-:R-:W-:Y:S02]  /*18d0*/  HADD2.F32 R18, -RZ, R16.H0_H0 ;  /* 0x20000010ff127230 */ /* 0x010fe40000004100 */
[----:B------:R-:W-:-:S03]  /*18e0*/  HADD2.F32 R19, -RZ, R26.H0_H0 ;  /* 0x2000001aff137230 */ /* 0x000fc60000004100 */
[C---:B------:R-:W-:Y:S02]  /*18f0*/  FFMA R20, R11.reuse, R18, R20 ;  /* 0x000000120b147223 */ /* 0x040fe40000000014 */
[----:B------:R-:W-:Y:S01]  /*1900*/  FFMA R22, R11, R19, R10 ;  /* 0x000000130b167223 */ /* 0x000fe2000000000a */
[----:B------:R-:W-:Y:S06]  /*1910*/  @P0 BRA `(.L_x_86) ;  /* 0xfffffff400ec0947 */ /* 0x000fec000383ffff */
[----:B------:R-:W-:-:S07]  /*1920*/  MOV R16, UR23 ;  /* 0x0000001700107c02 */ /* 0x000fce0008000f00 */
.L_x_85:
        /* <DEDUP_REMOVED lines=13> */
[----:B------:R-:W-:Y:S01]  /*1a00*/  IADD3 R12, P1, PT, R8, UR7, RZ ;  /* 0x00000007080c7c10 */ /* 0x000fe2000ff3e0ff */
[----:B------:R-:W-:Y:S01]  /*1a10*/  IMAD.SHL.U32 R18, R10, 0x2, RZ ;  /* 0x000000020a127824 */ /* 0x000fe200078e00ff */
[----:B------:R-:W-:Y:S02]  /*1a20*/  LEA.HI.X.SX32 R7, R6, UR26, 0x1, P0 ;  /* 0x0000001a06077c11 */ /* 0x000fe400080f0eff */
[----:B------:R-:W-:Y:S02]  /*1a30*/  LEA.HI.X.SX32 R11, R8, UR26, 0x1, P1 ;  /* 0x0000001a080b7c11 */ /* 0x000fe400088f0eff */
[----:B-1----:R-:W-:Y:S02]  /*1a40*/  IADD3 R6, P0, PT, R18, UR28, RZ ;  /* 0x0000001c12067c10 */ /* 0x002fe4000ff1e0ff */
[----:B------:R-:W-:Y:S02]  /*1a50*/  SHF.L.U64.HI R10, R10, 0x1, R7 ;  /* 0x000000010a0a7819 */ /* 0x000fe40000010207 */
[----:B--2---:R-:W-:-:S02]  /*1a60*/  IADD3 R18, P1, PT, R18, UR30, RZ ;  /* 0x0000001e12127c10 */ /* 0x004fc4000ff3e0ff */
[----:B------:R-:W-:Y:S02]  /*1a70*/  IADD3.X R7, PT, PT, R10, UR29, RZ, P0, !PT ;  /* 0x0000001d0a077c10 */ /* 0x000fe400087fe4ff */
[----:B------:R-:W-:Y:S02]  /*1a80*/  SHF.L.U64.HI R8, R12, 0x1, R11 ;  /* 0x000000010c087819 */ /* 0x000fe4000001020b */
[----:B------:R-:W-:Y:S01]  /*1a90*/  IADD3.X R19, PT, PT, R10, UR31, RZ, P1, !PT ;  /* 0x0000001f0a137c10 */ /* 0x000fe20008ffe4ff */
[C---:B------:R-:W-:Y:S01]  /*1aa0*/  VIADD R10, R9.reuse, UR8 ;  /* 0x00000008090a7c36 */ /* 0x040fe20008000000 */
[----:B------:R-:W-:Y:S01]  /*1ab0*/  SHF.L.U32 R12, R12, 0x1, RZ ;  /* 0x000000010c0c7819 */ /* 0x000fe200000006ff */
[----:B------:R0:W2:Y:S01]  /*1ac0*/  LDG.E.U16 R17, desc[UR10][R6.64] ;  /* 0x0000000a06117981 */ /* 0x0000a2000c1e1500 */
[C---:B------:R-:W-:Y:S02]  /*1ad0*/  IADD3 R11, P1, PT, R9.reuse, UR7, RZ ;  /* 0x00000007090b7c10 */ /* 0x040fe4000ff3e0ff */
[----:B------:R-:W-:Y:S01]  /*1ae0*/  IADD3 R24, P0, PT, R12, UR28, RZ ;  /* 0x0000001c0c187c10 */ /* 0x000fe2000ff1e0ff */
[----:B------:R-:W3:Y:S01]  /*1af0*/  LDG.E.U16 R18, desc[UR10][R18.64] ;  /* 0x0000000a12127981 */ /* 0x000ee2000c1e1500 */
[----:B------:R-:W-:-:S02]  /*1b00*/  LEA.HI.X.SX32 R26, R9, UR26, 0x1, P1 ;  /* 0x0000001a091a7c11 */ /* 0x000fc400088f0eff */
[----:B------:R-:W-:Y:S02]  /*1b10*/  IADD3 R14, P1, PT, R10, UR7, RZ ;  /* 0x000000070a0e7c10 */ /* 0x000fe4000ff3e0ff */
[----:B------:R-:W-:Y:S02]  /*1b20*/  IADD3.X R25, PT, PT, R8, UR29, RZ, P0, !PT ;  /* 0x0000001d08197c10 */ /* 0x000fe400087fe4ff */
[C---:B------:R-:W-:Y:S01]  /*1b30*/  SHF.L.U64.HI R9, R11.reuse, 0x1, R26 ;  /* 0x000000010b097819 */ /* 0x040fe2000001021a */
[----:B------:R-:W-:Y:S01]  /*1b40*/  IMAD.SHL.U32 R11, R11, 0x2, RZ ;  /* 0x000000020b0b7824 */ /* 0x000fe200078e00ff */
[----:B------:R-:W-:Y:S01]  /*1b50*/  IADD3 R12, P0, PT, R12, UR30, RZ ;  /* 0x0000001e0c0c7c10 */ /* 0x000fe2000ff1e0ff */
[----:B------:R-:W4:Y:S01]  /*1b60*/  LDG.E.U16 R24, desc[UR10][R24.64] ;  /* 0x0000000a18187981 */ /* 0x000f22000c1e1500 */
[----:B------:R-:W-:Y:S02]  /*1b70*/  LEA.HI.X.SX32 R15, R10, UR26, 0x1, P1 ;  /* 0x0000001a0a0f7c11 */ /* 0x000fe400088f0eff */
[----:B------:R-:W-:-:S02]  /*1b80*/  IADD3.X R13, PT, PT, R8, UR31, RZ, P0, !PT ;  /* 0x0000001f080d7c10 */ /* 0x000fc400087fe4ff */
[C---:B------:R-:W-:Y:S01]  /*1b90*/  SHF.L.U64.HI R15, R14.reuse, 0x1, R15 ;  /* 0x000000010e0f7819 */ /* 0x040fe2000001020f */
[----:B------:R-:W-:Y:S01]  /*1ba0*/  IMAD.SHL.U32 R14, R14, 0x2, RZ ;  /* 0x000000020e0e7824 */ /* 0x000fe200078e00ff */
[C---:B0-----:R-:W-:Y:S01]  /*1bb0*/  IADD3 R6, P0, PT, R11.reuse, UR28, RZ ;  /* 0x0000001c0b067c10 */ /* 0x041fe2000ff1e0ff */
[----:B------:R0:W4:Y:S01]  /*1bc0*/  LDG.E.U16 R12, desc[UR10][R12.64] ;  /* 0x0000000a0c0c7981 */ /* 0x000122000c1e1500 */
[----:B------:R-:W-:Y:S02]  /*1bd0*/  IADD3 R8, P1, PT, R11, UR30, RZ ;  /* 0x0000001e0b087c10 */ /* 0x000fe4000ff3e0ff */
[C---:B------:R-:W-:Y:S02]  /*1be0*/  IADD3.X R7, PT, PT, R9.reuse, UR29, RZ, P0, !PT ;  /* 0x0000001d09077c10 */ /* 0x040fe400087fe4ff */
[C---:B------:R-:W-:Y:S02]  /*1bf0*/  IADD3 R10, P0, PT, R14.reuse, UR28, RZ ;  /* 0x0000001c0e0a7c10 */ /* 0x040fe4000ff1e0ff */
[----:B------:R-:W-:Y:S01]  /*1c00*/  IADD3.X R9, PT, PT, R9, UR31, RZ, P1, !PT ;  /* 0x0000001f09097c10 */ /* 0x000fe20008ffe4ff */
[----:B------:R-:W4:Y:S01]  /*1c10*/  LDG.E.U16 R6, desc[UR10][R6.64] ;  /* 0x0000000a06067981 */ /* 0x000f22000c1e1500 */
[----:B------:R-:W-:-:S02]  /*1c20*/  IADD3 R14, P1, PT, R14, UR30, RZ ;  /* 0x0000001e0e0e7c10 */ /* 0x000fc4000ff3e0ff */
[C---:B------:R-:W-:Y:S01]  /*1c30*/  IADD3.X R11, PT, PT, R15.reuse, UR29, RZ, P0, !PT ;  /* 0x0000001d0f0b7c10 */ /* 0x040fe200087fe4ff */
[----:B------:R1:W4:Y:S01]  /*1c40*/  LDG.E.U16 R8, desc[UR10][R8.64] ;  /* 0x0000000a08087981 */ /* 0x000322000c1e1500 */
[----:B------:R-:W-:-:S03]  /*1c50*/  IADD3.X R15, PT, PT, R15, UR31, RZ, P1, !PT ;  /* 0x0000001f0f0f7c10 */ /* 0x000fc60008ffe4ff */
[----:B------:R-:W4:Y:S04]  /*1c60*/  LDG.E.U16 R10, desc[UR10][R10.64] ;  /* 0x0000000a0a0a7981 */ /* 0x000f28000c1e1500 */
[----:B------:R-:W4:Y:S01]  /*1c70*/  LDG.E.U16 R14, desc[UR10][R14.64] ;  /* 0x0000000a0e0e7981 */ /* 0x000f22000c1e1500 */
[----:B------:R-:W0:Y:S01]  /*1c80*/  S2UR UR9, SR_CgaCtaId ;  /* 0x00000000000979c3 */ /* 0x000e220000008800 */
[----:B------:R-:W-:Y:S02]  /*1c90*/  UMOV UR8, 0x400 ;  /* 0x0000040000087882 */ /* 0x000fe40000000000 */
[----:B0-----:R-:W-:-:S06]  /*1ca0*/  ULEA UR8, UR9, UR8, 0x18 ;  /* 0x0000000809087291 */ /* 0x001fcc000f8ec0ff */
[----:B------:R-:W-:-:S05]  /*1cb0*/  LEA R13, R16, UR8, 0x1 ;  /* 0x00000008100d7c11 */ /* 0x000fca000f8e08ff */
[----:B-1----:R-:W0:Y:S04]  /*1cc0*/  LDS R9, [R13] ;  /* 0x000000000d097984 */ /* 0x002e280000000800 */
[----:B------:R-:W1:Y:S01]  /*1cd0*/  LDS R7, [R13+0x4] ;  /* 0x000004000d077984 */ /* 0x000e620000000800 */
[----:B------:R-:W-:Y:S01]  /*1ce0*/  IADD3 R16, PT, PT, R16, 0x4, RZ ;  /* 0x0000000410107810 */ /* 0x000fe20007ffe0ff */
[--C-:B0-----:R-:W-:Y:S02]  /*1cf0*/  HADD2.F32 R19, -RZ, R9.reuse.H0_H0 ;  /* 0x20000009ff137230 */ /* 0x101fe40000004100 */
[----:B------:R-:W-:Y:S02]  /*1d00*/  HADD2.F32 R26, -RZ, R9.H1_H1 ;  /* 0x30000009ff1a7230 */ /* 0x000fe40000004100 */
[----:B--2---:R-:W-:-:S02]  /*1d10*/  HADD2.F32 R17, -RZ, R17.H0_H0 ;  /* 0x20000011ff117230 */ /* 0x004fc40000004100 */
[----:B---3--:R-:W-:-:S03]  /*1d20*/  HADD2.F32 R9, -RZ, R18.H0_H0 ;  /* 0x20000012ff097230 */ /* 0x008fc60000004100 */
[C---:B------:R-:W-:Y:S01]  /*1d30*/  FFMA R17, R19.reuse, R17, R20 ;  /* 0x0000001113117223 */ /* 0x040fe20000000014 */
[----:B-1----:R-:W-:Y:S02]  /*1d40*/  HADD2.F32 R18, -RZ, R7.H0_H0 ;  /* 0x20000007ff127230 */ /* 0x002fe40000004100 */
[----:B------:R-:W-:Y:S01]  /*1d50*/  FFMA R9, R19, R9, R22 ;  /* 0x0000000913097223 */ /* 0x000fe20000000016 */
[----:B----4-:R-:W-:Y:S02]  /*1d60*/  HADD2.F32 R24, -RZ, R24.H0_H0 ;  /* 0x20000018ff187230 */ /* 0x010fe40000004100 */
[----:B------:R-:W-:-:S03]  /*1d70*/  HADD2.F32 R12, -RZ, R12.H0_H0 ;  /* 0x2000000cff0c7230 */ /* 0x000fc60000004100 */
[C---:B------:R-:W-:Y:S01]  /*1d80*/  FFMA R17, R26.reuse, R24, R17 ;  /* 0x000000181a117223 */ /* 0x040fe20000000011 */
[----:B------:R-:W-:Y:S02]  /*1d90*/  HADD2.F32 R7, -RZ, R7.H1_H1 ;  /* 0x30000007ff077230 */ /* 0x000fe40000004100 */
[----:B------:R-:W-:Y:S01]  /*1da0*/  FFMA R9, R26, R12, R9 ;  /* 0x0000000c1a097223 */ /* 0x000fe20000000009 */
[----:B------:R-:W-:Y:S02]  /*1db0*/  HADD2.F32 R6, -RZ, R6.H0_H0 ;  /* 0x20000006ff067230 */ /* 0x000fe40000004100 */
[----:B------:R-:W-:-:S03]  /*1dc0*/  HADD2.F32 R8, -RZ, R8.H0_H0 ;  /* 0x20000008ff087230 */ /* 0x000fc60000004100 */
[C---:B------:R-:W-:Y:S01]  /*1dd0*/  FFMA R6, R18.reuse, R6, R17 ;  /* 0x0000000612067223 */ /* 0x040fe20000000011 */
[----:B------:R-:W-:Y:S02]  /*1de0*/  HADD2.F32 R10, -RZ, R10.H0_H0 ;  /* 0x2000000aff0a7230 */ /* 0x000fe40000004100 */
[----:B------:R-:W-:Y:S01]  /*1df0*/  FFMA R8, R18, R8, R9 ;  /* 0x0000000812087223 */ /* 0x000fe20000000009 */
[----:B------:R-:W-:Y:S02]  /*1e00*/  HADD2.F32 R11, -RZ, R14.H0_H0 ;  /* 0x2000000eff0b7230 */ /* 0x000fe40000004100 */
[----:B------:R-:W-:-:S03]  /*1e10*/  FFMA R20, R7, R10, R6 ;  /* 0x0000000a07147223 */ /* 0x000fc60000000006 */
[----:B------:R-:W-:-:S07]  /*1e20*/  FFMA R22, R7, R11, R8 ;  /* 0x0000000b07167223 */ /* 0x000fce0000000008 */
.L_x_88:
        /* <DEDUP_REMOVED lines=11> */
[----:B------:R-:W-:Y:S01]  /*1ee0*/  IADD3 R9, P1, PT, R8, UR7, RZ ;  /* 0x0000000708097c10 */ /* 0x000fe2000ff3e0ff */
[----:B------:R-:W-:Y:S01]  /*1ef0*/  IMAD.SHL.U32 R10, R7, 0x2, RZ ;  /* 0x00000002070a7824 */ /* 0x000fe200078e00ff */
[----:B------:R-:W-:Y:S02]  /*1f00*/  LEA.HI.X.SX32 R6, R6, UR26, 0x1, P0 ;  /* 0x0000001a06067c11 */ /* 0x000fe400080f0eff */
[----:B------:R-:W-:Y:S01]  /*1f10*/  LEA.HI.X.SX32 R12, R8, UR26, 0x1, P1 ;  /* 0x0000001a080c7c11 */ /* 0x000fe200088f0eff */
[----:B------:R-:W-:Y:S01]  /*1f20*/  IMAD.SHL.U32 R14, R9, 0x2, RZ ;  /* 0x00000002090e7824 */ /* 0x000fe200078e00ff */
[----:B------:R-:W-:Y:S02]  /*1f30*/  SHF.L.U64.HI R7, R7, 0x1, R6 ;  /* 0x0000000107077819 */ /* 0x000fe40000010206 */
[C---:B-1----:R-:W-:Y:S02]  /*1f40*/  IADD3 R8, P0, PT, R10.reuse, UR28, RZ ;  /* 0x0000001c0a087c10 */ /* 0x042fe4000ff1e0ff */
[----:B--2---:R-:W-:-:S02]  /*1f50*/  IADD3 R10, P1, PT, R10, UR30, RZ ;  /* 0x0000001e0a0a7c10 */ /* 0x004fc4000ff3e0ff */
[----:B------:R-:W-:Y:S02]  /*1f60*/  SHF.L.U64.HI R13, R9, 0x1, R12 ;  /* 0x00000001090d7819 */ /* 0x000fe4000001020c */
[C---:B------:R-:W-:Y:S02]  /*1f70*/  IADD3.X R9, PT, PT, R7.reuse, UR29, RZ, P0, !PT ;  /* 0x0000001d07097c10 */ /* 0x040fe400087fe4ff */
[C---:B------:R-:W-:Y:S02]  /*1f80*/  IADD3 R6, P0, PT, R14.reuse, UR28, RZ ;  /* 0x0000001c0e067c10 */ /* 0x040fe4000ff1e0ff */
[----:B------:R-:W-:Y:S01]  /*1f90*/  IADD3.X R11, PT, PT, R7, UR31, RZ, P1, !PT ;  /* 0x0000001f070b7c10 */ /* 0x000fe20008ffe4ff */
[----:B------:R-:W2:Y:S01]  /*1fa0*/  LDG.E.U16 R8, desc[UR10][R8.64] ;  /* 0x0000000a08087981 */ /* 0x000ea2000c1e1500 */
[----:B------:R-:W-:Y:S02]  /*1fb0*/  IADD3 R12, P1, PT, R14, UR30, RZ ;  /* 0x0000001e0e0c7c10 */ /* 0x000fe4000ff3e0ff */
[C---:B------:R-:W-:Y:S01]  /*1fc0*/  IADD3.X R7, PT, PT, R13.reuse, UR29, RZ, P0, !PT ;  /* 0x0000001d0d077c10 */ /* 0x040fe200087fe4ff */
[----:B------:R0:W3:Y:S01]  /*1fd0*/  LDG.E.U16 R10, desc[UR10][R10.64] ;  /* 0x0000000a0a0a7981 */ /* 0x0000e2000c1e1500 */
[----:B------:R-:W-:-:S03]  /*1fe0*/  IADD3.X R13, PT, PT, R13, UR31, RZ, P1, !PT ;  /* 0x0000001f0d0d7c10 */ /* 0x000fc60008ffe4ff */
[----:B------:R-:W4:Y:S04]  /*1ff0*/  LDG.E.U16 R6, desc[UR10][R6.64] ;  /* 0x0000000a06067981 */ /* 0x000f28000c1e1500 */
[----:B------:R-:W4:Y:S01]  /*2000*/  LDG.E.U16 R12, desc[UR10][R12.64] ;  /* 0x0000000a0c0c7981 */ /* 0x000f22000c1e1500 */
[----:B------:R-:W1:Y:S01]  /*2010*/  S2UR UR9, SR_CgaCtaId ;  /* 0x00000000000979c3 */ /* 0x000e620000008800 */
[----:B------:R-:W-:Y:S02]  /*2020*/  UMOV UR8, 0x400 ;  /* 0x0000040000087882 */ /* 0x000fe40000000000 */
[----:B-1----:R-:W-:-:S06]  /*2030*/  ULEA UR8, UR9, UR8, 0x18 ;  /* 0x0000000809087291 */ /* 0x002fcc000f8ec0ff */
[----:B------:R-:W-:-:S06]  /*2040*/  LEA R14, R16, UR8, 0x1 ;  /* 0x00000008100e7c11 */ /* 0x000fcc000f8e08ff */
[----:B------:R-:W1:Y:S01]  /*2050*/  LDS R14, [R14] ;  /* 0x000000000e0e7984 */ /* 0x000e620000000800 */
[----:B------:R-:W-:Y:S01]  /*2060*/  IADD3 R16, PT, PT, R16, 0x2, RZ ;  /* 0x0000000210107810 */ /* 0x000fe20007ffe0ff */
[--C-:B-1----:R-:W-:Y:S02]  /*2070*/  HADD2.F32 R15, -RZ, R14.reuse.H0_H0 ;  /* 0x2000000eff0f7230 */ /* 0x102fe40000004100 */
[----:B0-----:R-:W-:Y:S02]  /*2080*/  HADD2.F32 R11, -RZ, R14.H1_H1 ;  /* 0x3000000eff0b7230 */ /* 0x001fe40000004100 */
[----:B--2---:R-:W-:Y:S02]  /*2090*/  HADD2.F32 R8, -RZ, R8.H0_H0 ;  /* 0x20000008ff087230 */ /* 0x004fe40000004100 */
[----:B---3--:R-:W-:-:S03]  /*20a0*/  HADD2.F32 R9, -RZ, R10.H0_H0 ;  /* 0x2000000aff097230 */ /* 0x008fc60000004100 */
[C---:B------:R-:W-:Y:S01]  /*20b0*/  FFMA R8, R15.reuse, R8, R20 ;  /* 0x000000080f087223 */ /* 0x040fe20000000014 */
[----:B----4-:R-:W-:Y:S02]  /*20c0*/  HADD2.F32 R6, -RZ, R6.H0_H0 ;  /* 0x20000006ff067230 */ /* 0x010fe40000004100 */
[----:B------:R-:W-:Y:S01]  /*20d0*/  FFMA R9, R15, R9, R22 ;  /* 0x000000090f097223 */ /* 0x000fe20000000016 */
[----:B------:R-:W-:Y:S02]  /*20e0*/  HADD2.F32 R12, -RZ, R12.H0_H0 ;  /* 0x2000000cff0c7230 */ /* 0x000fe40000004100 */
[----:B------:R-:W-:-:S03]  /*20f0*/  FFMA R20, R11, R6, R8 ;  /* 0x000000060b147223 */ /* 0x000fc60000000008 */
[----:B------:R-:W-:-:S07]  /*2100*/  FFMA R22, R11, R12, R9 ;  /* 0x0000000c0b167223 */ /* 0x000fce0000000009 */
.L_x_89:
        /* <DEDUP_REMOVED lines=20> */
[----:B0-----:R-:W-:Y:S02]  /*2250*/  HADD2.F32 R11, -RZ, R16.H0_H0 ;  /* 0x20000010ff0b7230 */ /* 0x001fe40000004100 */
[----:B--2---:R-:W-:Y:S02]  /*2260*/  HADD2.F32 R10, -RZ, R6.H0_H0 ;  /* 0x20000006ff0a7230 */ /* 0x004fe40000004100 */
[----:B---3--:R-:W-:-:S03]  /*2270*/  HADD2.F32 R13, -RZ, R8.H0_H0 ;  /* 0x20000008ff0d7230 */ /* 0x008fc60000004100 */
[C---:B------:R-:W-:Y:S02]  /*2280*/  FFMA R20, R11.reuse, R10, R20 ;  /* 0x0000000a0b147223 */ /* 0x040fe40000000014 */
[----:B------:R-:W-:-:S07]  /*2290*/  FFMA R22, R11, R13, R22 ;  /* 0x0000000d0b167223 */ /* 0x000fce0000000016 */
.L_x_87:
[----:B------:R-:W0:Y:S02]  /*22a0*/  LDC R9, c[0x0][0x3c8] ;  /* 0x0000f200ff097b82 */ /* 0x000e240000000800 */
[----:B0-----:R-:W-:-:S05]  /*22b0*/  VIMNMX.U32 R6, PT, PT, R9, 0x2, PT ;  /* 0x0000000209067848 */ /* 0x001fca0003fe0000 */
[----:B------:R-:W-:-:S04]  /*22c0*/  IMAD.SHL.U32 R8, R6, 0x4, RZ ;  /* 0x0000000406087824 */ /* 0x000fc800078e00ff */
[----:B------:R-:W0:Y:S02]  /*22d0*/  LDC R6, c[0x2][R8] ;  /* 0x0080000008067b82 */ /* 0x000e240000000800 */
[----:B0-----:R-:W-:-:S04]  /*22e0*/  SHF.R.S32.HI R7, RZ, 0x1f, R6 ;  /* 0x0000001fff077819 */ /* 0x001fc80000011406 */
.L_x_257:
[----:B------:R-:W-:Y:S05]  /*22f0*/  BRX R6 -0x2300                                                                          (*"BRANCH_TARGETS .L_x_258,.L_x_259,.L_x_260"*) ;  /* 0xffffffdc06407949 */ /* 0x000fea000383ffff */
.L_x_259:
[C---:B------:R-:W-:Y:S01]  /*2300*/  FMUL R7, R20.reuse, 0.044714998453855514526 ;  /* 0x3d37271314077820 */ /* 0x040fe20000400000 */
[----:B------:R-:W-:Y:S02]  /*2310*/  IMAD.MOV.U32 R10, RZ, RZ, 0x3c80f082 ;  /* 0x3c80f082ff0a7424 */ /* 0x000fe400078e00ff */
[----:B------:R-:W-:Y:S02]  /*2320*/  HFMA2 R9, -RZ, RZ, 1.875, 0 ;  /* 0x3f800000ff097431 */ /* 0x000fe400000001ff */
        /* <DEDUP_REMOVED lines=22> */
.L_x_258:
        /* <DEDUP_REMOVED lines=8> */
[----:B------:R-:W-:-:S06]  /*2510*/  FFMA R7, R20, -1.925963033500011079e-08, R7 ;  /* 0xb2a5706014077823 */ /* 0x000fcc0000000007 */
        /* <DEDUP_REMOVED lines=10> */
[----:B------:R-:W-:-:S07]  /*25c0*/  MOV R21, 0x25e0 ;  /* 0x000025e000157802 */ /* 0x000fce0000000f00 */
[----:B-----5:R-:W-:Y:S05]  /*25d0*/  CALL.REL.NOINC `($__internal_1_$__cuda_sm3x_div_rn_noftz_f32_slowpath) ;  /* 0x0000001c00807944 */ /* 0x020fea0003c00000 */
[----:B------:R-:W-:-:S07]  /*25e0*/  MOV R6, R18 ;  /* 0x0000001200067202 */ /* 0x000fce0000000f00 */
.L_x_92:
[----:B------:R-:W-:Y:S05]  /*25f0*/  BSYNC.RECONVERGENT B2 ;  /* 0x0000000000027941 */ /* 0x000fea0003800200 */
.L_x_91:
[----:B------:R-:W-:Y:S01]  /*2600*/  IMAD.MOV.U32 R20, RZ, RZ, R6 ;  /* 0x000000ffff147224 */ /* 0x000fe200078e0006 */
[----:B------:R-:W-:Y:S06]  /*2610*/  BRA `(.L_x_90) ;  /* 0x0000000000087947 */ /* 0x000fec0003800000 */
.L_x_260:
[----:B------:R-:W-:-:S13]  /*2620*/  ISETP.NE.AND P0, PT, R9, 0x2, PT ;  /* 0x000000020900780c */ /* 0x000fda0003f05270 */
[----:B------:R-:W-:-:S07]  /*2630*/  @!P0 FMNMX R20, RZ, R20, !PT ;  /* 0x00000014ff148209 */ /* 0x000fce0007800000 */
.L_x_90:
[----:B------:R-:W0:Y:S01]  /*2640*/  LDCU UR8, c[0x0][0x3c0] ;  /* 0x00007800ff0877ac */ /* 0x000e220008000800 */
[----:B------:R-:W-:Y:S01]  /*2650*/  FMUL R20, R20, R22 ;  /* 0x0000001614147220 */ /* 0x000fe20000400000 */
[C---:B------:R-:W-:Y:S01]  /*2660*/  LEA R6, R5.reuse, UR6, 0x1 ;  /* 0x0000000605067c11 */ /* 0x040fe2000f8e08ff */
[----:B------:R-:W-:-:S03]  /*2670*/  VIADD R5, R5, UR19 ;  /* 0x0000001305057c36 */ /* 0x000fc60008000000 */
[----:B------:R-:W-:-:S05]  /*2680*/  F2FP.F16.F32.PACK_AB R20, RZ, R20 ;  /* 0x00000014ff14723e */ /* 0x000fca00000000ff */
[----:B------:R1:W-:Y:S01]  /*2690*/  STS.U16 [R6], R20 ;  /* 0x0000001406007388 */ /* 0x0003e20000000400 */
[----:B0-----:R-:W-:-:S13]  /*26a0*/  ISETP.GE.AND P0, PT, R5, UR8, PT ;  /* 0x0000000805007c0c */ /* 0x001fda000bf06270 */
[----:B-1----:R-:W-:Y:S05]  /*26b0*/  @!P0 BRA `(.L_x_93) ;  /* 0xffffffe800308947 */ /* 0x002fea000383ffff */
[----:B------:R-:W-:Y:S05]  /*26c0*/  BSYNC.RECONVERGENT B1 ;  /* 0x0000000000017941 */ /* 0x000fea0003800200 */
.L_x_84:
[----:B------:R-:W-:Y:S05]  /*26d0*/  BRA `(.L_x_82) ;  /* 0x0000000800dc7947 */ /* 0x000fea0003800000 */
.L_x_83:
[----:B------:R-:W0:Y:S01]  /*26e0*/  LDC R10, c[0x0][0x3c8] ;  /* 0x0000f200ff0a7b82 */ /* 0x000e220000000800 */
[----:B------:R-:W-:Y:S01]  /*26f0*/  IMAD.MOV.U32 R5, RZ, RZ, -0x1 ;  /* 0xffffffffff057424 */ /* 0x000fe200078e00ff */
[----:B------:R-:W-:Y:S01]  /*2700*/  LEA R17, R0, UR6, 0x1 ;  /* 0x0000000600117c11 */ /* 0x000fe2000f8e08ff */
[----:B------:R-:W-:Y:S01]  /*2710*/  IMAD.U32 R8, RZ, RZ, UR19 ;  /* 0x00000013ff087e24 */ /* 0x000fe2000f8e00ff */
[----:B------:R-:W-:Y:S01]  /*2720*/  IADD3 R13, PT, PT, R2, 0x1, RZ ;  /* 0x00000001020d7810 */ /* 0x000fe20007ffe0ff */
[----:B------:R-:W-:Y:S02]  /*2730*/  VIADD R16, R0, UR19 ;  /* 0x0000001300107c36 */ /* 0x000fe40008000000 */
[----:B------:R-:W-:Y:S01]  /*2740*/  IMAD.SHL.U32 R8, R8, 0x2, RZ ;  /* 0x0000000208087824 */ /* 0x000fe200078e00ff */
[----:B------:R-:W-:Y:S01]  /*2750*/  LOP3.LUT R13, R13, 0x3, RZ, 0xc0, !PT ;  /* 0x000000030d0d7812 */ /* 0x000fe200078ec0ff */
[----:B------:R-:W-:Y:S02]  /*2760*/  VIADD R14, R16, UR19 ;  /* 0x00000013100e7c36 */ /* 0x000fe40008000000 */
[----:B------:R-:W-:-:S02]  /*2770*/  IMAD.IADD R15, R8, 0x1, R17 ;  /* 0x00000001080f7824 */ /* 0x000fc400078e0211 */
[----:B------:R-:W-:-:S03]  /*2780*/  VIADD R12, R14, UR19 ;  /* 0x000000130e0c7c36 */ /* 0x000fc60008000000 */
[----:B------:R-:W-:Y:S02]  /*2790*/  IADD3 R11, PT, PT, R8, R15, RZ ;  /* 0x0000000f080b7210 */ /* 0x000fe40007ffe0ff */
[----:B0-----:R-:W-:-:S04]  /*27a0*/  VIADDMNMX.U32 R5, R10, R5, 0x2, PT ;  /* 0x000000020a057446 */ /* 0x001fc80003800005 */
[----:B------:R-:W-:-:S04]  /*27b0*/  SHF.L.U32 R5, R5, 0x2, RZ ;  /* 0x0000000205057819 */ /* 0x000fc800000006ff */
[----:B------:R-:W0:Y:S02]  /*27c0*/  LDC R6, c[0x2][R5+0xc] ;  /* 0x0080030005067b82 */ /* 0x000e240000000800 */
[----:B0-----:R-:W-:-:S04]  /*27d0*/  SHF.R.S32.HI R7, RZ, 0x1f, R6 ;  /* 0x0000001fff077819 */ /* 0x001fc80000011406 */
.L_x_261:
[----:B------:R-:W-:Y:S05]  /*27e0*/  BRX R6 -0x27f0                                                                          (*"BRANCH_TARGETS .L_x_262,.L_x_263,.L_x_264"*) ;  /* 0xffffffd806047949 */ /* 0x000fea000383ffff */
.L_x_264:
        /* <DEDUP_REMOVED lines=8> */
[C---:B------:R-:W-:Y:S01]  /*2870*/  FADD R10, R6.reuse, -12583039 ;  /* 0xcb40007f060a7421 */ /* 0x040fe20000000000 */
[----:B------:R-:W-:Y:S01]  /*2880*/  SHF.L.U32 R9, R6, 0x17, RZ ;  /* 0x0000001706097819 */ /* 0x000fe200000006ff */
        /* <DEDUP_REMOVED lines=12> */
[----:B------:R-:W-:Y:S01]  /*2950*/  IMAD.MOV.U32 R7, RZ, RZ, R5 ;  /* 0x000000ffff077224 */ /* 0x000fe200078e0005 */
[----:B------:R-:W-:Y:S01]  /*2960*/  MOV R21, 0x2990 ;  /* 0x0000299000157802 */ /* 0x000fe20000000f00 */
[----:B------:R-:W-:-:S07]  /*2970*/  IMAD.MOV.U32 R20, RZ, RZ, RZ ;  /* 0x000000ffff147224 */ /* 0x000fce00078e00ff */
[----:B-----5:R-:W-:Y:S05]  /*2980*/  CALL.REL.NOINC `($__internal_1_$__cuda_sm3x_div_rn_noftz_f32_slowpath) ;  /* 0x0000001800947944 */ /* 0x020fea0003c00000 */
[----:B------:R-:W-:-:S07]  /*2990*/  IMAD.MOV.U32 R6, RZ, RZ, R18 ;  /* 0x000000ffff067224 */ /* 0x000fce00078e0012 */
.L_x_97:
[----:B------:R-:W-:Y:S01]  /*29a0*/  FMUL R6, RZ, R6 ;  /* 0x00000006ff067220 */ /* 0x000fe20000400000 */
[----:B------:R-:W-:-:S04]  /*29b0*/  MOV R5, R16 ;  /* 0x0000001000057202 */ /* 0x000fc80000000f00 */
[----:B------:R-:W-:-:S05]  /*29c0*/  F2FP.F16.F32.PACK_AB R6, RZ, R6 ;  /* 0x00000006ff06723e */ /* 0x000fca00000000ff */
        /* <DEDUP_REMOVED lines=8> */
.L_x_96:
[----:B------:R-:W-:Y:S05]  /*2a50*/  BSYNC.RECONVERGENT B1 ;  /* 0x0000000000017941 */ /* 0x000fea0003800200 */
.L_x_95:
[----:B------:R-:W-:-:S13]  /*2a60*/  ISETP.GE.U32.AND P0, PT, R2, 0x3, PT ;  /* 0x000000030200780c */ /* 0x000fda0003f06070 */
[----:B------:R-:W-:Y:S05]  /*2a70*/  @!P0 BRA `(.L_x_82) ;  /* 0x0000000400f48947 */ /* 0x000fea0003800000 */
[----:B------:R-:W1:Y:S02]  /*2a80*/  MUFU.EX2 R10, -R10 ;  /* 0x8000000a000a7308 */ /* 0x000e640000000800 */
[----:B-1----:R-:W-:-:S06]  /*2a90*/  FFMA R7, R9, R10, 1 ;  /* 0x3f80000009077423 */ /* 0x002fcc000000000a */
[----:B0-----:R-:W0:Y:S08]  /*2aa0*/  MUFU.RCP R6, R7 ;  /* 0x0000000700067308 */ /* 0x001e300000001000 */
        /* <DEDUP_REMOVED lines=9> */
[----:B-----5:R-:W-:Y:S05]  /*2b40*/  CALL.REL.NOINC `($__internal_1_$__cuda_sm3x_div_rn_noftz_f32_slowpath) ;  /* 0x0000001800247944 */ /* 0x020fea0003c00000 */
[----:B------:R-:W-:-:S07]  /*2b50*/  MOV R6, R18 ;  /* 0x0000001200067202 */ /* 0x000fce0000000f00 */
.L_x_98:
[----:B------:R-:W0:Y:S01]  /*2b60*/  LDC R12, c[0x0][0x3c0] ;  /* 0x0000f000ff0c7b82 */ /* 0x000e220000000800 */
[----:B------:R-:W-:Y:S01]  /*2b70*/  FMUL R6, RZ, R6 ;  /* 0x00000006ff067220 */ /* 0x000fe20000400000 */
[----:B------:R-:W-:Y:S04]  /*2b80*/  BSSY.RECONVERGENT B1, `(.L_x_99) ;  /* 0x0000011000017945 */ /* 0x000fe80003800200 */
[----:B------:R-:W-:-:S07]  /*2b90*/  F2FP.F16.F32.PACK_AB R10, RZ, R6 ;  /* 0x00000006ff0a723e */ /* 0x000fce00000000ff */
.L_x_100:
[----:B------:R-:W-:Y:S02]  /*2ba0*/  LEA R7, R5, UR6, 0x1 ;  /* 0x0000000605077c11 */ /* 0x000fe4000f8e08ff */
[C---:B------:R-:W-:Y:S02]  /*2bb0*/  PRMT R13, R10.reuse, 0x7610, R13 ;  /* 0x000076100a0d7816 */ /* 0x040fe4000000000d */
[----:B------:R-:W-:Y:S01]  /*2bc0*/  PRMT R15, R10, 0x7610, R15 ;  /* 0x000076100a0f7816 */ /* 0x000fe2000000000f */
[----:B------:R-:W-:Y:S01]  /*2bd0*/  IMAD.IADD R9, R8, 0x1, R7 ;  /* 0x0000000108097824 */ /* 0x000fe200078e0207 */
[----:B------:R-:W-:Y:S01]  /*2be0*/  PRMT R16, R10, 0x7610, R16 ;  /* 0x000076100a107816 */ /* 0x000fe20000000010 */
[----:B------:R1:W-:Y:S01]  /*2bf0*/  STS.U16 [R7], R10 ;  /* 0x0000000a07007388 */ /* 0x0003e20000000400 */
[----:B------:R-:W-:Y:S01]  /*2c00*/  MOV R14, UR19 ;  /* 0x00000013000e7c02 */ /* 0x000fe20008000f00 */
[C---:B------:R-:W-:Y:S02]  /*2c10*/  IMAD.IADD R11, R8.reuse, 0x1, R9 ;  /* 0x00000001080b7824 */ /* 0x040fe400078e0209 */
[----:B------:R1:W-:Y:S02]  /*2c20*/  STS.U16 [R9], R13 ;  /* 0x0000000d09007388 */ /* 0x0003e40000000400 */
[----:B------:R-:W-:-:S02]  /*2c30*/  IMAD.IADD R6, R8, 0x1, R11 ;  /* 0x0000000108067824 */ /* 0x000fc400078e020b */
[----:B------:R1:W-:Y:S01]  /*2c40*/  STS.U16 [R11], R15 ;  /* 0x0000000f0b007388 */ /* 0x0003e20000000400 */
[----:B------:R-:W-:-:S03]  /*2c50*/  IMAD R5, R14, 0x4, R5 ;  /* 0x000000040e057824 */ /* 0x000fc600078e0205 */
[----:B------:R1:W-:Y:S02]  /*2c60*/  STS.U16 [R6], R16 ;  /* 0x0000001006007388 */ /* 0x0003e40000000400 */
[----:B0-----:R-:W-:-:S13]  /*2c70*/  ISETP.GE.AND P0, PT, R5, R12, PT ;  /* 0x0000000c0500720c */ /* 0x001fda0003f06270 */
[----:B-1----:R-:W-:Y:S05]  /*2c80*/  @!P0 BRA `(.L_x_100) ;  /* 0xfffffffc00c48947 */ /* 0x002fea000383ffff */
[----:B------:R-:W-:Y:S05]  /*2c90*/  BSYNC.RECONVERGENT B1 ;  /* 0x0000000000017941 */ /* 0x000fea0003800200 */
.L_x_99:
[----:B------:R-:W-:Y:S05]  /*2ca0*/  BRA `(.L_x_82) ;  /* 0x0000000400687947 */ /* 0x000fea0003800000 */
.L_x_94:
        /* <DEDUP_REMOVED lines=11> */
[----:B------:R-:W-:-:S11]  /*2d60*/  MOV R5, R14 ;  /* 0x0000000e00057202 */ /* 0x000fd60000000f00 */
[----:B------:R0:W-:Y:S01]  /*2d70*/  @P0 STS.U16 [R11], RZ ;  /* 0x000000ff0b000388 */ /* 0x0001e20000000400 */
[----:B------:R-:W-:-:S07]  /*2d80*/  @P0 IMAD.MOV.U32 R5, RZ, RZ, R12 ;  /* 0x000000ffff050224 */ /* 0x000fce00078e000c */
.L_x_102:
[----:B------:R-:W-:Y:S05]  /*2d90*/  BSYNC.RECONVERGENT B1 ;  /* 0x0000000000017941 */ /* 0x000fea0003800200 */
.L_x_101:
[----:B------:R-:W-:Y:S05]  /*2da0*/  @!P1 BRA `(.L_x_82) ;  /* 0x0000000400289947 */ /* 0x000fea0003800000 */
[----:B------:R-:W-:Y:S01]  /*2db0*/  BSSY.RECONVERGENT B1, `(.L_x_103) ;  /* 0x000000d000017945 */ /* 0x000fe20003800200 */
.L_x_104:
[----:B-1----:R-:W-:Y:S01]  /*2dc0*/  LEA R7, R5, UR6, 0x1 ;  /* 0x0000000605077c11 */ /* 0x002fe2000f8e08ff */
[----:B------:R-:W-:-:S04]  /*2dd0*/  IMAD.U32 R10, RZ, RZ, UR19 ;  /* 0x00000013ff0a7e24 */ /* 0x000fc8000f8e00ff */
[----:B------:R-:W-:Y:S01]  /*2de0*/  IMAD.IADD R9, R8, 0x1, R7 ;  /* 0x0000000108097824 */ /* 0x000fe200078e0207 */
[----:B------:R1:W-:Y:S01]  /*2df0*/  STS.U16 [R7], RZ ;  /* 0x000000ff07007388 */ /* 0x0003e20000000400 */
[----:B------:R-:W-:Y:S02]  /*2e00*/  IMAD R5, R10, 0x4, R5 ;  /* 0x000000040a057824 */ /* 0x000fe400078e0205 */
[C---:B0-----:R-:W-:Y:S01]  /*2e10*/  IMAD.IADD R11, R8.reuse, 0x1, R9 ;  /* 0x00000001080b7824 */ /* 0x041fe200078e0209 */
[----:B------:R1:W-:Y:S02]  /*2e20*/  STS.U16 [R9], RZ ;  /* 0x000000ff09007388 */ /* 0x0003e40000000400 */
[----:B------:R-:W-:Y:S02]  /*2e30*/  ISETP.GE.AND P0, PT, R5, UR16, PT ;  /* 0x0000001005007c0c */ /* 0x000fe4000bf06270 */
[----:B------:R-:W-:Y:S01]  /*2e40*/  IADD3 R6, PT, PT, R8, R11, RZ ;  /* 0x0000000b08067210 */ /* 0x000fe20007ffe0ff */
[----:B------:R1:W-:Y:S04]  /*2e50*/  STS.U16 [R11], RZ ;  /* 0x000000ff0b007388 */ /* 0x0003e80000000400 */
[----:B------:R1:W-:Y:S06]  /*2e60*/  STS.U16 [R6], RZ ;  /* 0x000000ff06007388 */ /* 0x0003ec0000000400 */
[----:B------:R-:W-:Y:S05]  /*2e70*/  @!P0 BRA `(.L_x_104) ;  /* 0xfffffffc00d08947 */ /* 0x000fea000383ffff */
[----:B------:R-:W-:Y:S05]  /*2e80*/  BSYNC.RECONVERGENT B1 ;  /* 0x0000000000017941 */ /* 0x000fea0003800200 */
.L_x_103:
[----:B------:R-:W-:Y:S05]  /*2e90*/  BRA `(.L_x_82) ;  /* 0x0000000000ec7947 */ /* 0x000fea0003800000 */
.L_x_262:
        /* <DEDUP_REMOVED lines=14> */
.L_x_106:
[----:B------:R-:W-:Y:S05]  /*2f80*/  BSYNC.RECONVERGENT B1 ;  /* 0x0000000000017941 */ /* 0x000fea0003800200 */
.L_x_105:
[----:B------:R-:W-:Y:S05]  /*2f90*/  @!P1 BRA `(.L_x_82) ;  /* 0x0000000000ac9947 */ /* 0x000fea0003800000 */
[----:B------:R-:W-:Y:S01]  /*2fa0*/  BSSY.RECONVERGENT B1, `(.L_x_107) ;  /* 0x000000d000017945 */ /* 0x000fe20003800200 */
.L_x_108:
[----:B-1----:R-:W-:Y:S01]  /*2fb0*/  LEA R7, R5, UR6, 0x1 ;  /* 0x0000000605077c11 */ /* 0x002fe2000f8e08ff */
[----:B------:R-:W-:-:S04]  /*2fc0*/  IMAD.U32 R10, RZ, RZ, UR19 ;  /* 0x00000013ff0a7e24 */ /* 0x000fc8000f8e00ff */
[----:B------:R-:W-:Y:S01]  /*2fd0*/  IMAD.IADD R9, R8, 0x1, R7 ;  /* 0x0000000108097824 */ /* 0x000fe200078e0207 */
[----:B------:R1:W-:Y:S01]  /*2fe0*/  STS.U16 [R7], RZ ;  /* 0x000000ff07007388 */ /* 0x0003e20000000400 */
[----:B------:R-:W-:-:S03]  /*2ff0*/  IMAD R5, R10, 0x4, R5 ;  /* 0x000000040a057824 */ /* 0x000fc600078e0205 */
[----:B0-----:R-:W-:Y:S01]  /*3000*/  IADD3 R11, PT, PT, R8, R9, RZ ;  /* 0x00000009080b7210 */ /* 0x001fe20007ffe0ff */
[----:B------:R1:W-:Y:S01]  /*3010*/  STS.U16 [R9], RZ ;  /* 0x000000ff09007388 */ /* 0x0003e20000000400 */
[----:B------:R-:W-:-:S03]  /*3020*/  ISETP.GE.AND P0, PT, R5, UR16, PT ;  /* 0x0000001005007c0c */ /* 0x000fc6000bf06270 */
[----:B------:R-:W-:Y:S01]  /*3030*/  IMAD.IADD R6, R8, 0x1, R11 ;  /* 0x0000000108067824 */ /* 0x000fe200078e020b */
[----:B------:R1:W-:Y:S04]  /*3040*/  STS.U16 [R11], RZ ;  /* 0x000000ff0b007388 */ /* 0x0003e80000000400 */
[----:B------:R1:W-:Y:S05]  /*3050*/  STS.U16 [R6], RZ ;  /* 0x000000ff06007388 */ /* 0x0003ea0000000400 */
[----:B------:R-:W-:Y:S05]  /*3060*/  @!P0 BRA `(.L_x_108) ;  /* 0xfffffffc00d08947 */ /* 0x000fea000383ffff */
[----:B------:R-:W-:Y:S05]  /*3070*/  BSYNC.RECONVERGENT B1 ;  /* 0x0000000000017941 */ /* 0x000fea0003800200 */
.L_x_107:
[----:B------:R-:W-:Y:S05]  /*3080*/  BRA `(.L_x_82) ;  /* 0x0000000000707947 */ /* 0x000fea0003800000 */
.L_x_263:
[----:B------:R-:W-:Y:S01]  /*3090*/  ISETP.NE.AND P0, PT, R13, RZ, PT ;  /* 0x000000ff0d00720c */ /* 0x000fe20003f05270 */
[----:B------:R-:W-:Y:S01]  /*30a0*/  BSSY.RECONVERGENT B1, `(.L_x_109) ;  /* 0x000000d000017945 */ /* 0x000fe20003800200 */
[----:B------:R-:W-:Y:S02]  /*30b0*/  ISETP.GE.U32.AND P1, PT, R2, 0x3, PT ;  /* 0x000000030200780c */ /* 0x000fe40003f26070 */
[----:B------:R-:W-:-:S09]  /*30c0*/  MOV R5, R0 ;  /* 0x0000000000057202 */ /* 0x000fd20000000f00 */
        /* <DEDUP_REMOVED lines=10> */
.L_x_110:
[----:B------:R-:W-:Y:S05]  /*3170*/  BSYNC.RECONVERGENT B1 ;  /* 0x0000000000017941 */ /* 0x000fea0003800200 */
.L_x_109:
[----:B------:R-:W-:Y:S05]  /*3180*/  @!P1 BRA `(.L_x_82) ;  /* 0x0000000000309947 */ /* 0x000fea0003800000 */
.L_x_111:
[----:B--2---:R-:W-:Y:S01]  /*3190*/  LEA R7, R5, UR6, 0x1 ;  /* 0x0000000605077c11 */ /* 0x004fe2000f8e08ff */
[----:B------:R-:W-:-:S03]  /*31a0*/  IMAD.U32 R10, RZ, RZ, UR19 ;  /* 0x00000013ff0a7e24 */ /* 0x000fc6000f8e00ff */
[----:B------:R-:W-:Y:S01]  /*31b0*/  IADD3 R9, PT, PT, R8, R7, RZ ;  /* 0x0000000708097210 */ /* 0x000fe20007ffe0ff */
[----:B------:R2:W-:Y:S01]  /*31c0*/  STS.U16 [R7], RZ ;  /* 0x000000ff07007388 */ /* 0x0005e20000000400 */
[----:B------:R-:W-:-:S03]  /*31d0*/  LEA R5, R10, R5, 0x2 ;  /* 0x000000050a057211 */ /* 0x000fc600078e10ff */
[C---:B0-----:R-:W-:Y:S01]  /*31e0*/  IMAD.IADD R11, R8.reuse, 0x1, R9 ;  /* 0x00000001080b7824 */ /* 0x041fe200078e0209 */
[----:B------:R2:W-:Y:S01]  /*31f0*/  STS.U16 [R9], RZ ;  /* 0x000000ff09007388 */ /* 0x0005e20000000400 */
[----:B------:R-:W-:Y:S02]  /*3200*/  ISETP.GE.AND P0, PT, R5, UR16, PT ;  /* 0x0000001005007c0c */ /* 0x000fe4000bf06270 */
[----:B------:R-:W-:Y:S01]  /*3210*/  IMAD.IADD R6, R8, 0x1, R11 ;  /* 0x0000000108067824 */ /* 0x000fe200078e020b */
[----:B------:R2:W-:Y:S04]  /*3220*/  STS.U16 [R11], RZ ;  /* 0x000000ff0b007388 */ /* 0x0005e80000000400 */
[----:B------:R2:W-:Y:S06]  /*3230*/  STS.U16 [R6], RZ ;  /* 0x000000ff06007388 */ /* 0x0005ec0000000400 */
[----:B------:R-:W-:Y:S05]  /*3240*/  @!P0 BRA `(.L_x_111) ;  /* 0xfffffffc00d08947 */ /* 0x000fea000383ffff */
.L_x_82:
[----:B------:R-:W-:Y:S05]  /*3250*/  BSYNC.RECONVERGENT B0 ;  /* 0x0000000000007941 */ /* 0x000fea0003800200 */
.L_x_81:
[----:B------:R-:W3:Y:S01]  /*3260*/  LDC R5, c[0x0][0x3bc] ;  /* 0x0000ef00ff057b82 */ /* 0x000ee20000000800 */
[----:B------:R-:W4:Y:S01]  /*3270*/  LDCU UR9, c[0x0][0x3bc] ;  /* 0x00007780ff0977ac */ /* 0x000f220008000800 */
[----:B------:R-:W-:Y:S01]  /*3280*/  BSSY.RECONVERGENT B0, `(.L_x_112) ;  /* 0x0000112000007945 */ /* 0x000fe20003800200 */
[----:B------:R-:W0:Y:S05]  /*3290*/  LDCU.64 UR12, c[0x0][0x398] ;  /* 0x00007300ff0c77ac */ /* 0x000e2a0008000a00 */
[----:B------:R-:W-:Y:S01]  /*32a0*/  BAR.SYNC.DEFER_BLOCKING 0x0 ;  /* 0x0000000000007b1d */ /* 0x000fe20000010000 */
[----:B---3--:R-:W-:-:S13]  /*32b0*/  ISETP.GE.AND P0, PT, R0, R5, PT ;  /* 0x000000050000720c */ /* 0x008fda0003f06270 */
[----:B0---4-:R-:W-:Y:S05]  /*32c0*/  @P0 BRA `(.L_x_113) ;  /* 0x0000001000340947 */ /* 0x011fea0003800000 */
[----:B------:R-:W0:Y:S02]  /*32d0*/  LDCU UR8, c[0x0][0x3c0] ;  /* 0x00007800ff0877ac */ /* 0x000e240008000800 */
[----:B0-----:R-:W-:-:S09]  /*32e0*/  UISETP.GE.AND UP1, UPT, UR8, 0x1, UPT ;  /* 0x000000010800788c */ /* 0x001fd2000bf26270 */
[----:B------:R-:W-:Y:S05]  /*32f0*/  BRA.U !UP1, `(.L_x_114) ;  /* 0x0000000d09287547 */ /* 0x000fea000b800000 */
[----:B------:R-:W-:Y:S01]  /*3300*/  UIADD3 UR8, UPT, UPT, UR27, -0x1, URZ ;  /* 0xffffffff1b087890 */ /* 0x000fe2000fffe0ff */
[----:B------:R-:W-:Y:S01]  /*3310*/  BSSY.RECONVERGENT B1, `(.L_x_115) ;  /* 0x00000c7000017945 */ /* 0x000fe20003800200 */
[----:B------:R-:W-:-:S04]  /*3320*/  IMAD.MOV.U32 R14, RZ, RZ, R0 ;  /* 0x000000ffff0e7224 */ /* 0x000fc800078e0000 */
[----:B------:R-:W-:-:S05]  /*3330*/  IMAD.U32 R5, RZ, RZ, UR8 ;  /* 0x00000008ff057e24 */ /* 0x000fca000f8e00ff */
[----:B------:R-:W-:-:S13]  /*3340*/  ISETP.GE.U32.AND P0, PT, R5, 0x7, PT ;  /* 0x000000070500780c */ /* 0x000fda0003f06070 */
.L_x_121:
[----:B------:R-:W-:Y:S02]  /*3350*/  HFMA2 R5, -RZ, RZ, 0, 0 ;  /* 0x00000000ff057431 */ /* 0x000fe400000001ff */
[----:B------:R-:W-:Y:S01]  /*3360*/  IMAD.MOV.U32 R17, RZ, RZ, RZ ;  /* 0x000000ffff117224 */ /* 0x000fe200078e00ff */
[----:B0-----:R-:W-:Y:S06]  /*3370*/  @!P0 BRA `(.L_x_116) ;  /* 0x00000004005c8947 */ /* 0x001fec0003800000 */
[----:B------:R-:W-:Y:S02]  /*3380*/  IMAD.MOV.U32 R17, RZ, RZ, RZ ;  /* 0x000000ffff117224 */ /* 0x000fe400078e00ff */
[----:B------:R-:W-:-:S07]  /*3390*/  IMAD.MOV.U32 R5, RZ, RZ, RZ ;  /* 0x000000ffff057224 */ /* 0x000fce00078e00ff */
.L_x_117:
[----:B-12---:R-:W-:-:S04]  /*33a0*/  IMAD R6, R5, UR9, R14 ;  /* 0x0000000905067c24 */ /* 0x006fc8000f8e020e */
[C---:B------:R-:W-:Y:S01]  /*33b0*/  VIADD R7, R6.reuse, UR9 ;  /* 0x0000000906077c36 */ /* 0x040fe20008000000 */
[----:B------:R-:W-:-:S04]  /*33c0*/  IADD3 R10, P1, PT, R6, UR7, RZ ;  /* 0x00000007060a7c10 */ /* 0x000fc8000ff3e0ff */
[C---:B------:R-:W-:Y:S02]  /*33d0*/  IADD3 R8, P2, PT, R7.reuse, UR7, RZ ;  /* 0x0000000707087c10 */ /* 0x040fe4000ff5e0ff */
[----:B------:R-:W-:Y:S02]  /*33e0*/  LEA.HI.X.SX32 R11, R6, UR26, 0x1, P1 ;  /* 0x0000001a060b7c11 */ /* 0x000fe400088f0eff */
[C---:B------:R-:W-:Y:S02]  /*33f0*/  IADD3 R6, PT, PT, R7.reuse, UR9, RZ ;  /* 0x0000000907067c10 */ /* 0x040fe4000fffe0ff */
[----:B------:R-:W-:Y:S02]  /*3400*/  LEA.HI.X.SX32 R7, R7, UR26, 0x1, P2 ;  /* 0x0000001a07077c11 */ /* 0x000fe400090f0eff */
[----:B------:R-:W-:Y:S02]  /*3410*/  LEA R12, P2, R8, UR12, 0x1 ;  /* 0x0000000c080c7c11 */ /* 0x000fe4000f8408ff */
[----:B------:R-:W-:-:S02]  /*3420*/  LEA R18, P1, R10, UR12, 0x1 ;  /* 0x0000000c0a127c11 */ /* 0x000fc4000f8208ff */
[----:B------:R-:W-:Y:S02]  /*3430*/  IADD3 R9, P3, PT, R6, UR7, RZ ;  /* 0x0000000706097c10 */ /* 0x000fe4000ff7e0ff */
[----:B------:R-:W-:Y:S01]  /*3440*/  LEA.HI.X R13, R8, UR13, R7, 0x1, P2 ;  /* 0x0000000d080d7c11 */ /* 0x000fe200090f0c07 */
[----:B------:R-:W-:Y:S01]  /*3450*/  VIADD R7, R6, UR9 ;  /* 0x0000000906077c36 */ /* 0x000fe20008000000 */
[----:B------:R-:W-:Y:S02]  /*3460*/  LEA.HI.X R19, R10, UR13, R11, 0x1, P1 ;  /* 0x0000000d0a137c11 */ /* 0x000fe400088f0c0b */
[----:B------:R-:W-:Y:S01]  /*3470*/  LEA.HI.X.SX32 R6, R6, UR26, 0x1, P3 ;  /* 0x0000001a06067c11 */ /* 0x000fe200098f0eff */
[----:B------:R-:W2:Y:S01]  /*3480*/  LDG.E.U16 R16, desc[UR10][R12.64] ;  /* 0x0000000a0c107981 */ /* 0x000ea2000c1e1500 */
[----:B------:R-:W-:Y:S02]  /*3490*/  LEA R10, P1, R9, UR12, 0x1 ;  /* 0x0000000c090a7c11 */ /* 0x000fe4000f8208ff */
[----:B------:R-:W-:Y:S01]  /*34a0*/  IADD3 R8, P2, PT, R7, UR7, RZ ;  /* 0x0000000707087c10 */ /* 0x000fe2000ff5e0ff */
[----:B------:R0:W3:Y:S01]  /*34b0*/  LDG.E.U16 R18, desc[UR10][R18.64] ;  /* 0x0000000a12127981 */ /* 0x0000e2000c1e1500 */
[----:B------:R-:W-:Y:S01]  /*34c0*/  LEA.HI.X R11, R9, UR13, R6, 0x1, P1 ;  /* 0x0000000d090b7c11 */ /* 0x000fe200088f0c06 */
[C---:B------:R-:W-:Y:S01]  /*34d0*/  VIADD R6, R7.reuse, UR9 ;  /* 0x0000000907067c36 */ /* 0x040fe20008000000 */
[----:B------:R-:W-:-:S02]  /*34e0*/  LEA.HI.X.SX32 R7, R7, UR26, 0x1, P2 ;  /* 0x0000001a07077c11 */ /* 0x000fc400090f0eff */
[----:B------:R-:W-:Y:S01]  /*34f0*/  LEA R20, P1, R8, UR12, 0x1 ;  /* 0x0000000c08147c11 */ /* 0x000fe2000f8208ff */
[----:B------:R1:W4:Y:S01]  /*3500*/  LDG.E.U16 R15, desc[UR10][R10.64] ;  /* 0x0000000a0a0f7981 */ /* 0x000322000c1e1500 */
[----:B------:R-:W-:Y:S02]  /*3510*/  IADD3 R9, P2, PT, R6, UR7, RZ ;  /* 0x0000000706097c10 */ /* 0x000fe4000ff5e0ff */
[----:B------:R-:W-:Y:S01]  /*3520*/  LEA.HI.X R21, R8, UR13, R7, 0x1, P1 ;  /* 0x0000000d08157c11 */ /* 0x000fe200088f0c07 */
[C---:B------:R-:W-:Y:S01]  /*3530*/  VIADD R7, R6.reuse, UR9 ;  /* 0x0000000906077c36 */ /* 0x040fe20008000000 */
[----:B------:R-:W-:Y:S02]  /*3540*/  LEA.HI.X.SX32 R6, R6, UR26, 0x1, P2 ;  /* 0x0000001a06067c11 */ /* 0x000fe400090f0eff */
[----:B------:R-:W-:Y:S01]  /*3550*/  LEA R8, P1, R9, UR12, 0x1 ;  /* 0x0000000c09087c11 */ /* 0x000fe2000f8208ff */
[----:B------:R-:W4:Y:S01]  /*3560*/  LDG.E.U16 R20, desc[UR10][R20.64] ;  /* 0x0000000a14147981 */ /* 0x000f22000c1e1500 */
[----:B------:R-:W-:-:S02]  /*3570*/  IADD3 R23, P2, PT, R7, UR7, RZ ;  /* 0x0000000707177c10 */ /* 0x000fc4000ff5e0ff */
[----:B0-----:R-:W-:Y:S02]  /*3580*/  IADD3 R19, PT, PT, R7, UR9, RZ ;  /* 0x0000000907137c10 */ /* 0x001fe4000fffe0ff */
[----:B------:R-:W-:Y:S02]  /*3590*/  LEA.HI.X R9, R9, UR13, R6, 0x1, P1 ;  /* 0x0000000d09097c11 */ /* 0x000fe400088f0c06 */
[----:B------:R-:W-:Y:S01]  /*35a0*/  LEA.HI.X.SX32 R24, R7, UR26, 0x1, P2 ;  /* 0x0000001a07187c11 */ /* 0x000fe200090f0eff */
[----:B------:R-:W-:Y:S01]  /*35b0*/  VIADD R12, R19, UR9 ;  /* 0x00000009130c7c36 */ /* 0x000fe20008000000 */
[----:B------:R-:W-:Y:S01]  /*35c0*/  LEA R6, P1, R23, UR12, 0x1 ;  /* 0x0000000c17067c11 */ /* 0x000fe2000f8208ff */
[----:B------:R0:W4:Y:S01]  /*35d0*/  LDG.E.U16 R8, desc[UR10][R8.64] ;  /* 0x0000000a08087981 */ /* 0x000122000c1e1500 */
[----:B------:R-:W-:Y:S02]  /*35e0*/  IADD3 R22, P2, PT, R19, UR7, RZ ;  /* 0x0000000713167c10 */ /* 0x000fe4000ff5e0ff */
[----:B------:R-:W-:-:S02]  /*35f0*/  LEA.HI.X R7, R23, UR13, R24, 0x1, P1 ;  /* 0x0000000d17077c11 */ /* 0x000fc400088f0c18 */
[----:B------:R-:W-:Y:S02]  /*3600*/  LEA.HI.X.SX32 R19, R19, UR26, 0x1, P2 ;  /* 0x0000001a13137c11 */ /* 0x000fe400090f0eff */
[----:B-1----:R-:W-:Y:S01]  /*3610*/  LEA R10, P1, R22, UR12, 0x1 ;  /* 0x0000000c160a7c11 */ /* 0x002fe2000f8208ff */
[----:B------:R1:W4:Y:S01]  /*3620*/  LDG.E.U16 R6, desc[UR10][R6.64] ;  /* 0x0000000a06067981 */ /* 0x000322000c1e1500 */
[----:B------:R-:W-:Y:S02]  /*3630*/  IADD3 R13, P2, PT, R12, UR7, RZ ;  /* 0x000000070c0d7c10 */ /* 0x000fe4000ff5e0ff */
[----:B------:R-:W-:Y:S02]  /*3640*/  LEA.HI.X R11, R22, UR13, R19, 0x1, P1 ;  /* 0x0000000d160b7c11 */ /* 0x000fe400088f0c13 */
[----:B------:R-:W-:Y:S02]  /*3650*/  LEA.HI.X.SX32 R22, R12, UR26, 0x1, P2 ;  /* 0x0000001a0c167c11 */ /* 0x000fe400090f0eff */
[C---:B------:R-:W-:Y:S01]  /*3660*/  LEA R12, P1, R13.reuse, UR12, 0x1 ;  /* 0x0000000c0d0c7c11 */ /* 0x040fe2000f8208ff */
[----:B------:R1:W4:Y:S03]  /*3670*/  LDG.E.U16 R10, desc[UR10][R10.64] ;  /* 0x0000000a0a0a7981 */ /* 0x000326000c1e1500 */
[----:B------:R-:W-:-:S05]  /*3680*/  LEA.HI.X R13, R13, UR13, R22, 0x1, P1 ;  /* 0x0000000d0d0d7c11 */ /* 0x000fca00088f0c16 */
[----:B------:R-:W4:Y:S01]  /*3690*/  LDG.E.U16 R12, desc[UR10][R12.64] ;  /* 0x0000000a0c0c7981 */ /* 0x000f22000c1e1500 */
[----:B------:R-:W-:-:S05]  /*36a0*/  LEA R23, R5, UR6, 0x1 ;  /* 0x0000000605177c11 */ /* 0x000fca000f8e08ff */
[----:B------:R-:W1:Y:S04]  /*36b0*/  LDS.U16 R24, [R23] ;  /* 0x0000000017187984 */ /* 0x000e680000000400 */
[----:B------:R-:W1:Y:S04]  /*36c0*/  LDS.U16 R25, [R23+0x2] ;  /* 0x0000020017197984 */ /* 0x000e680000000400 */
[----:B------:R-:W1:Y:S04]  /*36d0*/  LDS.U16 R26, [R23+0x4] ;  /* 0x00000400171a7984 */ /* 0x000e680000000400 */
[----:B0-----:R-:W-:Y:S04]  /*36e0*/  LDS.U16 R9, [R23+0x6] ;  /* 0x0000060017097984 */ /* 0x001fe80000000400 */
[----:B------:R-:W-:Y:S04]  /*36f0*/  LDS.U16 R19, [R23+0x8] ;  /* 0x0000080017137984 */ /* 0x000fe80000000400 */
[----:B------:R-:W0:Y:S04]  /*3700*/  LDS.U16 R21, [R23+0xa] ;  /* 0x00000a0017157984 */ /* 0x000e280000000400 */
[----:B-1----:R-:W1:Y:S04]  /*3710*/  LDS.U16 R7, [R23+0xc] ;  /* 0x00000c0017077984 */ /* 0x002e680000000400 */
[----:B------:R-:W4:Y:S01]  /*3720*/  LDS.U16 R22, [R23+0xe] ;  /* 0x00000e0017167984 */ /* 0x000f220000000400 */
[----:B------:R-:W-:-:S02]  /*3730*/  HADD2.F32 R24, -RZ, R24.H0_H0 ;  /* 0x20000018ff187230 */ /* 0x000fc40000004100 */
[----:B------:R-:W-:Y:S02]  /*3740*/  HADD2.F32 R25, -RZ, R25.H0_H0 ;  /* 0x20000019ff197230 */ /* 0x000fe40000004100 */
[----:B------:R-:W-:Y:S02]  /*3750*/  HADD2.F32 R11, -RZ, R26.H0_H0 ;  /* 0x2000001aff0b7230 */ /* 0x000fe40000004100 */
[----:B------:R-:W-:-:S05]  /*3760*/  VIADD R5, R5, 0x8 ;  /* 0x0000000805057836 */ /* 0x000fca0000000000 */
[----:B------:R-:W-:Y:S01]  /*3770*/  ISETP.NE.AND P1, PT, R5, UR5, PT ;  /* 0x0000000505007c0c */ /* 0x000fe2000bf25270 */
[----:B0-----:R-:W-:Y:S02]  /*3780*/  HADD2.F32 R21, -RZ, R21.H0_H0 ;  /* 0x20000015ff157230 */ /* 0x001fe40000004100 */
[----:B-1----:R-:W-:Y:S02]  /*3790*/  HADD2.F32 R7, -RZ, R7.H0_H0 ;  /* 0x20000007ff077230 */ /* 0x002fe40000004100 */
[----:B--2---:R-:W-:Y:S02]  /*37a0*/  HADD2.F32 R16, -RZ, R16.H0_H0 ;  /* 0x20000010ff107230 */ /* 0x004fe40000004100 */
[----:B---3--:R-:W-:-:S05]  /*37b0*/  HADD2.F32 R18, -RZ, R18.H0_H0 ;  /* 0x20000012ff127230 */ /* 0x008fca0000004100 */
[----:B------:R-:W-:Y:S01]  /*37c0*/  FFMA R18, R24, R18, R17 ;  /* 0x0000001218127223 */ /* 0x000fe20000000011 */
[----:B----4-:R-:W-:-:S03]  /*37d0*/  HADD2.F32 R15, -RZ, R15.H0_H0 ;  /* 0x2000000fff0f7230 */ /* 0x010fc60000004100 */
[----:B------:R-:W-:Y:S01]  /*37e0*/  FFMA R16, R25, R16, R18 ;  /* 0x0000001019107223 */ /* 0x000fe20000000012 */
[----:B------:R-:W-:-:S03]  /*37f0*/  HADD2.F32 R18, -RZ, R9.H0_H0 ;  /* 0x20000009ff127230 */ /* 0x000fc60000004100 */
[----:B------:R-:W-:Y:S01]  /*3800*/  FFMA R11, R11, R15, R16 ;  /* 0x0000000f0b0b7223 */ /* 0x000fe20000000010 */
[----:B------:R-:W-:Y:S02]  /*3810*/  HADD2.F32 R20, -RZ, R20.H0_H0 ;  /* 0x20000014ff147230 */ /* 0x000fe40000004100 */
[----:B------:R-:W-:-:S03]  /*3820*/  HADD2.F32 R16, -RZ, R19.H0_H0 ;  /* 0x20000013ff107230 */ /* 0x000fc60000004100 */
[----:B------:R-:W-:Y:S01]  /*3830*/  FFMA R11, R18, R20, R11 ;  /* 0x00000014120b7223 */ /* 0x000fe2000000000b */
[----:B------:R-:W-:-:S05]  /*3840*/  HADD2.F32 R8, -RZ, R8.H0_H0 ;  /* 0x20000008ff087230 */ /* 0x000fca0000004100 */
[----:B------:R-:W-:Y:S01]  /*3850*/  FFMA R8, R16, R8, R11 ;  /* 0x0000000810087223 */ /* 0x000fe2000000000b */
[----:B------:R-:W-:Y:S02]  /*3860*/  HADD2.F32 R6, -RZ, R6.H0_H0 ;  /* 0x20000006ff067230 */ /* 0x000fe40000004100 */
[----:B------:R-:W-:-:S03]  /*3870*/  HADD2.F32 R17, -RZ, R22.H0_H0 ;  /* 0x20000016ff117230 */ /* 0x000fc60000004100 */
[----:B------:R-:W-:Y:S01]  /*3880*/  FFMA R6, R21, R6, R8 ;  /* 0x0000000615067223 */ /* 0x000fe20000000008 */
[----:B------:R-:W-:-:S05]  /*3890*/  HADD2.F32 R10, -RZ, R10.H0_H0 ;  /* 0x2000000aff0a7230 */ /* 0x000fca0000004100 */
[----:B------:R-:W-:Y:S01]  /*38a0*/  FFMA R6, R7, R10, R6 ;  /* 0x0000000a07067223 */ /* 0x000fe20000000006 */
[----:B------:R-:W-:-:S05]  /*38b0*/  HADD2.F32 R12, -RZ, R12.H0_H0 ;  /* 0x2000000cff0c7230 */ /* 0x000fca0000004100 */
[----:B------:R-:W-:Y:S01]  /*38c0*/  FFMA R17, R17, R12, R6 ;  /* 0x0000000c11117223 */ /* 0x000fe20000000006 */
[----:B------:R-:W-:Y:S06]  /*38d0*/  @P1 BRA `(.L_x_117) ;  /* 0xfffffff800b01947 */ /* 0x000fec000383ffff */
[----:B------:R-:W-:-:S07]  /*38e0*/  IMAD.U32 R5, RZ, RZ, UR5 ;  /* 0x00000005ff057e24 */ /* 0x000fce000f8e00ff */
.L_x_116:
[----:B------:R-:W-:-:S09]  /*38f0*/  UISETP.NE.AND UP1, UPT, UR24, URZ, UPT ;  /* 0x000000ff1800728c */ /* 0x000fd2000bf25270 */
[----:B------:R-:W-:Y:S05]  /*3900*/  BRA.U !UP1, `(.L_x_118) ;  /* 0x00000005096c7547 */ /* 0x000fea000b800000 */
[----:B------:R-:W-:Y:S02]  /*3910*/  UIADD3 UR8, UPT, UPT, UR24, -0x1, URZ ;  /* 0xffffffff18087890 */ /* 0x000fe4000fffe0ff */
[----:B------:R-:W-:Y:S02]  /*3920*/  UISETP.NE.AND UP2, UPT, UR25, URZ, UPT ;  /* 0x000000ff1900728c */ /* 0x000fe4000bf45270 */
[----:B------:R-:W-:-:S09]  /*3930*/  UISETP.GE.U32.AND UP1, UPT, UR8, 0x3, UPT ;  /* 0x000000030800788c */ /* 0x000fd2000bf26070 */
[----:B------:R-:W-:Y:S05]  /*3940*/  BRA.U !UP1, `(.L_x_119) ;  /* 0x0000000109b07547 */ /* 0x000fea000b800000 */
[----:B------:R-:W1:Y:S01]  /*3950*/  LDCU UR8, c[0x0][0x3bc] ;  /* 0x00007780ff0877ac */ /* 0x000e620008000800 */
[----:B------:R-:W0:Y:S01]  /*3960*/  LDCU.64 UR14, c[0x0][0x398] ;  /* 0x00007300ff0e77ac */ /* 0x000e220008000a00 */
[----:B-12---:R-:W-:-:S05]  /*3970*/  IMAD R6, R5, UR8, R14 ;  /* 0x0000000805067c24 */ /* 0x006fca000f8e020e */
[C---:B------:R-:W-:Y:S02]  /*3980*/  IADD3 R7, PT, PT, R6.reuse, UR8, RZ ;  /* 0x0000000806077c10 */ /* 0x040fe4000fffe0ff */
[C---:B------:R-:W-:Y:S02]  /*3990*/  IADD3 R10, P1, PT, R6.reuse, UR7, RZ ;  /* 0x00000007060a7c10 */ /* 0x040fe4000ff3e0ff */
[C---:B------:R-:W-:Y:S02]  /*39a0*/  IADD3 R9, P2, PT, R7.reuse, UR7, RZ ;  /* 0x0000000707097c10 */ /* 0x040fe4000ff5e0ff */
[----:B------:R-:W-:Y:S01]  /*39b0*/  LEA.HI.X.SX32 R11, R6, UR26, 0x1, P1 ;  /* 0x0000001a060b7c11 */ /* 0x000fe200088f0eff */
[C---:B------:R-:W-:Y:S01]  /*39c0*/  VIADD R6, R7.reuse, UR8 ;  /* 0x0000000807067c36 */ /* 0x040fe20008000000 */
[----:B0-----:R-:W-:Y:S02]  /*39d0*/  LEA R12, P1, R10, UR14, 0x1 ;  /* 0x0000000e0a0c7c11 */ /* 0x001fe4000f8208ff */
[----:B------:R-:W-:-:S02]  /*39e0*/  LEA.HI.X.SX32 R16, R7, UR26, 0x1, P2 ;  /* 0x0000001a07107c11 */ /* 0x000fc400090f0eff */
[C---:B------:R-:W-:Y:S02]  /*39f0*/  LEA R8, P2, R9.reuse, UR14, 0x1 ;  /* 0x0000000e09087c11 */ /* 0x040fe4000f8408ff */
[----:B------:R-:W-:Y:S02]  /*3a00*/  IADD3 R7, P3, PT, R6, UR7, RZ ;  /* 0x0000000706077c10 */ /* 0x000fe4000ff7e0ff */
[----:B------:R-:W-:Y:S01]  /*3a10*/  LEA.HI.X R13, R10, UR15, R11, 0x1, P1 ;  /* 0x0000000f0a0d7c11 */ /* 0x000fe200088f0c0b */
[C---:B------:R-:W-:Y:S01]  /*3a20*/  VIADD R10, R6.reuse, UR8 ;  /* 0x00000008060a7c36 */ /* 0x040fe20008000000 */
[----:B------:R-:W-:Y:S02]  /*3a30*/  LEA.HI.X R9, R9, UR15, R16, 0x1, P2 ;  /* 0x0000000f09097c11 */ /* 0x000fe400090f0c10 */
[----:B------:R-:W-:Y:S01]  /*3a40*/  LEA.HI.X.SX32 R16, R6, UR26, 0x1, P3 ;  /* 0x0000001a06107c11 */ /* 0x000fe200098f0eff */
[----:B------:R0:W2:Y:S01]  /*3a50*/  LDG.E.U16 R12, desc[UR10][R12.64] ;  /* 0x0000000a0c0c7981 */ /* 0x0000a2000c1e1500 */
[----:B------:R-:W-:-:S02]  /*3a60*/  LEA R6, P1, R7, UR14, 0x1 ;  /* 0x0000000e07067c11 */ /* 0x000fc4000f8208ff */
[C---:B------:R-:W-:Y:S01]  /*3a70*/  IADD3 R11, P2, PT, R10.reuse, UR7, RZ ;  /* 0x000000070a0b7c10 */ /* 0x040fe2000ff5e0ff */
        /* <DEDUP_REMOVED lines=11> */
[----:B------:R-:W0:Y:S01]  /*3b30*/  LDS.U16 R19, [R15+0x6] ;  /* 0x000006000f137984 */ /* 0x000e220000000400 */
[----:B------:R-:W-:-:S02]  /*3b40*/  VIADD R5, R5, 0x4 ;  /* 0x0000000405057836 */ /* 0x000fc40000000000 */
[----:B-1----:R-:W-:Y:S02]  /*3b50*/  HADD2.F32 R16, -RZ, R16.H0_H0 ;  /* 0x20000010ff107230 */ /* 0x002fe40000004100 */
[----:B------:R-:W-:Y:S02]  /*3b60*/  HADD2.F32 R9, -RZ, R18.H0_H0 ;  /* 0x20000012ff097230 */ /* 0x000fe40000004100 */
[----:B0-----:R-:W-:Y:S02]  /*3b70*/  HADD2.F32 R13, -RZ, R13.H0_H0 ;  /* 0x2000000dff0d7230 */ /* 0x001fe40000004100 */
[----:B------:R-:W-:Y:S02]  /*3b80*/  HADD2.F32 R19, -RZ, R19.H0_H0 ;  /* 0x20000013ff137230 */ /* 0x000fe40000004100 */
[----:B--2---:R-:W-:Y:S02]  /*3b90*/  HADD2.F32 R12, -RZ, R12.H0_H0 ;  /* 0x2000000cff0c7230 */ /* 0x004fe40000004100 */
[----:B---3--:R-:W-:-:S03]  /*3ba0*/  HADD2.F32 R8, -RZ, R8.H0_H0 ;  /* 0x20000008ff087230 */ /* 0x008fc60000004100 */
[----:B------:R-:W-:-:S04]  /*3bb0*/  FFMA R12, R16, R12, R17 ;  /* 0x0000000c100c7223 */ /* 0x000fc80000000011 */
[----:B------:R-:W-:Y:S01]  /*3bc0*/  FFMA R8, R9, R8, R12 ;  /* 0x0000000809087223 */ /* 0x000fe2000000000c */
[----:B----4-:R-:W-:-:S05]  /*3bd0*/  HADD2.F32 R6, -RZ, R6.H0_H0 ;  /* 0x20000006ff067230 */ /* 0x010fca0000004100 */
[----:B------:R-:W-:Y:S01]  /*3be0*/  FFMA R6, R13, R6, R8 ;  /* 0x000000060d067223 */ /* 0x000fe20000000008 */
[----:B------:R-:W-:-:S05]  /*3bf0*/  HADD2.F32 R10, -RZ, R10.H0_H0 ;  /* 0x2000000aff0a7230 */ /* 0x000fca0000004100 */
[----:B------:R-:W-:-:S07]  /*3c00*/  FFMA R17, R19, R10, R6 ;  /* 0x0000000a13117223 */ /* 0x000fce0000000006 */
.L_x_119:
[----:B------:R-:W-:Y:S05]  /*3c10*/  BRA.U !UP2, `(.L_x_118) ;  /* 0x000000010aa87547 */ /* 0x000fea000b800000 */
[----:B------:R-:W0:Y:S01]  /*3c20*/  LDCU UR8, c[0x0][0x3c0] ;  /* 0x00007800ff0877ac */ /* 0x000e220008000800 */
[----:B------:R-:W-:Y:S02]  /*3c30*/  UISETP.NE.AND UP1, UPT, UR25, 0x1, UPT ;  /* 0x000000011900788c */ /* 0x000fe4000bf25270 */
[----:B0-----:R-:W-:-:S07]  /*3c40*/  ULOP3.LUT UP2, URZ, UR8, 0x1, URZ, 0xc0, !UPT ;  /* 0x0000000108ff7892 */ /* 0x001fce000f84c0ff */
[----:B------:R-:W-:Y:S05]  /*3c50*/  BRA.U !UP1, `(.L_x_120) ;  /* 0x0000000109607547 */ /* 0x000fea000b800000 */
[----:B------:R-:W1:Y:S01]  /*3c60*/  LDCU UR8, c[0x0][0x3bc] ;  /* 0x00007780ff0877ac */ /* 0x000e620008000800 */
[----:B------:R-:W0:Y:S01]  /*3c70*/  LDCU.64 UR14, c[0x0][0x398] ;  /* 0x00007300ff0e77ac */ /* 0x000e220008000a00 */
[----:B-12---:R-:W-:-:S05]  /*3c80*/  IMAD R6, R5, UR8, R14 ;  /* 0x0000000805067c24 */ /* 0x006fca000f8e020e */
[C---:B------:R-:W-:Y:S02]  /*3c90*/  IADD3 R7, P1, PT, R6.reuse, UR7, RZ ;  /* 0x0000000706077c10 */ /* 0x040fe4000ff3e0ff */
[C---:B------:R-:W-:Y:S02]  /*3ca0*/  IADD3 R9, PT, PT, R6.reuse, UR8, RZ ;  /* 0x0000000806097c10 */ /* 0x040fe4000fffe0ff */
[----:B------:R-:W-:Y:S02]  /*3cb0*/  LEA.HI.X.SX32 R8, R6, UR26, 0x1, P1 ;  /* 0x0000001a06087c11 */ /* 0x000fe400088f0eff */
[----:B0-----:R-:W-:Y:S02]  /*3cc0*/  LEA R6, P1, R7, UR14, 0x1 ;  /* 0x0000000e07067c11 */ /* 0x001fe4000f8208ff */
        /* <DEDUP_REMOVED lines=11> */
[----:B0-----:R-:W-:Y:S02]  /*3d80*/  HADD2.F32 R12, -RZ, R11.H0_H0 ;  /* 0x2000000bff0c7230 */ /* 0x001fe40000004100 */
[----:B-1----:R-:W-:Y:S02]  /*3d90*/  HADD2.F32 R16, -RZ, R13.H0_H0 ;  /* 0x2000000dff107230 */ /* 0x002fe40000004100 */
[----:B--2---:R-:W-:-:S05]  /*3da0*/  HADD2.F32 R11, -RZ, R6.H0_H0 ;  /* 0x20000006ff0b7230 */ /* 0x004fca0000004100 */
[----:B------:R-:W-:Y:S01]  /*3db0*/  FFMA R11, R12, R11, R17 ;  /* 0x0000000b0c0b7223 */ /* 0x000fe20000000011 */
[----:B---3--:R-:W-:-:S05]  /*3dc0*/  HADD2.F32 R13, -RZ, R8.H0_H0 ;  /* 0x20000008ff0d7230 */ /* 0x008fca0000004100 */
[----:B------:R-:W-:-:S07]  /*3dd0*/  FFMA R17, R16, R13, R11 ;  /* 0x0000000d10117223 */ /* 0x000fce000000000b */
.L_x_120:
[----:B------:R-:W-:Y:S05]  /*3de0*/  BRA.U !UP2, `(.L_x_118) ;  /* 0x000000010a347547 */ /* 0x000fea000b800000 */
[----:B------:R-:W1:Y:S01]  /*3df0*/  LDCU UR8, c[0x0][0x3bc] ;  /* 0x00007780ff0877ac */ /* 0x000e620008000800 */
[----:B------:R-:W0:Y:S01]  /*3e00*/  LDCU.64 UR14, c[0x0][0x398] ;  /* 0x00007300ff0e77ac */ /* 0x000e220008000a00 */
[----:B-12---:R-:W-:-:S05]  /*3e10*/  IMAD R6, R5, UR8, R14 ;  /* 0x0000000805067c24 */ /* 0x006fca000f8e020e */
[----:B------:R-:W-:-:S04]  /*3e20*/  IADD3 R7, P1, PT, R6, UR7, RZ ;  /* 0x0000000706077c10 */ /* 0x000fc8000ff3e0ff */
[----:B------:R-:W-:Y:S02]  /*3e30*/  LEA.HI.X.SX32 R8, R6, UR26, 0x1, P1 ;  /* 0x0000001a06087c11 */ /* 0x000fe400088f0eff */
[----:B0-----:R-:W-:-:S04]  /*3e40*/  LEA R6, P1, R7, UR14, 0x1 ;  /* 0x0000000e07067c11 */ /* 0x001fc8000f8208ff */
[----:B------:R-:W-:-:S05]  /*3e50*/  LEA.HI.X R7, R7, UR15, R8, 0x1, P1 ;  /* 0x0000000f07077c11 */ /* 0x000fca00088f0c08 */
[----:B------:R-:W2:Y:S01]  /*3e60*/  LDG.E.U16 R6, desc[UR10][R6.64] ;  /* 0x0000000a06067981 */ /* 0x000ea2000c1e1500 */
[----:B------:R-:W-:-:S06]  /*3e70*/  LEA R5, R5, UR6, 0x1 ;  /* 0x0000000605057c11 */ /* 0x000fcc000f8e08ff */
[----:B------:R-:W0:Y:S02]  /*3e80*/  LDS.U16 R5, [R5] ;  /* 0x0000000005057984 */ /* 0x000e240000000400 */
[----:B0-----:R-:W-:Y:S02]  /*3e90*/  HADD2.F32 R8, -RZ, R5.H0_H0 ;  /* 0x20000005ff087230 */ /* 0x001fe40000004100 */
[----:B--2---:R-:W-:-:S05]  /*3ea0*/  HADD2.F32 R9, -RZ, R6.H0_H0 ;  /* 0x20000006ff097230 */ /* 0x004fca0000004100 */
[----:B------:R-:W-:-:S07]  /*3eb0*/  FFMA R17, R8, R9, R17 ;  /* 0x0000000908117223 */ /* 0x000fce0000000011 */
.L_x_118:
[----:B-12---:R-:W0:Y:S08]  /*3ec0*/  LDC R9, c[0x0][0x3bc] ;  /* 0x0000ef00ff097b82 */ /* 0x006e300000000800 */
[----:B------:R-:W1:Y:S01]  /*3ed0*/  LDC.64 R6, c[0x0][0x3b0] ;  /* 0x0000ec00ff067b82 */ /* 0x000e620000000a00 */
[----:B0-----:R-:W-:-:S04]  /*3ee0*/  IMAD R5, R9, UR18, R14 ;  /* 0x0000001209057c24 */ /* 0x001fc8000f8e020e */
[----:B-1----:R-:W-:-:S05]  /*3ef0*/  IMAD.WIDE R6, R5, 0x2, R6 ;  /* 0x0000000205067825 */ /* 0x002fca00078e0206 */
[----:B------:R-:W2:Y:S01]  /*3f00*/  LDG.E.U16 R8, desc[UR10][R6.64] ;  /* 0x0000000a06087981 */ /* 0x000ea2000c1e1500 */
[----:B-----5:R-:W-:Y:S01]  /*3f10*/  FMUL R17, R4, R17 ;  /* 0x0000001104117220 */ /* 0x020fe20000400000 */
[----:B------:R-:W-:-:S04]  /*3f20*/  VIADD R14, R14, UR19 ;  /* 0x000000130e0e7c36 */ /* 0x000fc80008000000 */
[----:B------:R-:W-:Y:S02]  /*3f30*/  F2FP.F16.F32.PACK_AB R17, RZ, R17 ;  /* 0x00000011ff11723e */ /* 0x000fe400000000ff */
[----:B------:R-:W-:-:S03]  /*3f40*/  ISETP.GE.AND P1, PT, R14, R9, PT ;  /* 0x000000090e00720c */ /* 0x000fc60003f26270 */
[----:B--2---:R-:W-:-:S05]  /*3f50*/  HADD2 R8, R8.H0_H0, R17.H0_H0 ;  /* 0x2000001108087230 */ /* 0x004fca0000000800 */
[----:B------:R0:W-:Y:S05]  /*3f60*/  STG.E.U16 desc[UR10][R6.64], R8 ;  /* 0x0000000806007986 */ /* 0x0001ea000c10150a */
[----:B------:R-:W-:Y:S05]  /*3f70*/  @!P1 BRA `(.L_x_121) ;  /* 0xfffffff000f49947 */ /* 0x000fea000383ffff */
[----:B------:R-:W-:Y:S05]  /*3f80*/  BSYNC.RECONVERGENT B1 ;  /* 0x0000000000017941 */ /* 0x000fea0003800200 */
.L_x_115:
[----:B------:R-:W-:Y:S05]  /*3f90*/  BRA `(.L_x_113) ;  /* 0x0000000400007947 */ /* 0x000fea0003800000 */
.L_x_114:
[----:B-12---:R-:W-:Y:S01]  /*3fa0*/  LOP3.LUT R11, R3, 0x3, RZ, 0xc0, !PT ;  /* 0x00000003030b7812 */ /* 0x006fe200078ec0ff */
[----:B------:R-:W-:Y:S01]  /*3fb0*/  IMAD.U32 R6, RZ, RZ, UR19 ;  /* 0x00000013ff067e24 */ /* 0x000fe2000f8e00ff */
[----:B------:R-:W-:Y:S01]  /*3fc0*/  BSSY.RECONVERGENT B1, `(.L_x_122) ;  /* 0x000001f000017945 */ /* 0x000fe20003800200 */
[----:B-----5:R-:W-:Y:S01]  /*3fd0*/  FMUL R8, RZ, R4 ;  /* 0x00000004ff087220 */ /* 0x020fe20000400000 */
[----:B------:R-:W-:Y:S01]  /*3fe0*/  ISETP.NE.AND P0, PT, R11, 0x3, PT ;  /* 0x000000030b00780c */ /* 0x000fe20003f05270 */
[----:B------:R-:W-:Y:S01]  /*3ff0*/  IMAD.SHL.U32 R4, R6, 0x2, RZ ;  /* 0x0000000206047824 */ /* 0x000fe200078e00ff */
[----:B------:R-:W-:-:S11]  /*4000*/  MOV R12, R0 ;  /* 0x00000000000c7202 */ /* 0x000fd60000000f00 */
[----:B------:R-:W-:Y:S05]  /*4010*/  @!P0 BRA `(.L_x_123) ;  /* 0x0000000000648947 */ /* 0x000fea0003800000 */
[----:B------:R-:W0:Y:S08]  /*4020*/  LDC R9, c[0x0][0x3bc] ;  /* 0x0000ef00ff097b82 */ /* 0x000e300000000800 */
[----:B------:R-:W1:Y:S01]  /*4030*/  LDC.64 R6, c[0x0][0x3b0] ;  /* 0x0000ec00ff067b82 */ /* 0x000e620000000a00 */
[----:B0-----:R-:W-:-:S04]  /*4040*/  IMAD R9, R9, UR18, R0 ;  /* 0x0000001209097c24 */ /* 0x001fc8000f8e0200 */
[----:B-1----:R-:W-:-:S05]  /*4050*/  IMAD.WIDE R6, R9, 0x2, R6 ;  /* 0x0000000209067825 */ /* 0x002fca00078e0206 */
[----:B------:R-:W2:Y:S01]  /*4060*/  LDG.E.U16 R9, desc[UR10][R6.64] ;  /* 0x0000000a06097981 */ /* 0x000ea2000c1e1500 */
[----:B------:R-:W-:Y:S01]  /*4070*/  F2FP.F16.F32.PACK_AB R10, RZ, R8 ;  /* 0x00000008ff0a723e */ /* 0x000fe200000000ff */
[----:B------:R-:W-:Y:S01]  /*4080*/  VIADD R12, R0, UR19 ;  /* 0x00000013000c7c36 */ /* 0x000fe20008000000 */
[----:B------:R-:W-:-:S03]  /*4090*/  ISETP.NE.AND P0, PT, R11, RZ, PT ;  /* 0x000000ff0b00720c */ /* 0x000fc60003f05270 */
[----:B--2---:R-:W-:-:S05]  /*40a0*/  HADD2 R9, R9.H0_H0, R10.H0_H0 ;  /* 0x2000000a09097230 */ /* 0x004fca0000000800 */
[----:B------:R0:W-:Y:S05]  /*40b0*/  STG.E.U16 desc[UR10][R6.64], R9 ;  /* 0x0000000906007986 */ /* 0x0001ea000c10150a */
[----:B------:R-:W-:Y:S05]  /*40c0*/  @!P0 BRA `(.L_x_123) ;  /* 0x0000000000388947 */ /* 0x000fea0003800000 */
[----:B0-----:R-:W-:-:S05]  /*40d0*/  IADD3 R6, P0, PT, R4, R6, RZ ;  /* 0x0000000604067210 */ /* 0x001fca0007f1e0ff */
[----:B------:R-:W-:-:S05]  /*40e0*/  IMAD.X R7, RZ, RZ, R7, P0 ;  /* 0x000000ffff077224 */ /* 0x000fca00000e0607 */
[----:B------:R-:W2:Y:S01]  /*40f0*/  LDG.E.U16 R9, desc[UR10][R6.64] ;  /* 0x0000000a06097981 */ /* 0x000ea2000c1e1500 */
[----:B------:R-:W-:Y:S02]  /*4100*/  ISETP.NE.AND P0, PT, R11, 0x1, PT ;  /* 0x000000010b00780c */ /* 0x000fe40003f05270 */
[----:B------:R-:W-:Y:S01]  /*4110*/  IADD3 R12, PT, PT, R12, UR19, RZ ;  /* 0x000000130c0c7c10 */ /* 0x000fe2000fffe0ff */
[----:B--2---:R-:W-:-:S05]  /*4120*/  HADD2 R9, R9.H0_H0, R10.H0_H0 ;  /* 0x2000000a09097230 */ /* 0x004fca0000000800 */
[----:B------:R1:W-:Y:S05]  /*4130*/  STG.E.U16 desc[UR10][R6.64], R9 ;  /* 0x0000000906007986 */ /* 0x0003ea000c10150a */
[----:B------:R-:W-:Y:S05]  /*4140*/  @!P0 BRA `(.L_x_123) ;  /* 0x0000000000188947 */ /* 0x000fea0003800000 */
[----:B-1----:R-:W-:-:S05]  /*4150*/  IADD3 R6, P0, PT, R4, R6, RZ ;  /* 0x0000000604067210 */ /* 0x002fca0007f1e0ff */
[----:B------:R-:W-:-:S05]  /*4160*/  IMAD.X R7, RZ, RZ, R7, P0 ;  /* 0x000000ffff077224 */ /* 0x000fca00000e0607 */
[----:B------:R-:W2:Y:S01]  /*4170*/  LDG.E.U16 R9, desc[UR10][R6.64] ;  /* 0x0000000a06097981 */ /* 0x000ea2000c1e1500 */
[----:B------:R-:W-:Y:S02]  /*4180*/  VIADD R12, R12, UR19 ;  /* 0x000000130c0c7c36 */ /* 0x000fe40008000000 */
[----:B--2---:R-:W-:-:S05]  /*4190*/  HADD2 R9, R9.H0_H0, R10.H0_H0 ;  /* 0x2000000a09097230 */ /* 0x004fca0000000800 */
[----:B------:R2:W-:Y:S02]  /*41a0*/  STG.E.U16 desc[UR10][R6.64], R9 ;  /* 0x0000000906007986 */ /* 0x0005e4000c10150a */
.L_x_123:
[----:B------:R-:W-:Y:S05]  /*41b0*/  BSYNC.RECONVERGENT B1 ;  /* 0x0000000000017941 */ /* 0x000fea0003800200 */
.L_x_122:
[----:B------:R-:W-:-:S13]  /*41c0*/  ISETP.GE.U32.AND P0, PT, R3, 0x3, PT ;  /* 0x000000030300780c */ /* 0x000fda0003f06070 */
[----:B------:R-:W-:Y:S05]  /*41d0*/  @!P0 BRA `(.L_x_113) ;  /* 0x0000000000708947 */ /* 0x000fea0003800000 */
[----:B012---:R-:W0:Y:S01]  /*41e0*/  LDC.64 R6, c[0x0][0x3b0] ;  /* 0x0000ec00ff067b82 */ /* 0x007e220000000a00 */
[----:B------:R-:W-:-:S07]  /*41f0*/  F2FP.F16.F32.PACK_AB R13, RZ, R8 ;  /* 0x00000008ff0d723e */ /* 0x000fce00000000ff */
.L_x_124:
[----:B------:R-:W-:-:S04]  /*4200*/  IMAD R17, R5, UR18, R12 ;  /* 0x0000001205117c24 */ /* 0x000fc8000f8e020c */
[----:B0--3--:R-:W-:-:S05]  /*4210*/  IMAD.WIDE R16, R17, 0x2, R6 ;  /* 0x0000000211107825 */ /* 0x009fca00078e0206 */
[----:B------:R-:W2:Y:S01]  /*4220*/  LDG.E.U16 R10, desc[UR10][R16.64] ;  /* 0x0000000a100a7981 */ /* 0x000ea2000c1e1500 */
[----:B------:R-:W-:-:S05]  /*4230*/  IADD3 R8, P0, PT, R4, R16, RZ ;  /* 0x0000001004087210 */ /* 0x000fca0007f1e0ff */
[----:B------:R-:W-:Y:S02]  /*4240*/  IMAD.X R9, RZ, RZ, R17, P0 ;  /* 0x000000ffff097224 */ /* 0x000fe400000e0611 */
[----:B--2---:R-:W-:-:S05]  /*4250*/  HADD2 R10, R10.H0_H0, R13.H0_H0 ;  /* 0x2000000d0a0a7230 */ /* 0x004fca0000000800 */
[----:B------:R-:W-:-:S05]  /*4260*/  PRMT R11, R10, 0x7610, R11 ;  /* 0x000076100a0b7816 */ /* 0x000fca000000000b */
[----:B------:R0:W-:Y:S04]  /*4270*/  STG.E.U16 desc[UR10][R16.64], R11 ;  /* 0x0000000b10007986 */ /* 0x0001e8000c10150a */
[----:B------:R-:W2:Y:S01]  /*4280*/  LDG.E.U16 R14, desc[UR10][R8.64] ;  /* 0x0000000a080e7981 */ /* 0x000ea2000c1e1500 */
[----:B------:R-:W-:-:S04]  /*4290*/  IADD3 R10, P0, PT, R4, R8, RZ ;  /* 0x00000008040a7210 */ /* 0x000fc80007f1e0ff */
[----:B0-----:R-:W-:Y:S01]  /*42a0*/  IADD3.X R11, PT, PT, RZ, R9, RZ, P0, !PT ;  /* 0x00000009ff0b7210 */ /* 0x001fe200007fe4ff */
[----:B--2---:R-:W-:-:S05]  /*42b0*/  HADD2 R14, R14.H0_H0, R13.H0_H0 ;  /* 0x2000000d0e0e7230 */ /* 0x004fca0000000800 */
[----:B------:R-:W-:-:S05]  /*42c0*/  PRMT R15, R14, 0x7610, R15 ;  /* 0x000076100e0f7816 */ /* 0x000fca000000000f */
[----:B------:R0:W-:Y:S04]  /*42d0*/  STG.E.U16 desc[UR10][R8.64], R15 ;  /* 0x0000000f08007986 */ /* 0x0001e8000c10150a */
[----:B------:R-:W2:Y:S01]  /*42e0*/  LDG.E.U16 R18, desc[UR10][R10.64] ;  /* 0x0000000a0a127981 */ /* 0x000ea2000c1e1500 */
[----:B------:R-:W-:-:S05]  /*42f0*/  IADD3 R14, P0, PT, R4, R10, RZ ;  /* 0x0000000a040e7210 */ /* 0x000fca0007f1e0ff */
[----:B0-----:R-:W-:Y:S02]  /*4300*/  IMAD.X R15, RZ, RZ, R11, P0 ;  /* 0x000000ffff0f7224 */ /* 0x001fe400000e060b */
[----:B--2---:R-:W-:-:S05]  /*4310*/  HADD2 R18, R18.H0_H0, R13.H0_H0 ;  /* 0x2000000d12127230 */ /* 0x004fca0000000800 */
[----:B------:R3:W-:Y:S04]  /*4320*/  STG.E.U16 desc[UR10][R10.64], R18 ;  /* 0x000000120a007986 */ /* 0x0007e8000c10150a */
[----:B------:R-:W2:Y:S01]  /*4330*/  LDG.E.U16 R16, desc[UR10][R14.64] ;  /* 0x0000000a0e107981 */ /* 0x000ea2000c1e1500 */
[----:B------:R-:W-:-:S04]  /*4340*/  IMAD.U32 R9, RZ, RZ, UR19 ;  /* 0x00000013ff097e24 */ /* 0x000fc8000f8e00ff */
[----:B------:R-:W-:-:S05]  /*4350*/  IMAD R12, R9, 0x4, R12 ;  /* 0x00000004090c7824 */ /* 0x000fca00078e020c */
[----:B------:R-:W-:Y:S01]  /*4360*/  ISETP.GE.AND P0, PT, R12, R5, PT ;  /* 0x000000050c00720c */ /* 0x000fe20003f06270 */
[----:B--2---:R-:W-:-:S05]  /*4370*/  HADD2 R16, R16.H0_H0, R13.H0_H0 ;  /* 0x2000000d10107230 */ /* 0x004fca0000000800 */
[----:B------:R3:W-:Y:S07]  /*4380*/  STG.E.U16 desc[UR10][R14.64], R16 ;  /* 0x000000100e007986 */ /* 0x0007ee000c10150a */
[----:B------:R-:W-:Y:S05]  /*4390*/  @!P0 BRA `(.L_x_124) ;  /* 0xfffffffc00988947 */ /* 0x000fea000383ffff */
.L_x_113:
[----:B------:R-:W-:Y:S05]  /*43a0*/  BSYNC.RECONVERGENT B0 ;  /* 0x0000000000007941 */ /* 0x000fea0003800200 */
.L_x_112:
[----:B------:R-:W-:Y:S06]  /*43b0*/  BAR.SYNC.DEFER_BLOCKING 0x0 ;  /* 0x0000000000007b1d */ /* 0x000fec0000010000 */
[----:B------:R-:W-:Y:S05]  /*43c0*/  BRA.U UP0, `(.L_x_125) ;  /* 0xffffffc900787547 */ /* 0x000fea000b83ffff */
[----:B------:R-:W-:Y:S05]  /*43d0*/  EXIT ;  /* 0x000000000000794d */ /* 0x000fea0003800000 */
        .weak           $__internal_1_$__cuda_sm3x_div_rn_noftz_f32_slowpath
        .type           $__internal_1_$__cuda_sm3x_div_rn_noftz_f32_slowpath,@function
        .size           $__internal_1_$__cuda_sm3x_div_rn_noftz_f32_slowpath,(.L_x_274 - $__internal_1_$__cuda_sm3x_div_rn_noftz_f32_slowpath)
$__internal_1_$__cuda_sm3x_div_rn_noftz_f32_slowpath:
        /* <DEDUP_REMOVED lines=30> */
[----:B------:R-:W-:Y:S01]  /*45c0*/  @P0 MOV R18, RZ ;  /* 0x000000ff00120202 */ /* 0x000fe20000000f00 */
[----:B------:R-:W-:Y:S02]  /*45d0*/  @!P0 IMAD.MOV.U32 R18, RZ, RZ, -0x40 ;  /* 0xffffffc0ff128424 */ /* 0x000fe400078e00ff */
[----:B------:R-:W-:Y:S01]  /*45e0*/  @!P0 FFMA R23, R20, 1.84467440737095516160e+19, RZ ;  /* 0x5f80000014178823 */ /* 0x000fe200000000ff */
[----:B------:R-:W-:Y:S01]  /*45f0*/  @!P2 FFMA R7, R7, 1.84467440737095516160e+19, RZ ;  /* 0x5f8000000707a823 */ /* 0x000fe200000000ff */
[----:B------:R-:W-:-:S07]  /*4600*/  @!P2 VIADD R18, R18, 0x40 ;  /* 0x000000401212a836 */ /* 0x000fce0000000000 */
.L_x_127:
[----:B------:R-:W-:Y:S01]  /*4610*/  LEA R20, R19, 0xc0800000, 0x17 ;  /* 0xc080000013147811 */ /* 0x000fe200078eb8ff */
[----:B------:R-:W-:Y:S04]  /*4620*/  BSSY.RECONVERGENT B4, `(.L_x_132) ;  /* 0x0000036000047945 */ /* 0x000fe80003800200 */
[----:B------:R-:W-:Y:S01]  /*4630*/  IMAD.IADD R26, R7, 0x1, -R20 ;  /* 0x00000001071a7824 */ /* 0x000fe200078e0a14 */
[----:B------:R-:W-:-:S03]  /*4640*/  IADD3 R20, PT, PT, R6, -0x7f, RZ ;  /* 0xffffff8106147810 */ /* 0x000fc60007ffe0ff */
[----:B------:R-:W0:Y:S01]  /*4650*/  MUFU.RCP R24, R26 ;  /* 0x0000001a00187308 */ /* 0x000e220000001000 */
[----:B------:R-:W-:Y:S01]  /*4660*/  FADD.FTZ R25, -R26, -RZ ;  /* 0x800000ff1a197221 */ /* 0x000fe20000010100 */
[----:B------:R-:W-:-:S03]  /*4670*/  IMAD R6, R20, -0x800000, R23 ;  /* 0xff80000014067824 */ /* 0x000fc600078e0217 */
[----:B0-----:R-:W-:-:S04]  /*4680*/  FFMA R7, R24, R25, 1 ;  /* 0x3f80000018077423 */ /* 0x001fc80000000019 */
[----:B------:R-:W-:-:S04]  /*4690*/  FFMA R7, R24, R7, R24 ;  /* 0x0000000718077223 */ /* 0x000fc80000000018 */
[----:B------:R-:W-:-:S04]  /*46a0*/  FFMA R24, R6, R7, RZ ;  /* 0x0000000706187223 */ /* 0x000fc800000000ff */
[----:B------:R-:W-:-:S04]  /*46b0*/  FFMA R23, R25, R24, R6 ;  /* 0x0000001819177223 */ /* 0x000fc80000000006 */
[----:B------:R-:W-:Y:S01]  /*46c0*/  FFMA R24, R7, R23, R24 ;  /* 0x0000001707187223 */ /* 0x000fe20000000018 */
[----:B------:R-:W-:-:S03]  /*46d0*/  IADD3 R23, PT, PT, R20, 0x7f, -R19 ;  /* 0x0000007f14177810 */ /* 0x000fc60007ffe813 */
[----:B------:R-:W-:Y:S02]  /*46e0*/  FFMA R25, R25, R24, R6 ;  /* 0x0000001819197223 */ /* 0x000fe40000000006 */
[----:B------:R-:W-:Y:S02]  /*46f0*/  IMAD.IADD R23, R23, 0x1, R18 ;  /* 0x0000000117177824 */ /* 0x000fe400078e0212 */
        /* <DEDUP_REMOVED lines=16> */
[----:B------:R-:W-:Y:S02]  /*4800*/  ISETP.NE.AND P3, PT, R19, RZ, PT ;  /* 0x000000ff1300720c */ /* 0x000fe40003f65270 */
[----:B------:R-:W-:Y:S01]  /*4810*/  LOP3.LUT R20, R18, 0x7fffff, RZ, 0xc0, !PT ;  /* 0x007fffff12147812 */ /* 0x000fe200078ec0ff */
[CCC-:B------:R-:W-:Y:S01]  /*4820*/  FFMA.RP R18, R7.reuse, R25.reuse, R24.reuse ;  /* 0x0000001907127223 */ /* 0x1c0fe20000008018 */
[----:B------:R-:W-:Y:S01]  /*4830*/  FFMA.RM R7, R7, R25, R24 ;  /* 0x0000001907077223 */ /* 0x000fe20000004018 */
[----:B------:R-:W-:Y:S01]  /*4840*/  ISETP.NE.AND P2, PT, R19, RZ, PT ;  /* 0x000000ff1300720c */ /* 0x000fe20003f45270 */
[----:B------:R-:W-:Y:S01]  /*4850*/  IMAD.MOV R19, RZ, RZ, -R19 ;  /* 0x000000ffff137224 */ /* 0x000fe200078e0a13 */
[----:B------:R-:W-:-:S02]  /*4860*/  LOP3.LUT R20, R20, 0x800000, RZ, 0xfc, !PT ;  /* 0x0080000014147812 */ /* 0x000fc400078efcff */
[----:B------:R-:W-:Y:S02]  /*4870*/  FSETP.NEU.FTZ.AND P0, PT, R18, R7, PT ;  /* 0x000000071200720b */ /* 0x000fe40003f1d000 */
[----:B------:R-:W-:Y:S02]  /*4880*/  SHF.L.U32 R23, R20, R23, RZ ;  /* 0x0000001714177219 */ /* 0x000fe400000006ff */
        /* <DEDUP_REMOVED lines=11> */
.L_x_134:
[----:B------:R-:W-:-:S04]  /*4940*/  LOP3.LUT R6, R6, 0x80000000, RZ, 0xc0, !PT ;  /* 0x8000000006067812 */ /* 0x000fc800078ec0ff */
[----:B------:R-:W-:Y:S01]  /*4950*/  LOP3.LUT R6, R6, 0x7f800000, RZ, 0xfc, !PT ;  /* 0x7f80000006067812 */ /* 0x000fe200078efcff */
[----:B------:R-:W-:Y:S06]  /*4960*/  BRA `(.L_x_135) ;  /* 0x0000000000047947 */ /* 0x000fec0003800000 */
.L_x_133:
[----:B------:R-:W-:-:S07]  /*4970*/  IMAD R6, R23, 0x800000, R6 ;  /* 0x0080000017067824 */ /* 0x000fce00078e0206 */
.L_x_135:
[----:B------:R-:W-:Y:S05]  /*4980*/  BSYNC.RECONVERGENT B4 ;  /* 0x0000000000047941 */ /* 0x000fea0003800200 */
.L_x_132:
[----:B------:R-:W-:Y:S05]  /*4990*/  BRA `(.L_x_136) ;  /* 0x0000000000207947 */ /* 0x000fea0003800000 */
.L_x_131:
[----:B------:R-:W-:-:S04]  /*49a0*/  LOP3.LUT R6, R7, 0x80000000, R23, 0x48, !PT ;  /* 0x8000000007067812 */ /* 0x000fc800078e4817 */
[----:B------:R-:W-:Y:S01]  /*49b0*/  LOP3.LUT R6, R6, 0x7f800000, RZ, 0xfc, !PT ;  /* 0x7f80000006067812 */ /* 0x000fe200078efcff */
[----:B------:R-:W-:Y:S06]  /*49c0*/  BRA `(.L_x_136) ;  /* 0x0000000000147947 */ /* 0x000fec0003800000 */
.L_x_130:
[----:B------:R-:W-:Y:S01]  /*49d0*/  LOP3.LUT R6, R7, 0x80000000, R23, 0x48, !PT ;  /* 0x8000000007067812 */ /* 0x000fe200078e4817 */
[----:B------:R-:W-:Y:S06]  /*49e0*/  BRA `(.L_x_136) ;  /* 0x00000000000c7947 */ /* 0x000fec0003800000 */
.L_x_129:
[----:B------:R-:W0:Y:S01]  /*49f0*/  MUFU.RSQ R6, -QNAN ;  /* 0xffc0000000067908 */ /* 0x000e220000001400 */
[----:B------:R-:W-:Y:S05]  /*4a00*/  BRA `(.L_x_136) ;  /* 0x0000000000047947 */ /* 0x000fea0003800000 */
.L_x_128:
[----:B------:R-:W-:-:S07]  /*4a10*/  FADD.FTZ R6, R20, R7 ;  /* 0x0000000714067221 */ /* 0x000fce0000010000 */
.L_x_136:
[----:B------:R-:W-:Y:S05]  /*4a20*/  BSYNC.RECONVERGENT B3 ;  /* 0x0000000000037941 */ /* 0x000fea0003800200 */
.L_x_126:
[----:B0-----:R-:W-:Y:S01]  /*4a30*/  MOV R18, R6 ;  /* 0x0000000600127202 */ /* 0x001fe20000000f00 */
[----:B------:R-:W-:Y:S02]  /*4a40*/  IMAD.MOV.U32 R6, RZ, RZ, R21 ;  /* 0x000000ffff067224 */ /* 0x000fe400078e0015 */
[----:B------:R-:W-:-:S04]  /*4a50*/  IMAD.MOV.U32 R7, RZ, RZ, 0x0 ;  /* 0x00000000ff077424 */ /* 0x000fc800078e00ff */
[----:B------:R-:W-:Y:S05]  /*4a60*/  RET.REL.NODEC R6 `(_Z16fused_moe_kernelI6__halfEvPKT_S3_S3_S3_PKfPKjPS1_iiiii) ;  /* 0xffffffb406647950 */ /* 0x000fea0003c3ffff */
.L_x_137:
        /* <DEDUP_REMOVED lines=9> */
.L_x_274:


//--------------------- .text._Z16fused_moe_kernelIfEvPKT_S2_S2_S2_PKfPKjPS0_iiiii --------------------------
	.section	.text._Z16fused_moe_kernelIfEvPKT_S2_S2_S2_PKfPKjPS0_iiiii,"ax",@progbits
	.align	128
        .global         _Z16fused_moe_kernelIfEvPKT_S2_S2_S2_PKfPKjPS0_iiiii
        .type           _Z16fused_moe_kernelIfEvPKT_S2_S2_S2_PKfPKjPS0_iiiii,@function
        .size           _Z16fused_moe_kernelIfEvPKT_S2_S2_S2_PKfPKjPS0_iiiii,(.L_x_275 - _Z16fused_moe_kernelIfEvPKT_S2_S2_S2_PKfPKjPS0_iiiii)
        .other          _Z16fused_moe_kernelIfEvPKT_S2_S2_S2_PKfPKjPS0_iiiii,@"STO_CUDA_ENTRY STV_DEFAULT"
_Z16fused_moe_kernelIfEvPKT_S2_S2_S2_PKfPKjPS0_iiiii:
.text._Z16fused_moe_kernelIfEvPKT_S2_S2_S2_PKfPKjPS0_iiiii:
        /* <DEDUP_REMOVED lines=48> */
[----:B0-----:R-:W-:Y:S02]  /*0300*/  LEA R11, R11, R0, 0x18 ;  /* 0x000000000b0b7211 */ /* 0x001fe400078ec0ff */
[----:B------:R-:W-:-:S07]  /*0310*/  MOV R0, R3 ;  /* 0x0000000300007202 */ /* 0x000fce0000000f00 */
.L_x_142:
[----:B------:R-:W-:-:S04]  /*0320*/  IMAD.U32 R7, RZ, RZ, UR7 ;  /* 0x00000007ff077e24 */ /* 0x000fc8000f8e00ff */
[----:B------:R-:W-:-:S04]  /*0330*/  IMAD R7, R7, UR20, R0 ;  /* 0x0000001407077c24 */ /* 0x000fc8000f8e0200 */
[----:B01----:R-:W-:-:S06]  /*0340*/  IMAD.WIDE R6, R7, 0x4, R4 ;  /* 0x0000000407067825 */ /* 0x003fcc00078e0204 */
[----:B------:R-:W2:Y:S01]  /*0350*/  LDG.E R6, desc[UR10][R6.64] ;  /* 0x0000000a06067981 */ /* 0x000ea2000c1e1900 */
[C---:B------:R-:W-:Y:S02]  /*0360*/  IMAD R13, R0.reuse, 0x4, R11 ;  /* 0x00000004000d7824 */ /* 0x040fe400078e020b */
[----:B------:R-:W-:Y:S02]  /*0370*/  VIADD R9, R9, 0x1 ;  /* 0x0000000109097836 */ /* 0x000fe40000000000 */
[----:B------:R-:W-:-:S03]  /*0380*/  VIADD R0, R0, UR19 ;  /* 0x0000001300007c36 */ /* 0x000fc60008000000 */
[----:B------:R-:W-:Y:S01]  /*0390*/  ISETP.NE.AND P1, PT, R9, R2, PT ;  /* 0x000000020900720c */ /* 0x000fe20003f25270 */
[----:B--2---:R0:W-:-:S12]  /*03a0*/  STS [R13], R6 ;  /* 0x000000060d007388 */ /* 0x0041d80000000800 */
[----:B------:R-:W-:Y:S05]  /*03b0*/  @P1 BRA `(.L_x_142) ;  /* 0xfffffffc00d81947 */ /* 0x000fea000383ffff */
.L_x_141:
[----:B------:R-:W-:Y:S05]  /*03c0*/  BSYNC.RECONVERGENT B1 ;  /* 0x0000000000017941 */ /* 0x000fea0003800200 */
.L_x_140:
[----:B------:R-:W-:Y:S05]  /*03d0*/  @!P2 BRA `(.L_x_139) ;  /* 0x000000000078a947 */ /* 0x000fea0003800000 */
[----:B------:R-:W1:Y:S01]  /*03e0*/  S2R R7, SR_CgaCtaId ;  /* 0x0000000000077919 */ /* 0x000e620000008800 */
[----:B------:R-:W2:Y:S01]  /*03f0*/  LDC.64 R4, c[0x0][0x380] ;  /* 0x0000e000ff047b82 */ /* 0x000ea20000000a00 */
[----:B------:R-:W-:Y:S01]  /*0400*/  MOV R2, 0x400 ;  /* 0x0000040000027802 */ /* 0x000fe20000000f00 */
[----:B------:R-:W-:-:S04]  /*0410*/  IMAD.U32 R15, RZ, RZ, UR19 ;  /* 0x00000013ff0f7e24 */ /* 0x000fc8000f8e00ff */
[----:B------:R-:W-:Y:S01]  /*0420*/  IMAD.SHL.U32 R15, R15, 0x4, RZ ;  /* 0x000000040f0f7824 */ /* 0x000fe200078e00ff */
[----:B-1----:R-:W-:-:S07]  /*0430*/  LEA R19, R7, R2, 0x18 ;  /* 0x0000000207137211 */ /* 0x002fce00078ec0ff */
.L_x_143:
[----:B0-----:R-:W-:-:S04]  /*0440*/  IMAD.U32 R13, RZ, RZ, UR7 ;  /* 0x00000007ff0d7e24 */ /* 0x001fc8000f8e00ff */
[----:B------:R-:W-:-:S04]  /*0450*/  IMAD R13, R13, UR20, R0 ;  /* 0x000000140d0d7c24 */ /* 0x000fc8000f8e0200 */
[----:B-12---:R-:W-:-:S03]  /*0460*/  IMAD.WIDE R12, R13, 0x4, R4 ;  /* 0x000000040d0c7825 */ /* 0x006fc600078e0204 */
[----:B------:R-:W-:-:S03]  /*0470*/  IADD3 R6, P1, PT, R12, R15, RZ ;  /* 0x0000000f0c067210 */ /* 0x000fc60007f3e0ff */
[----:B------:R-:W2:Y:S02]  /*0480*/  LDG.E R12, desc[UR10][R12.64] ;  /* 0x0000000a0c0c7981 */ /* 0x000ea4000c1e1900 */
[----:B------:R-:W-:Y:S01]  /*0490*/  IMAD.X R7, RZ, RZ, R13, P1 ;  /* 0x000000ffff077224 */ /* 0x000fe200008e060d */
[----:B------:R-:W-:-:S04]  /*04a0*/  IADD3 R8, P1, PT, R15, R6, RZ ;  /* 0x000000060f087210 */ /* 0x000fc80007f3e0ff */
[----:B------:R-:W3:Y:S01]  /*04b0*/  LDG.E R6, desc[UR10][R6.64] ;  /* 0x0000000a06067981 */ /* 0x000ee2000c1e1900 */
[----:B------:R-:W-:Y:S01]  /*04c0*/  IMAD.X R9, RZ, RZ, R7, P1 ;  /* 0x000000ffff097224 */ /* 0x000fe200008e0607 */
[----:B------:R-:W-:-:S04]  /*04d0*/  IADD3 R10, P1, PT, R15, R8, RZ ;  /* 0x000000080f0a7210 */ /* 0x000fc80007f3e0ff */
[----:B------:R-:W4:Y:S01]  /*04e0*/  LDG.E R8, desc[UR10][R8.64] ;  /* 0x0000000a08087981 */ /* 0x000f22000c1e1900 */
[----:B------:R-:W-:-:S05]  /*04f0*/  IMAD.X R11, RZ, RZ, R9, P1 ;  /* 0x000000ffff0b7224 */ /* 0x000fca00008e0609 */
[----:B------:R-:W5:Y:S01]  /*0500*/  LDG.E R10, desc[UR10][R10.64] ;  /* 0x0000000a0a0a7981 */ /* 0x000f62000c1e1900 */
[----:B------:R-:W-:-:S05]  /*0510*/  IMAD R16, R0, 0x4, R19 ;  /* 0x0000000400107824 */ /* 0x000fca00078e0213 */
[----:B------:R-:W-:-:S05]  /*0520*/  IADD3 R2, PT, PT, R16, R15, RZ ;  /* 0x0000000f10027210 */ /* 0x000fca0007ffe0ff */
[----:B------:R-:W-:-:S04]  /*0530*/  IMAD.IADD R14, R15, 0x1, R2 ;  /* 0x000000010f0e7824 */ /* 0x000fc800078e0202 */
[C---:B------:R-:W-:Y:S02]  /*0540*/  IMAD.IADD R17, R15.reuse, 0x1, R14 ;  /* 0x000000010f117824 */ /* 0x040fe400078e020e */
[----:B------:R-:W-:-:S05]  /*0550*/  IMAD.IADD R0, R15, 0x1, R0 ;  /* 0x000000010f007824 */ /* 0x000fca00078e0200 */
[----:B------:R-:W-:Y:S01]  /*0560*/  ISETP.GE.AND P1, PT, R0, UR7, PT ;  /* 0x0000000700007c0c */ /* 0x000fe2000bf26270 */
[----:B--2---:R1:W-:Y:S04]  /*0570*/  STS [R16], R12 ;  /* 0x0000000c10007388 */ /* 0x0043e80000000800 */
[----:B---3--:R1:W-:Y:S04]  /*0580*/  STS [R2], R6 ;  /* 0x0000000602007388 */ /* 0x0083e80000000800 */
[----:B----4-:R1:W-:Y:S04]  /*0590*/  STS [R14], R8 ;  /* 0x000000080e007388 */ /* 0x0103e80000000800 */
[----:B-----5:R1:W-:Y:S01]  /*05a0*/  STS [R17], R10 ;  /* 0x0000000a11007388 */ /* 0x0203e20000000800 */
[----:B------:R-:W-:Y:S05]  /*05b0*/  @!P1 BRA `(.L_x_143) ;  /* 0xfffffffc00a09947 */ /* 0x000fea000383ffff */
.L_x_139:
[----:B------:R-:W-:Y:S05]  /*05c0*/  BSYNC.RECONVERGENT B0 ;  /* 0x0000000000007941 */ /* 0x000fea0003800200 */
.L_x_138:
[----:B------:R-:W-:Y:S06]  /*05d0*/  BAR.SYNC.DEFER_BLOCKING 0x0 ;  /* 0x0000000000007b1d */ /* 0x000fec0000010000 */
[----:B------:R-:W-:Y:S04]  /*05e0*/  BSSY.RECONVERGENT B0, `(.L_x_144) ;  /* 0x0000042000007945 */ /* 0x000fe80003800200 */
[----:B------:R-:W-:Y:S05]  /*05f0*/  @P0 BRA `(.L_x_145) ;  /* 0x0000000400000947 */ /* 0x000fea0003800000 */
[----:B01----:R-:W0:Y:S01]  /*0600*/  I2F.U32.RP R6, UR19 ;  /* 0x0000001300067d06 */ /* 0x003e220008209000 */
        /* <DEDUP_REMOVED lines=22> */
[----:B------:R-:W-:-:S04]  /*0770*/  @!P2 LOP3.LUT R5, RZ, UR19, RZ, 0x33, !PT ;  /* 0x00000013ff05ac12 */ /* 0x000fc8000f8e33ff */
[----:B------:R-:W-:-:S04]  /*0780*/  IADD3 R2, PT, PT, R2, R5, RZ ;  /* 0x0000000502027210 */ /* 0x000fc80007ffe0ff */
[C---:B------:R-:W-:Y:S02]  /*0790*/  LOP3.LUT R0, R2.reuse, 0x3, RZ, 0xc0, !PT ;  /* 0x0000000302007812 */ /* 0x040fe400078ec0ff */
[----:B------:R-:W-:Y:S02]  /*07a0*/  ISETP.GE.U32.AND P1, PT, R2, 0x3, PT ;  /* 0x000000030200780c */ /* 0x000fe40003f26070 */
[----:B------:R-:W-:Y:S01]  /*07b0*/  ISETP.NE.AND P0, PT, R0, 0x3, PT ;  /* 0x000000030000780c */ /* 0x000fe20003f05270 */
[----:B------:R-:W-:-:S12]  /*07c0*/  IMAD.MOV.U32 R0, RZ, RZ, R3 ;  /* 0x000000ffff007224 */ /* 0x000fd800078e0003 */
[----:B------:R-:W-:Y:S05]  /*07d0*/  @!P0 BRA `(.L_x_147) ;  /* 0x0000000000348947 */ /* 0x000fea0003800000 */
[----:B------:R-:W0:Y:S01]  /*07e0*/  LDC.64 R6, c[0x0][0x3b0] ;  /* 0x0000ec00ff067b82 */ /* 0x000e220000000a00 */
[----:B------:R-:W-:Y:S02]  /*07f0*/  VIADD R4, R2, 0x1 ;  /* 0x0000000102047836 */ /* 0x000fe40000000000 */
[----:B------:R-:W-:Y:S02]  /*0800*/  IMAD.MOV.U32 R2, RZ, RZ, RZ ;  /* 0x000000ffff027224 */ /* 0x000fe400078e00ff */
[----:B------:R-:W-:Y:S01]  /*0810*/  IMAD.MOV.U32 R0, RZ, RZ, R3 ;  /* 0x000000ffff007224 */ /* 0x000fe200078e0003 */
[----:B------:R-:W-:-:S07]  /*0820*/  LOP3.LUT R9, R4, 0x3, RZ, 0xc0, !PT ;  /* 0x0000000304097812 */ /* 0x000fce00078ec0ff */
.L_x_148:
[----:B-1----:R-:W-:Y:S02]  /*0830*/  IMAD.U32 R5, RZ, RZ, UR7 ;  /* 0x00000007ff057e24 */ /* 0x002fe4000f8e00ff */
[----:B------:R-:W-:Y:S02]  /*0840*/  VIADD R2, R2, 0x1 ;  /* 0x0000000102027836 */ /* 0x000fe40000000000 */
[----:B------:R-:W-:Y:S02]  /*0850*/  IMAD R5, R5, UR20, R0 ;  /* 0x0000001405057c24 */ /* 0x000fe4000f8e0200 */
[----:B------:R-:W-:Y:S01]  /*0860*/  VIADD R0, R0, UR19 ;  /* 0x0000001300007c36 */ /* 0x000fe20008000000 */
[----:B------:R-:W-:Y:S01]  /*0870*/  ISETP.NE.AND P0, PT, R2, R9, PT ;  /* 0x000000090200720c */ /* 0x000fe20003f05270 */
[----:B0-----:R-:W-:-:S05]  /*0880*/  IMAD.WIDE R4, R5, 0x4, R6 ;  /* 0x0000000405047825 */ /* 0x001fca00078e0206 */
[----:B------:R1:W-:Y:S07]  /*0890*/  STG.E desc[UR10][R4.64], RZ ;  /* 0x000000ff04007986 */ /* 0x0003ee000c10190a */
[----:B------:R-:W-:Y:S05]  /*08a0*/  @P0 BRA `(.L_x_148) ;  /* 0xfffffffc00e00947 */ /* 0x000fea000383ffff */
.L_x_147:
[----:B------:R-:W-:Y:S05]  /*08b0*/  BSYNC.RECONVERGENT B1 ;  /* 0x0000000000017941 */ /* 0x000fea0003800200 */
.L_x_146:
[----:B------:R-:W-:Y:S05]  /*08c0*/  @!P1 BRA `(.L_x_145) ;  /* 0x00000000004c9947 */ /* 0x000fea0003800000 */
[----:B------:R-:W0:Y:S01]  /*08d0*/  LDC.64 R10, c[0x0][0x3b0] ;  /* 0x0000ec00ff0a7b82 */ /* 0x000e220000000a00 */
[----:B------:R-:W-:-:S04]  /*08e0*/  IMAD.U32 R15, RZ, RZ, UR19 ;  /* 0x00000013ff0f7e24 */ /* 0x000fc8000f8e00ff */
[----:B------:R-:W-:-:S07]  /*08f0*/  IMAD.SHL.U32 R15, R15, 0x4, RZ ;  /* 0x000000040f0f7824 */ /* 0x000fce00078e00ff */
.L_x_149:
[----:B--2---:R-:W-:-:S04]  /*0900*/  IMAD.U32 R13, RZ, RZ, UR7 ;  /* 0x00000007ff0d7e24 */ /* 0x004fc8000f8e00ff */
[--C-:B------:R-:W-:Y:S02]  /*0910*/  IMAD R13, R13, UR20, R0.reuse ;  /* 0x000000140d0d7c24 */ /* 0x100fe4000f8e0200 */
[----:B------:R-:W-:Y:S02]  /*0920*/  IMAD.IADD R0, R15, 0x1, R0 ;  /* 0x000000010f007824 */ /* 0x000fe400078e0200 */
[----:B0-----:R-:W-:-:S03]  /*0930*/  IMAD.WIDE R12, R13, 0x4, R10 ;  /* 0x000000040d0c7825 */ /* 0x001fc600078e020a */
[C---:B-1----:R-:W-:Y:S02]  /*0940*/  IADD3 R4, P0, PT, R15.reuse, R12, RZ ;  /* 0x0000000c0f047210 */ /* 0x042fe40007f1e0ff */
[----:B------:R2:W-:Y:S03]  /*0950*/  STG.E desc[UR10][R12.64], RZ ;  /* 0x000000ff0c007986 */ /* 0x0005e6000c10190a */
[----:B------:R-:W-:Y:S01]  /*0960*/  IMAD.X R5, RZ, RZ, R13, P0 ;  /* 0x000000ffff057224 */ /* 0x000fe200000e060d */
[----:B------:R-:W-:-:S04]  /*0970*/  IADD3 R6, P0, PT, R15, R4, RZ ;  /* 0x000000040f067210 */ /* 0x000fc80007f1e0ff */
[----:B------:R-:W-:Y:S01]  /*0980*/  IADD3.X R7, PT, PT, RZ, R5, RZ, P0, !PT ;  /* 0x00000005ff077210 */ /* 0x000fe200007fe4ff */
[----:B------:R2:W-:Y:S01]  /*0990*/  STG.E desc[UR10][R4.64], RZ ;  /* 0x000000ff04007986 */ /* 0x0005e2000c10190a */
[----:B------:R-:W-:-:S03]  /*09a0*/  IADD3 R8, P0, PT, R15, R6, RZ ;  /* 0x000000060f087210 */ /* 0x000fc60007f1e0ff */
[----:B------:R2:W-:Y:S02]  /*09b0*/  STG.E desc[UR10][R6.64], RZ ;  /* 0x000000ff06007986 */ /* 0x0005e4000c10190a */
[----:B------:R-:W-:Y:S01]  /*09c0*/  IMAD.X R9, RZ, RZ, R7, P0 ;  /* 0x000000ffff097224 */ /* 0x000fe200000e0607 */
[----:B------:R-:W-:-:S04]  /*09d0*/  ISETP.GE.AND P0, PT, R0, UR7, PT ;  /* 0x0000000700007c0c */ /* 0x000fc8000bf06270 */
[----:B------:R2:W-:Y:S09]  /*09e0*/  STG.E desc[UR10][R8.64], RZ ;  /* 0x000000ff08007986 */ /* 0x0005f2000c10190a */
[----:B------:R-:W-:Y:S05]  /*09f0*/  @!P0 BRA `(.L_x_149) ;  /* 0xfffffffc00c08947 */ /* 0x000fea000383ffff */
.L_x_145:
[----:B------:R-:W-:Y:S05]  /*0a00*/  BSYNC.RECONVERGENT B0 ;  /* 0x0000000000007941 */ /* 0x000fea0003800200 */
.L_x_144:
[----:B------:R-:W3:Y:S08]  /*0a10*/  LDC R0, c[0x0][0x3c4] ;  /* 0x0000f100ff007b82 */ /* 0x000ef00000000800 */
[----:B------:R-:W-:Y:S01]  /*0a20*/  BAR.SYNC.DEFER_BLOCKING 0x0 ;  /* 0x0000000000007b1d */ /* 0x000fe20000010000 */
[----:B---3--:R-:W-:-:S13]  /*0a30*/  ISETP.GE.AND P0, PT, R0, 0x1, PT ;  /* 0x000000010000780c */ /* 0x008fda0003f06270 */
[----:B------:R-:W-:Y:S05]  /*0a40*/  @!P0 EXIT ;  /* 0x000000000000894d */ /* 0x000fea0003800000 */
[----:B--2---:R-:W2:Y:S01]  /*0a50*/  I2F.U32.RP R7, UR19 ;  /* 0x0000001300077d06 */ /* 0x004ea20008209000 */
[----:B------:R-:W3:Y:S01]  /*0a60*/  LDCU UR5, c[0x0][0x3c0] ;  /* 0x00007800ff0577ac */ /* 0x000ee20008000800 */
[----:B01----:R-:W-:Y:S01]  /*0a70*/  VIADD R6, R3, UR19 ;  /* 0x0000001303067c36 */ /* 0x003fe20008000000 */
[----:B------:R-:W0:Y:S01]  /*0a80*/  S2UR UR6, SR_CgaCtaId ;  /* 0x00000000000679c3 */ /* 0x000e220000008800 */
[----:B------:R-:W-:Y:S01]  /*0a90*/  ISETP.NE.U32.AND P4, PT, RZ, UR19, PT ;  /* 0x00000013ff007c0c */ /* 0x000fe2000bf85070 */
[----:B------:R-:W-:Y:S01]  /*0aa0*/  UMOV UR4, 0x400 ;  /* 0x0000040000047882 */ /* 0x000fe20000000000 */
[----:B------:R-:W-:Y:S02]  /*0ab0*/  UIADD3 UR18, UPT, UPT, UR7, -0x1, URZ ;  /* 0xffffffff07127890 */ /* 0x000fe4000fffe0ff */
[C---:B------:R-:W-:Y:S01]  /*0ac0*/  ISETP.GE.AND P1, PT, R6.reuse, UR7, PT ;  /* 0x0000000706007c0c */ /* 0x040fe2000bf26270 */
[----:B------:R-:W-:Y:S02]  /*0ad0*/  ULOP3.LUT UR17, UR7, 0x7, URZ, 0xc0, !UPT ;  /* 0x0000000707117892 */ /* 0x000fe4000f8ec0ff */
[C---:B------:R-:W-:Y:S01]  /*0ae0*/  VIMNMX R2, PT, PT, R6.reuse, UR7, !PT ;  /* 0x0000000706027c48 */ /* 0x040fe2000ffe0100 */
[----:B------:R-:W-:Y:S01]  /*0af0*/  ULOP3.LUT UR16, UR7, 0x3, URZ, 0xc0, !UPT ;  /* 0x0000000307107892 */ /* 0x000fe2000f8ec0ff */
[----:B------:R-:W-:Y:S01]  /*0b00*/  SEL R9, RZ, 0x1, P1 ;  /* 0x00000001ff097807 */ /* 0x000fe20000800000 */
[----:B------:R-:W-:Y:S01]  /*0b10*/  ULOP3.LUT UR9, UR7, 0x7ffffff8, URZ, 0xc0, !UPT ;  /* 0x7ffffff807097892 */ /* 0x000fe2000f8ec0ff */
[----:B--2---:R-:W1:Y:S01]  /*0b20*/  MUFU.RCP R7, R7 ;  /* 0x0000000700077308 */ /* 0x004e620000001000 */
[----:B---3--:R-:W-:Y:S01]  /*0b30*/  ISETP.GE.AND P0, PT, R6, UR5, PT ;  /* 0x0000000506007c0c */ /* 0x008fe2000bf06270 */
[----:B------:R-:W-:-:S02]  /*0b40*/  ULOP3.LUT UR21, UR5, 0x7, URZ, 0xc0, !UPT ;  /* 0x0000000705157892 */ /* 0x000fc4000f8ec0ff */
[----:B------:R-:W-:Y:S01]  /*0b50*/  VIMNMX R0, PT, PT, R6, UR5, !PT ;  /* 0x0000000506007c48 */ /* 0x000fe2000ffe0100 */
[----:B------:R-:W-:Y:S02]  /*0b60*/  ULOP3.LUT UR22, UR5, 0x3, URZ, 0xc0, !UPT ;  /* 0x0000000305167892 */ /* 0x000fe4000f8ec0ff */
[----:B------:R-:W-:Y:S02]  /*0b70*/  ULOP3.LUT UR5, UR5, 0x7ffffff8, URZ, 0xc0, !UPT ;  /* 0x7ffffff805057892 */ /* 0x000fe4000f8ec0ff */
[----:B0-----:R-:W-:-:S04]  /*0b80*/  ULEA UR4, UR6, UR4, 0x18 ;  /* 0x0000000406047291 */ /* 0x001fc8000f8ec0ff */
[----:B------:R-:W-:Y:S01]  /*0b90*/  ULEA UR4, UR7, UR4, 0x2 ;  /* 0x0000000407047291 */ /* 0x000fe2000f8e10ff */
[----:B-1----:R-:W-:Y:S01]  /*0ba0*/  VIADD R4, R7, 0xffffffe ;  /* 0x0ffffffe07047836 */ /* 0x002fe20000000000 */
[----:B------:R-:W-:-:S03]  /*0bb0*/  SEL R7, RZ, 0x1, P0 ;  /* 0x00000001ff077807 */ /* 0x000fc60000000000 */
[----:B------:R0:W1:Y:S01]  /*0bc0*/  F2I.FTZ.U32.TRUNC.NTZ R5, R4 ;  /* 0x0000000400057305 */ /* 0x000062000021f000 */
[----:B------:R-:W-:Y:S01]  /*0bd0*/  IADD3 R0, PT, PT, R0, -R6, -R7 ;  /* 0x8000000600007210 */ /* 0x000fe20007ffe807 */
[----:B0-----:R-:W-:Y:S02]  /*0be0*/  IMAD.MOV.U32 R4, RZ, RZ, RZ ;  /* 0x000000ffff047224 */ /* 0x001fe400078e00ff */
[----:B-1----:R-:W-:-:S04]  /*0bf0*/  IMAD.MOV R11, RZ, RZ, -R5 ;  /* 0x000000ffff0b7224 */ /* 0x002fc800078e0a05 */
[----:B------:R-:W-:-:S04]  /*0c00*/  IMAD R11, R11, UR19, RZ ;  /* 0x000000130b0b7c24 */ /* 0x000fc8000f8e02ff */
[----:B------:R-:W-:Y:S01]  /*0c10*/  IMAD.HI.U32 R5, R5, R11, R4 ;  /* 0x0000000b05057227 */ /* 0x000fe200078e0004 */
[----:B------:R-:W-:-:S05]  /*0c20*/  IADD3 R4, PT, PT, R2, -R6, -R9 ;  /* 0x8000000602047210 */ /* 0x000fca0007ffe809 */
        /* <DEDUP_REMOVED lines=9> */
[----:B------:R-:W-:Y:S01]  /*0cc0*/  @P2 VIADD R4, R4, -UR19 ;  /* 0x8000001304042c36 */ /* 0x000fe20008000000 */
[----:B------:R-:W-:Y:S01]  /*0cd0*/  @P2 IADD3 R5, PT, PT, R5, 0x1, RZ ;  /* 0x0000000105052810 */ /* 0x000fe20007ffe0ff */
[----:B------:R-:W-:Y:S01]  /*0ce0*/  @P0 VIADD R2, R2, 0x1 ;  /* 0x0000000102020836 */ /* 0x000fe20000000000 */
[----:B------:R-:W-:Y:S02]  /*0cf0*/  ISETP.GE.U32.AND P1, PT, R0, UR19, PT ;  /* 0x0000001300007c0c */ /* 0x000fe4000bf26070 */
[----:B------:R-:W-:Y:S02]  /*0d00*/  ISETP.GE.U32.AND P3, PT, R4, UR19, PT ;  /* 0x0000001304007c0c */ /* 0x000fe4000bf66070 */
[----:B------:R-:W-:-:S09]  /*0d10*/  LOP3.LUT R4, RZ, UR19, RZ, 0x33, !PT ;  /* 0x00000013ff047c12 */ /* 0x000fd2000f8e33ff */
[----:B------:R-:W-:Y:S02]  /*0d20*/  @P1 VIADD R2, R2, 0x1 ;  /* 0x0000000102021836 */ /* 0x000fe40000000000 */
[----:B------:R-:W-:-:S03]  /*0d30*/  @P3 VIADD R5, R5, 0x1 ;  /* 0x0000000105053836 */ /* 0x000fc60000000000 */
[C---:B------:R-:W-:Y:S02]  /*0d40*/  SEL R0, R4.reuse, R2, !P4 ;  /* 0x0000000204007207 */ /* 0x040fe40006000000 */
[----:B------:R-:W-:Y:S01]  /*0d50*/  SEL R2, R4, R5, !P4 ;  /* 0x0000000504027207 */ /* 0x000fe20006000000 */
[----:B------:R-:W-:Y:S02]  /*0d60*/  IMAD.MOV.U32 R4, RZ, RZ, RZ ;  /* 0x000000ffff047224 */ /* 0x000fe400078e00ff */
[----:B------:R-:W-:Y:S02]  /*0d70*/  IMAD.IADD R0, R7, 0x1, R0 ;  /* 0x0000000107007824 */ /* 0x000fe400078e0200 */
[----:B------:R-:W-:-:S07]  /*0d80*/  IMAD.IADD R2, R9, 0x1, R2 ;  /* 0x0000000109027824 */ /* 0x000fce00078e0202 */
.L_x_194:
[----:B01----:R-:W0:Y:S01]  /*0d90*/  LDC.64 R6, c[0x0][0x3c0] ;  /* 0x0000f000ff067b82 */ /* 0x003e220000000a00 */
[----:B------:R-:W1:Y:S01]  /*0da0*/  LDCU UR7, c[0x0][0x3bc] ;  /* 0x00007780ff0777ac */ /* 0x000e620008000800 */
[----:B------:R-:W1:Y:S06]  /*0db0*/  LDCU UR25, c[0x0][0x3c0] ;  /* 0x00007800ff1977ac */ /* 0x000e6c0008000800 */
[----:B--2---:R-:W2:Y:S01]  /*0dc0*/  LDC.64 R8, c[0x0][0x3a8] ;  /* 0x0000ea00ff087b82 */ /* 0x004ea20000000a00 */
[----:B------:R-:W3:Y:S01]  /*0dd0*/  LDCU.64 UR12, c[0x0][0x388] ;  /* 0x00007100ff0c77ac */ /* 0x000ee20008000a00 */
[----:B------:R-:W4:Y:S06]  /*0de0*/  LDCU.64 UR14, c[0x0][0x390] ;  /* 0x00007200ff0e77ac */ /* 0x000f2c0008000a00 */
[----:B------:R-:W5:Y:S01]  /*0df0*/  LDC.64 R10, c[0x0][0x3a0] ;  /* 0x0000e800ff0a7b82 */ /* 0x000f620000000a00 */
[----:B0-----:R-:W-:-:S04]  /*0e00*/  IMAD R5, R7, UR20, R4 ;  /* 0x0000001407057c24 */ /* 0x001fc8000f8e0204 */
[----:B--2---:R-:W-:-:S06]  /*0e10*/  IMAD.WIDE.U32 R8, R5, 0x4, R8 ;  /* 0x0000000405087825 */ /* 0x004fcc00078e0008 */
[----:B------:R-:W2:Y:S01]  /*0e20*/  LDG.E R8, desc[UR10][R8.64] ;  /* 0x0000000a08087981 */ /* 0x000ea2000c1e1900 */
[----:B-----5:R-:W-:-:S06]  /*0e30*/  IMAD.WIDE.U32 R10, R5, 0x4, R10 ;  /* 0x00000004050a7825 */ /* 0x020fcc00078e000a */
[----:B------:R-:W5:Y:S01]  /*0e40*/  LDG.E R10, desc[UR10][R10.64] ;  /* 0x0000000a0a0a7981 */ /* 0x000f62000c1e1900 */
[----:B------:R-:W-:Y:S01]  /*0e50*/  ISETP.GE.AND P0, PT, R3, R6, PT ;  /* 0x000000060300720c */ /* 0x000fe20003f06270 */
[----:B-1----:R-:W-:Y:S01]  /*0e60*/  UIMAD UR7, UR7, UR25, URZ ;  /* 0x00000019070772a4 */ /* 0x002fe2000f8e02ff */
[----:B------:R-:W-:Y:S01]  /*0e70*/  VIADD R4, R4, 0x1 ;  /* 0x0000000104047836 */ /* 0x000fe20000000000 */
[----:B------:R-:W-:Y:S04]  /*0e80*/  BSSY.RECONVERGENT B0, `(.L_x_150) ;  /* 0x0000203000007945 */ /* 0x000fe80003800200 */
[----:B------:R-:W-:Y:S02]  /*0e90*/  ISETP.NE.AND P2, PT, R4, R7, PT ;  /* 0x000000070400720c */ /* 0x000fe40003f45270 */
[----:B--2---:R-:W-:-:S02]  /*0ea0*/  R2UR UR6, R8 ;  /* 0x00000000080672ca */ /* 0x004fc400000e0000 */
[----:B-----5:R-:W-:-:S11]  /*0eb0*/  R2UR UR23, R10 ;  /* 0x000000000a1772ca */ /* 0x020fd600000e0000 */
[----:B------:R-:W-:-:S04]  /*0ec0*/  UIMAD UR7, UR7, UR6, URZ ;  /* 0x00000006070772a4 */ /* 0x000fc8000f8e02ff */
[----:B------:R-:W-:Y:S01]  /*0ed0*/  USHF.R.S32.HI UR24, URZ, 0x1f, UR7 ;  /* 0x0000001fff187899 */ /* 0x000fe20008011407 */
[----:B---34-:R-:W-:Y:S11]  /*0ee0*/  @P0 BRA `(.L_x_151) ;  /* 0x0000001c00f00947 */ /* 0x018ff60003800000 */
[----:B------:R-:W0:Y:S02]  /*0ef0*/  LDCU UR6, c[0x0][0x3bc] ;  /* 0x00007780ff0677ac */ /* 0x000e240008000800 */
[----:B0-----:R-:W-:-:S09]  /*0f00*/  UISETP.GE.AND UP0, UPT, UR6, 0x1, UPT ;  /* 0x000000010600788c */ /* 0x001fd2000bf06270 */
[----:B------:R-:W-:Y:S05]  /*0f10*/  BRA.U !UP0, `(.L_x_152) ;  /* 0x0000001508307547 */ /* 0x000fea000b800000 */
[----:B------:R-:W-:Y:S01]  /*0f20*/  BSSY.RECONVERGENT B1, `(.L_x_153) ;  /* 0x000014a000017945 */ /* 0x000fe20003800200 */
[----:B------:R-:W-:-:S07]  /*0f30*/  IMAD.MOV.U32 R5, RZ, RZ, R3 ;  /* 0x000000ffff057224 */ /* 0x000fce00078e0003 */
.L_x_162:
[----:B------:R-:W-:Y:S01]  /*0f40*/  UISETP.GE.U32.AND UP0, UPT, UR18, 0x7, UPT ;  /* 0x000000071200788c */ /* 0x000fe2000bf06070 */
[----:B------:R-:W-:Y:S01]  /*0f50*/  CS2R R12, SRZ ;  /* 0x00000000000c7805 */ /* 0x000fe2000001ff00 */
[----:B------:R-:W-:-:S07]  /*0f60*/  IMAD.MOV.U32 R18, RZ, RZ, RZ ;  /* 0x000000ffff127224 */ /* 0x000fce00078e00ff */
[----:B------:R-:W-:Y:S05]  /*0f70*/  BRA.U !UP0, `(.L_x_154) ;  /* 0x0000000908007547 */ /* 0x000fea000b800000 */
[----:B------:R-:W0:Y:S01]  /*0f80*/  S2UR UR8, SR_CgaCtaId ;  /* 0x00000000000879c3 */ /* 0x000e220000008800 */
[----:B------:R-:W-:Y:S01]  /*0f90*/  UMOV UR6, 0x400 ;  /* 0x0000040000067882 */ /* 0x000fe20000000000 */
[----:B------:R-:W-:Y:S01]  /*0fa0*/  UIADD3 UR26, UPT, UPT, -UR9, URZ, URZ ;  /* 0x000000ff091a7290 */ /* 0x000fe2000fffe1ff */
[----:B------:R-:W-:Y:S02]  /*0fb0*/  IMAD.MOV.U32 R12, RZ, RZ, RZ ;  /* 0x000000ffff0c7224 */ /* 0x000fe400078e00ff */
[----:B------:R-:W-:-:S03]  /*0fc0*/  IMAD.MOV.U32 R18, RZ, RZ, R5 ;  /* 0x000000ffff127224 */ /* 0x000fc600078e0005 */
[----:B------:R-:W1:Y:S01]  /*0fd0*/  LDC R16, c[0x0][0x3c0] ;  /* 0x0000f000ff107b82 */ /* 0x000e620000000800 */
[----:B------:R-:W-:Y:S01]  /*0fe0*/  IMAD.U32 R7, RZ, RZ, UR26 ;  /* 0x0000001aff077e24 */ /* 0x000fe2000f8e00ff */
[----:B0-----:R-:W-:-:S04]  /*0ff0*/  ULEA UR6, UR8, UR6, 0x18 ;  /* 0x0000000608067291 */ /* 0x001fc8000f8ec0ff */
[----:B------:R-:W-:Y:S01]  /*1000*/  UIADD3 UR6, UPT, UPT, UR6, 0x10, URZ ;  /* 0x0000001006067890 */ /* 0x000fe2000fffe0ff */
[----:B-1----:R-:W-:Y:S01]  /*1010*/  IADD3 R17, PT, PT, R5, R16, RZ ;  /* 0x0000001005117210 */ /* 0x002fe20007ffe0ff */
[C-C-:B------:R-:W-:Y:S02]  /*1020*/  IMAD R19, R16.reuse, 0x2, R5.reuse ;  /* 0x0000000210137824 */ /* 0x140fe400078e0205 */
[C-C-:B------:R-:W-:Y:S02]  /*1030*/  IMAD R21, R16.reuse, 0x3, R5.reuse ;  /* 0x0000000310157824 */ /* 0x140fe400078e0205 */
[C-C-:B------:R-:W-:Y:S02]  /*1040*/  IMAD R23, R16.reuse, 0x4, R5.reuse ;  /* 0x0000000410177824 */ /* 0x140fe400078e0205 */
[C-C-:B------:R-:W-:Y:S02]  /*1050*/  IMAD R25, R16.reuse, 0x5, R5.reuse ;  /* 0x0000000510197824 */ /* 0x140fe400078e0205 */
[----:B------:R-:W-:-:S02]  /*1060*/  IMAD R27, R16, 0x6, R5 ;  /* 0x00000006101b7824 */ /* 0x000fc400078e0205 */
[----:B------:R-:W-:Y:S02]  /*1070*/  IMAD R29, R16, 0x7, R5 ;  /* 0x00000007101d7824 */ /* 0x000fe400078e0205 */
[----:B------:R-:W-:-:S07]  /*1080*/  IMAD.U32 R6, RZ, RZ, UR6 ;  /* 0x00000006ff067e24 */ /* 0x000fce000f8e00ff */
.L_x_155:
[----:B------:R-:W-:-:S04]  /*1090*/  IADD3 R10, P0, PT, R18, UR7, RZ ;  /* 0x00000007120a7c10 */ /* 0x000fc8000ff1e0ff */
[----:B------:R-:W-:Y:S01]  /*10a0*/  LEA.HI.X.SX32 R9, R18, UR24, 0x1, P0 ;  /* 0x0000001812097c11 */ /* 0x000fe200080f0eff */
[----:B------:R-:W-:-:S03]  /*10b0*/  IMAD.SHL.U32 R14, R10, 0x4, RZ ;  /* 0x000000040a0e7824 */ /* 0x000fc600078e00ff */
[----:B------:R-:W-:Y:S02]  /*10c0*/  SHF.L.U64.HI R10, R10, 0x2, R9 ;  /* 0x000000020a0a7819 */ /* 0x000fe40000010209 */
[C---:B------:R-:W-:Y:S02]  /*10d0*/  IADD3 R8, P0, PT, R14.reuse, UR12, RZ ;  /* 0x0000000c0e087c10 */ /* 0x040fe4000ff1e0ff */
[----:B------:R-:W-:Y:S02]  /*10e0*/  IADD3 R14, P1, PT, R14, UR14, RZ ;  /* 0x0000000e0e0e7c10 */ /* 0x000fe4000ff3e0ff */
[C---:B------:R-:W-:Y:S02]  /*10f0*/  IADD3.X R9, PT, PT, R10.reuse, UR13, RZ, P0, !PT ;  /* 0x0000000d0a097c10 */ /* 0x040fe400087fe4ff */
[----:B------:R-:W-:-:S03]  /*1100*/  IADD3.X R15, PT, PT, R10, UR15, RZ, P1, !PT ;  /* 0x0000000f0a0f7c10 */ /* 0x000fc60008ffe4ff */
[----:B------:R0:W2:Y:S04]  /*1110*/  LDG.E R22, desc[UR10][R8.64] ;  /* 0x0000000a08167981 */ /* 0x0000a8000c1e1900 */
[----:B------:R-:W3:Y:S01]  /*1120*/  LDG.E R15, desc[UR10][R14.64] ;  /* 0x0000000a0e0f7981 */ /* 0x000ee2000c1e1900 */
[----:B------:R-:W-:-:S03]  /*1130*/  IADD3 R26, P0, PT, R17, UR7, RZ ;  /* 0x00000007111a7c10 */ /* 0x000fc6000ff1e0ff */
[----:B0-----:R-:W2:Y:S02]  /*1140*/  LDS.128 R8, [R6+-0x10] ;  /* 0xfffff00006087984 */ /* 0x001ea40000000c00 */
[----:B------:R-:W-:Y:S02]  /*1150*/  IMAD.SHL.U32 R24, R26, 0x4, RZ ;  /* 0x000000041a187824 */ /* 0x000fe400078e00ff */
[C---:B--2---:R-:W-:Y:S01]  /*1160*/  FFMA R22, R8.reuse, R22, R13 ;  /* 0x0000001608167223 */ /* 0x044fe2000000000d */
[----:B------:R-:W-:Y:S01]  /*1170*/  LEA.HI.X.SX32 R13, R17, UR24, 0x1, P0 ;  /* 0x00000018110d7c11 */ /* 0x000fe200080f0eff */
[----:B---3--:R-:W-:-:S03]  /*1180*/  FFMA R20, R8, R15, R12 ;  /* 0x0000000f08147223 */ /* 0x008fc6000000000c */
[----:B------:R-:W-:Y:S02]  /*1190*/  SHF.L.U64.HI R26, R26, 0x2, R13 ;  /* 0x000000021a1a7819 */ /* 0x000fe4000001020d */
[----:B------:R-:W-:-:S04]  /*11a0*/  IADD3 R12, P0, PT, R24, UR12, RZ ;  /* 0x0000000c180c7c10 */ /* 0x000fc8000ff1e0ff */
[----:B------:R-:W-:-:S05]  /*11b0*/  IADD3.X R13, PT, PT, R26, UR13, RZ, P0, !PT ;  /* 0x0000000d1a0d7c10 */ /* 0x000fca00087fe4ff */
[----:B------:R0:W2:Y:S02]  /*11c0*/  LDG.E R8, desc[UR10][R12.64] ;  /* 0x0000000a0c087981 */ /* 0x0000a4000c1e1900 */
[----:B0-----:R-:W-:-:S04]  /*11d0*/  IADD3 R12, P0, PT, R24, UR14, RZ ;  /* 0x0000000e180c7c10 */ /* 0x001fc8000ff1e0ff */
[----:B------:R-:W-:Y:S02]  /*11e0*/  IADD3.X R13, PT, PT, R26, UR15, RZ, P0, !PT ;  /* 0x0000000f1a0d7c10 */ /* 0x000fe400087fe4ff */
[----:B------:R-:W-:-:S03]  /*11f0*/  IADD3 R24, P0, PT, R19, UR7, RZ ;  /* 0x0000000713187c10 */ /* 0x000fc6000ff1e0ff */
[----:B------:R0:W3:Y:S01]  /*1200*/  LDG.E R26, desc[UR10][R12.64] ;  /* 0x0000000a0c1a7981 */ /* 0x0000e2000c1e1900 */
[----:B------:R-:W-:Y:S01]  /*1210*/  LEA.HI.X.SX32 R15, R19, UR24, 0x1, P0 ;  /* 0x00000018130f7c11 */ /* 0x000fe200080f0eff */
[----:B--2---:R-:W-:Y:S01]  /*1220*/  FFMA R22, R9, R8, R22 ;  /* 0x0000000809167223 */ /* 0x004fe20000000016 */
[C---:B------:R-:W-:Y:S02]  /*1230*/  IMAD.SHL.U32 R8, R24.reuse, 0x4, RZ ;  /* 0x0000000418087824 */ /* 0x040fe400078e00ff */
[----:B------:R-:W-:-:S03]  /*1240*/  SHF.L.U64.HI R24, R24, 0x2, R15 ;  /* 0x0000000218187819 */ /* 0x000fc6000001020f */
[----:B------:R-:W-:-:S04]  /*1250*/  IADD3 R14, P0, PT, R8, UR12, RZ ;  /* 0x0000000c080e7c10 */ /* 0x000fc8000ff1e0ff */
[----:B------:R-:W-:Y:S02]  /*1260*/  IADD3.X R15, PT, PT, R24, UR13, RZ, P0, !PT ;  /* 0x0000000d180f7c10 */ /* 0x000fe400087fe4ff */
[----:B0-----:R-:W-:-:S04]  /*1270*/  IADD3 R12, P0, PT, R8, UR14, RZ ;  /* 0x0000000e080c7c10 */ /* 0x001fc8000ff1e0ff */
[----:B------:R-:W-:Y:S01]  /*1280*/  IADD3.X R13, PT, PT, R24, UR15, RZ, P0, !PT ;  /* 0x0000000f180d7c10 */ /* 0x000fe200087fe4ff */
[----:B------:R0:W2:Y:S05]  /*1290*/  LDG.E R15, desc[UR10][R14.64] ;  /* 0x0000000a0e0f7981 */ /* 0x0000aa000c1e1900 */
[----:B------:R-:W4:Y:S01]  /*12a0*/  LDG.E R13, desc[UR10][R12.64] ;  /* 0x0000000a0c0d7981 */ /* 0x000f22000c1e1900 */
[----:B------:R-:W-:Y:S01]  /*12b0*/  IADD3 R24, P0, PT, R21, UR7, RZ ;  /* 0x0000000715187c10 */ /* 0x000fe2000ff1e0ff */
[----:B---3--:R-:W-:-:S03]  /*12c0*/  FFMA R26, R9, R26, R20 ;  /* 0x0000001a091a7223 */ /* 0x008fc60000000014 */
[----:B------:R-:W-:Y:S01]  /*12d0*/  LEA.HI.X.SX32 R9, R21, UR24, 0x1, P0 ;  /* 0x0000001815097c11 */ /* 0x000fe200080f0eff */
[----:B------:R-:W-:-:S03]  /*12e0*/  IMAD.SHL.U32 R28, R24, 0x4, RZ ;  /* 0x00000004181c7824 */ /* 0x000fc600078e00ff */
[----:B------:R-:W-:Y:S02]  /*12f0*/  SHF.L.U64.HI R24, R24, 0x2, R9 ;  /* 0x0000000218187819 */ /* 0x000fe40000010209 */
[----:B------:R-:W-:-:S04]  /*1300*/  IADD3 R8, P0, PT, R28, UR12, RZ ;  /* 0x0000000c1c087c10 */ /* 0x000fc8000ff1e0ff */
[----:B------:R-:W-:Y:S02]  /*1310*/  IADD3.X R9, PT, PT, R24, UR13, RZ, P0, !PT ;  /* 0x0000000d18097c10 */ /* 0x000fe400087fe4ff */
[----:B0-----:R-:W-:-:S03]  /*1320*/  IADD3 R14, P1, PT, R23, UR7, RZ ;  /* 0x00000007170e7c10 */ /* 0x001fc6000ff3e0ff */
[----:B------:R0:W3:Y:S02]  /*1330*/  LDG.E R20, desc[UR10][R8.64] ;  /* 0x0000000a08147981 */ /* 0x0000e4000c1e1900 */
[----:B0-----:R-:W-:-:S04]  /*1340*/  IADD3 R8, P0, PT, R28, UR14, RZ ;  /* 0x0000000e1c087c10 */ /* 0x001fc8000ff1e0ff */
[----:B------:R-:W-:-:S05]  /*1350*/  IADD3.X R9, PT, PT, R24, UR15, RZ, P0, !PT ;  /* 0x0000000f18097c10 */ /* 0x000fca00087fe4ff */
[----:B------:R0:W5:Y:S01]  /*1360*/  LDG.E R24, desc[UR10][R8.64] ;  /* 0x0000000a08187981 */ /* 0x000162000c1e1900 */
[C---:B--2---:R-:W-:Y:S01]  /*1370*/  FFMA R22, R10.reuse, R15, R22 ;  /* 0x0000000f0a167223 */ /* 0x044fe20000000016 */
[----:B------:R-:W-:Y:S01]  /*1380*/  LEA.HI.X.SX32 R15, R23, UR24, 0x1, P1 ;  /* 0x00000018170f7c11 */ /* 0x000fe200088f0eff */
[----:B----4-:R-:W-:Y:S01]  /*1390*/  FFMA R10, R10, R13, R26 ;  /* 0x0000000d0a0a7223 */ /* 0x010fe2000000001a */
[C---:B------:R-:W-:Y:S02]  /*13a0*/  IMAD.SHL.U32 R13, R14.reuse, 0x4, RZ ;  /* 0x000000040e0d7824 */ /* 0x040fe400078e00ff */
[----:B------:R-:W-:-:S03]  /*13b0*/  SHF.L.U64.HI R14, R14, 0x2, R15 ;  /* 0x000000020e0e7819 */ /* 0x000fc6000001020f */
[----:B0-----:R-:W-:-:S04]  /*13c0*/  IADD3 R8, P1, PT, R13, UR14, RZ ;  /* 0x0000000e0d087c10 */ /* 0x001fc8000ff3e0ff */
[----:B------:R-:W-:-:S05]  /*13d0*/  IADD3.X R9, PT, PT, R14, UR15, RZ, P1, !PT ;  /* 0x0000000f0e097c10 */ /* 0x000fca0008ffe4ff */
[----:B------:R-:W2:Y:S01]  /*13e0*/  LDG.E R28, desc[UR10][R8.64] ;  /* 0x0000000a081c7981 */ /* 0x000ea2000c1e1900 */
[----:B------:R-:W-:-:S04]  /*13f0*/  IADD3 R12, P0, PT, R13, UR12, RZ ;  /* 0x0000000c0d0c7c10 */ /* 0x000fc8000ff1e0ff */
[----:B------:R-:W-:-:S05]  /*1400*/  IADD3.X R13, PT, PT, R14, UR13, RZ, P0, !PT ;  /* 0x0000000d0e0d7c10 */ /* 0x000fca00087fe4ff */
[----:B------:R0:W4:Y:S04]  /*1410*/  LDG.E R26, desc[UR10][R12.64] ;  /* 0x0000000a0c1a7981 */ /* 0x000128000c1e1900 */
[----:B0-----:R-:W2:Y:S01]  /*1420*/  LDS.128 R12, [R6] ;  /* 0x00000000060c7984 */ /* 0x001ea20000000c00 */
[C---:B---3--:R-:W-:Y:S01]  /*1430*/  FFMA R20, R11.reuse, R20, R22 ;  /* 0x000000140b147223 */ /* 0x048fe20000000016 */
[----:B-----5:R-:W-:Y:S01]  /*1440*/  FFMA R11, R11, R24, R10 ;  /* 0x000000180b0b7223 */ /* 0x020fe2000000000a */
[----:B------:R-:W-:-:S05]  /*1450*/  IADD3 R24, P0, PT, R25, UR7, RZ ;  /* 0x0000000719187c10 */ /* 0x000fca000ff1e0ff */
[----:B------:R-:W-:Y:S02]  /*1460*/  IMAD.SHL.U32 R10, R24, 0x4, RZ ;  /* 0x00000004180a7824 */ /* 0x000fe400078e00ff */
[----:B--2---:R-:W-:Y:S01]  /*1470*/  FFMA R22, R12, R28, R11 ;  /* 0x0000001c0c167223 */ /* 0x004fe2000000000b */
[----:B------:R-:W-:Y:S02]  /*1480*/  LEA.HI.X.SX32 R11, R25, UR24, 0x1, P0 ;  /* 0x00000018190b7c11 */ /* 0x000fe400080f0eff */
[----:B------:R-:W-:Y:S02]  /*1490*/  IADD3 R8, P0, PT, R10, UR12, RZ ;  /* 0x0000000c0a087c10 */ /* 0x000fe4000ff1e0ff */
[----:B------:R-:W-:-:S04]  /*14a0*/  SHF.L.U64.HI R11, R24, 0x2, R11 ;  /* 0x00000002180b7819 */ /* 0x000fc8000001020b */
[----:B------:R-:W-:Y:S02]  /*14b0*/  IADD3.X R9, PT, PT, R11, UR13, RZ, P0, !PT ;  /* 0x0000000d0b097c10 */ /* 0x000fe400087fe4ff */
[----:B------:R-:W-:-:S03]  /*14c0*/  IADD3 R10, P0, PT, R10, UR14, RZ ;  /* 0x0000000e0a0a7c10 */ /* 0x000fc6000ff1e0ff */
[----:B------:R-:W2:Y:S01]  /*14d0*/  LDG.E R8, desc[UR10][R8.64] ;  /* 0x0000000a08087981 */ /* 0x000ea2000c1e1900 */
[----:B------:R-:W-:-:S05]  /*14e0*/  IADD3.X R11, PT, PT, R11, UR15, RZ, P0, !PT ;  /* 0x0000000f0b0b7c10 */ /* 0x000fca00087fe4ff */
[----:B------:R-:W3:Y:S01]  /*14f0*/  LDG.E R10, desc[UR10][R10.64] ;  /* 0x0000000a0a0a7981 */ /* 0x000ee2000c1e1900 */
[----:B----4-:R-:W-:Y:S01]  /*1500*/  FFMA R20, R12, R26, R20 ;  /* 0x0000001a0c147223 */ /* 0x010fe20000000014 */
[----:B------:R-:W-:-:S04]  /*1510*/  IADD3 R26, P0, PT, R27, UR7, RZ ;  /* 0x000000071b1a7c10 */ /* 0x000fc8000ff1e0ff */
[----:B------:R-:W-:Y:S01]  /*1520*/  LEA.HI.X.SX32 R12, R27, UR24, 0x1, P0 ;  /* 0x000000181b0c7c11 */ /* 0x000fe200080f0eff */
[----:B------:R-:W-:-:S03]  /*1530*/  IMAD.SHL.U32 R24, R26, 0x4, RZ ;  /* 0x000000041a187824 */ /* 0x000fc600078e00ff */
[----:B------:R-:W-:Y:S02]  /*1540*/  SHF.L.U64.HI R26, R26, 0x2, R12 ;  /* 0x000000021a1a7819 */ /* 0x000fe4000001020c */
[C---:B------:R-:W-:Y:S01]  /*1550*/  IADD3 R12, P0, PT, R24.reuse, UR12, RZ ;  /* 0x0000000c180c7c10 */ /* 0x040fe2000ff1e0ff */
[----:B--2---:R-:W-:Y:S01]  /*1560*/  FFMA R20, R13, R8, R20 ;  /* 0x000000080d147223 */ /* 0x004fe20000000014 */
[----:B------:R-:W-:-:S04]  /*1570*/  IADD3 R8, P1, PT, R24, UR14, RZ ;  /* 0x0000000e18087c10 */ /* 0x000fc8000ff3e0ff */
[C---:B------:R-:W-:Y:S01]  /*1580*/  IADD3.X R9, PT, PT, R26.reuse, UR15, RZ, P1, !PT ;  /* 0x0000000f1a097c10 */ /* 0x040fe20008ffe4ff */
[----:B---3--:R-:W-:Y:S01]  /*1590*/  FFMA R22, R13, R10, R22 ;  /* 0x0000000a0d167223 */ /* 0x008fe20000000016 */
[----:B------:R-:W-:Y:S02]  /*15a0*/  IADD3.X R13, PT, PT, R26, UR13, RZ, P0, !PT ;  /* 0x0000000d1a0d7c10 */ /* 0x000fe400087fe4ff */
[C---:B------:R-:W-:Y:S01]  /*15b0*/  IADD3 R26, P0, PT, R29.reuse, UR7, RZ ;  /* 0x000000071d1a7c10 */ /* 0x040fe2000ff1e0ff */
[----:B------:R0:W2:Y:S03]  /*15c0*/  LDG.E R24, desc[UR10][R8.64] ;  /* 0x0000000a08187981 */ /* 0x0000a6000c1e1900 */
[----:B------:R-:W-:Y:S01]  /*15d0*/  LEA.HI.X.SX32 R10, R29, UR24, 0x1, P0 ;  /* 0x000000181d0a7c11 */ /* 0x000fe200080f0eff */
[C---:B------:R-:W-:Y:S01]  /*15e0*/  IMAD.SHL.U32 R11, R26.reuse, 0x4, RZ ;  /* 0x000000041a0b7824 */ /* 0x040fe200078e00ff */
[----:B------:R-:W3:Y:S02]  /*15f0*/  LDG.E R13, desc[UR10][R12.64] ;  /* 0x0000000a0c0d7981 */ /* 0x000ee4000c1e1900 */
[----:B------:R-:W-:-:S02]  /*1600*/  SHF.L.U64.HI R26, R26, 0x2, R10 ;  /* 0x000000021a1a7819 */ /* 0x000fc4000001020a */
[C---:B------:R-:W-:Y:S02]  /*1610*/  IADD3 R10, P0, PT, R11.reuse, UR12, RZ ;  /* 0x0000000c0b0a7c10 */ /* 0x040fe4000ff1e0ff */
[----:B0-----:R-:W-:Y:S02]  /*1620*/  IADD3 R8, P1, PT, R11, UR14, RZ ;  /* 0x0000000e0b087c10 */ /* 0x001fe4000ff3e0ff */
[C---:B------:R-:W-:Y:S02]  /*1630*/  IADD3.X R11, PT, PT, R26.reuse, UR13, RZ, P0, !PT ;  /* 0x0000000d1a0b7c10 */ /* 0x040fe400087fe4ff */
[----:B------:R-:W-:-:S03]  /*1640*/  IADD3.X R9, PT, PT, R26, UR15, RZ, P1, !PT ;  /* 0x0000000f1a097c10 */ /* 0x000fc60008ffe4ff */
[----:B------:R-:W4:Y:S04]  /*1650*/  LDG.E R10, desc[UR10][R10.64] ;  /* 0x0000000a0a0a7981 */ /* 0x000f28000c1e1900 */
[----:B------:R-:W5:Y:S01]  /*1660*/  LDG.E R12, desc[UR10][R8.64] ;  /* 0x0000000a080c7981 */ /* 0x000f62000c1e1900 */
[----:B------:R-:W-:-:S04]  /*1670*/  IADD3 R7, PT, PT, R7, 0x8, RZ ;  /* 0x0000000807077810 */ /* 0x000fc80007ffe0ff */
[----:B------:R-:W-:Y:S01]  /*1680*/  ISETP.NE.AND P0, PT, R7, RZ, PT ;  /* 0x000000ff0700720c */ /* 0x000fe20003f05270 */
[----:B------:R-:W-:Y:S02]  /*1690*/  VIADD R6, R6, 0x20 ;  /* 0x0000002006067836 */ /* 0x000fe40000000000 */
[C---:B------:R-:W-:Y:S02]  /*16a0*/  IMAD R18, R16.reuse, 0x8, R18 ;  /* 0x0000000810127824 */ /* 0x040fe400078e0212 */
[C---:B------:R-:W-:Y:S02]  /*16b0*/  IMAD R17, R16.reuse, 0x8, R17 ;  /* 0x0000000810117824 */ /* 0x040fe400078e0211 */
[C---:B------:R-:W-:Y:S02]  /*16c0*/  IMAD R19, R16.reuse, 0x8, R19 ;  /* 0x0000000810137824 */ /* 0x040fe400078e0213 */
[C---:B------:R-:W-:Y:S02]  /*16d0*/  IMAD R21, R16.reuse, 0x8, R21 ;  /* 0x0000000810157824 */ /* 0x040fe400078e0215 */
[----:B------:R-:W-:-:S02]  /*16e0*/  IMAD R23, R16, 0x8, R23 ;  /* 0x0000000810177824 */ /* 0x000fc400078e0217 */
[C---:B------:R-:W-:Y:S02]  /*16f0*/  IMAD R25, R16.reuse, 0x8, R25 ;  /* 0x0000000810197824 */ /* 0x040fe400078e0219 */
[C---:B------:R-:W-:Y:S02]  /*1700*/  IMAD R27, R16.reuse, 0x8, R27 ;  /* 0x00000008101b7824 */ /* 0x040fe400078e021b */
[----:B------:R-:W-:Y:S02]  /*1710*/  IMAD R29, R16, 0x8, R29 ;  /* 0x00000008101d7824 */ /* 0x000fe400078e021d */
[C---:B--2---:R-:W-:Y:S01]  /*1720*/  FFMA R22, R14.reuse, R24, R22 ;  /* 0x000000180e167223 */ /* 0x044fe20000000016 */
[----:B---3--:R-:W-:-:S04]  /*1730*/  FFMA R20, R14, R13, R20 ;  /* 0x0000000d0e147223 */ /* 0x008fc80000000014 */
[C---:B----4-:R-:W-:Y:S01]  /*1740*/  FFMA R13, R15.reuse, R10, R20 ;  /* 0x0000000a0f0d7223 */ /* 0x050fe20000000014 */
[----:B-----5:R-:W-:Y:S01]  /*1750*/  FFMA R12, R15, R12, R22 ;  /* 0x0000000c0f0c7223 */ /* 0x020fe20000000016 */
[----:B------:R-:W-:Y:S06]  /*1760*/  @P0 BRA `(.L_x_155) ;  /* 0xfffffff800480947 */ /* 0x000fec000383ffff */
[----:B------:R-:W-:-:S07]  /*1770*/  IMAD.U32 R18, RZ, RZ, UR9 ;  /* 0x00000009ff127e24 */ /* 0x000fce000f8e00ff */
.L_x_154:
        /* <DEDUP_REMOVED lines=13> */
[----:B------:R-:W-:Y:S02]  /*1850*/  SHF.L.U32 R8, R16, 0x2, RZ ;  /* 0x0000000210087819 */ /* 0x000fe400000006ff */
[C---:B------:R-:W-:Y:S02]  /*1860*/  IADD3 R14, P1, PT, R9.reuse, UR7, RZ ;  /* 0x00000007090e7c10 */ /* 0x040fe4000ff3e0ff */
[----:B------:R-:W-:Y:S02]  /*1870*/  LEA.HI.X.SX32 R7, R6, UR24, 0x1, P0 ;  /* 0x0000001806077c11 */ /* 0x000fe400080f0eff */
[----:B-1----:R-:W-:Y:S02]  /*1880*/  IADD3 R6, P0, PT, R8, UR26, RZ ;  /* 0x0000001a08067c10 */ /* 0x002fe4000ff1e0ff */
[----:B------:R-:W-:Y:S02]  /*1890*/  LEA.HI.X.SX32 R15, R9, UR24, 0x1, P1 ;  /* 0x00000018090f7c11 */ /* 0x000fe400088f0eff */
[----:B------:R-:W-:-:S02]  /*18a0*/  SHF.L.U64.HI R16, R16, 0x2, R7 ;  /* 0x0000000210107819 */ /* 0x000fc40000010207 */
[----:B--2---:R-:W-:Y:S02]  /*18b0*/  IADD3 R8, P1, PT, R8, UR28, RZ ;  /* 0x0000001c08087c10 */ /* 0x004fe4000ff3e0ff */
[C---:B------:R-:W-:Y:S01]  /*18c0*/  SHF.L.U64.HI R10, R14.reuse, 0x2, R15 ;  /* 0x000000020e0a7819 */ /* 0x040fe2000001020f */
[----:B------:R-:W-:Y:S01]  /*18d0*/  IMAD.SHL.U32 R14, R14, 0x4, RZ ;  /* 0x000000040e0e7824 */ /* 0x000fe200078e00ff */
[C---:B------:R-:W-:Y:S01]  /*18e0*/  IADD3.X R9, PT, PT, R16.reuse, UR29, RZ, P1, !PT ;  /* 0x0000001d10097c10 */ /* 0x040fe20008ffe4ff */
[C---:B------:R-:W-:Y:S01]  /*18f0*/  VIADD R15, R11.reuse, UR6 ;  /* 0x000000060b0f7c36 */ /* 0x040fe20008000000 */
[----:B------:R-:W-:Y:S02]  /*1900*/  IADD3 R24, P1, PT, R11, UR7, RZ ;  /* 0x000000070b187c10 */ /* 0x000fe4000ff3e0ff */
[----:B------:R-:W-:Y:S01]  /*1910*/  IADD3.X R7, PT, PT, R16, UR27, RZ, P0, !PT ;  /* 0x0000001b10077c10 */ /* 0x000fe200087fe4ff */
[----:B------:R-:W2:Y:S01]  /*1920*/  LDG.E R23, desc[UR10][R8.64] ;  /* 0x0000000a08177981 */ /* 0x000ea2000c1e1900 */
[----:B------:R-:W-:-:S02]  /*1930*/  IADD3 R20, P0, PT, R14, UR26, RZ ;  /* 0x0000001a0e147c10 */ /* 0x000fc4000ff1e0ff */
[----:B------:R-:W-:Y:S01]  /*1940*/  LEA.HI.X.SX32 R11, R11, UR24, 0x1, P1 ;  /* 0x000000180b0b7c11 */ /* 0x000fe200088f0eff */
[----:B------:R0:W3:Y:S01]  /*1950*/  LDG.E R19, desc[UR10][R6.64] ;  /* 0x0000000a06137981 */ /* 0x0000e2000c1e1900 */
[C---:B------:R-:W-:Y:S02]  /*1960*/  IADD3 R16, P1, PT, R15.reuse, UR7, RZ ;  /* 0x000000070f107c10 */ /* 0x040fe4000ff3e0ff */
[----:B------:R-:W-:Y:S02]  /*1970*/  IADD3.X R21, PT, PT, R10, UR27, RZ, P0, !PT ;  /* 0x0000001b0a157c10 */ /* 0x000fe400087fe4ff */
[C---:B------:R-:W-:Y:S01]  /*1980*/  SHF.L.U64.HI R11, R24.reuse, 0x2, R11 ;  /* 0x00000002180b7819 */ /* 0x040fe2000001020b */
[----:B------:R-:W-:Y:S01]  /*1990*/  IMAD.SHL.U32 R24, R24, 0x4, RZ ;  /* 0x0000000418187824 */ /* 0x000fe200078e00ff */
[----:B------:R-:W-:Y:S01]  /*19a0*/  IADD3 R14, P0, PT, R14, UR28, RZ ;  /* 0x0000001c0e0e7c10 */ /* 0x000fe2000ff1e0ff */
[----:B------:R-:W4:Y:S01]  /*19b0*/  LDG.E R22, desc[UR10][R20.64] ;  /* 0x0000000a14167981 */ /* 0x000f22000c1e1900 */
[----:B------:R-:W-:-:S02]  /*19c0*/  LEA.HI.X.SX32 R17, R15, UR24, 0x1, P1 ;  /* 0x000000180f117c11 */ /* 0x000fc400088f0eff */
[----:B------:R-:W-:Y:S02]  /*19d0*/  IADD3.X R15, PT, PT, R10, UR29, RZ, P0, !PT ;  /* 0x0000001d0a0f7c10 */ /* 0x000fe400087fe4ff */
[C---:B------:R-:W-:Y:S01]  /*19e0*/  SHF.L.U64.HI R17, R16.reuse, 0x2, R17 ;  /* 0x0000000210117819 */ /* 0x040fe20000010211 */
[----:B------:R-:W-:Y:S01]  /*19f0*/  IMAD.SHL.U32 R16, R16, 0x4, RZ ;  /* 0x0000000410107824 */ /* 0x000fe200078e00ff */
[C---:B0-----:R-:W-:Y:S02]  /*1a00*/  IADD3 R6, P0, PT, R24.reuse, UR26, RZ ;  /* 0x0000001a18067c10 */ /* 0x041fe4000ff1e0ff */
[----:B------:R-:W-:Y:S02]  /*1a10*/  IADD3 R8, P1, PT, R24, UR28, RZ ;  /* 0x0000001c18087c10 */ /* 0x000fe4000ff3e0ff */
[----:B------:R-:W-:Y:S01]  /*1a20*/  IADD3.X R7, PT, PT, R11, UR27, RZ, P0, !PT ;  /* 0x0000001b0b077c10 */ /* 0x000fe200087fe4ff */
[----:B------:R0:W5:Y:S01]  /*1a30*/  LDG.E R24, desc[UR10][R14.64] ;  /* 0x0000000a0e187981 */ /* 0x000162000c1e1900 */
[----:B------:R-:W-:-:S02]  /*1a40*/  IADD3 R10, P0, PT, R16, UR26, RZ ;  /* 0x0000001a100a7c10 */ /* 0x000fc4000ff1e0ff */
[----:B------:R-:W-:Y:S02]  /*1a50*/  IADD3.X R9, PT, PT, R11, UR29, RZ, P1, !PT ;  /* 0x0000001d0b097c10 */ /* 0x000fe40008ffe4ff */
[----:B------:R-:W-:Y:S01]  /*1a60*/  IADD3 R16, P1, PT, R16, UR28, RZ ;  /* 0x0000001c10107c10 */ /* 0x000fe2000ff3e0ff */
[----:B------:R-:W5:Y:S01]  /*1a70*/  LDG.E R7, desc[UR10][R6.64] ;  /* 0x0000000a06077981 */ /* 0x000f62000c1e1900 */
[C---:B------:R-:W-:Y:S02]  /*1a80*/  IADD3.X R11, PT, PT, R17.reuse, UR27, RZ, P0, !PT ;  /* 0x0000001b110b7c10 */ /* 0x040fe400087fe4ff */
[----:B------:R-:W-:Y:S01]  /*1a90*/  IADD3.X R17, PT, PT, R17, UR29, RZ, P1, !PT ;  /* 0x0000001d11117c10 */ /* 0x000fe20008ffe4ff */
[----:B------:R-:W5:Y:S04]  /*1aa0*/  LDG.E R9, desc[UR10][R8.64] ;  /* 0x0000000a08097981 */ /* 0x000f68000c1e1900 */
[----:B------:R-:W5:Y:S04]  /*1ab0*/  LDG.E R11, desc[UR10][R10.64] ;  /* 0x0000000a0a0b7981 */ /* 0x000f68000c1e1900 */
[----:B------:R-:W5:Y:S01]  /*1ac0*/  LDG.E R17, desc[UR10][R16.64] ;  /* 0x0000000a10117981 */ /* 0x000f62000c1e1900 */
[----:B------:R-:W1:Y:S01]  /*1ad0*/  S2UR UR8, SR_CgaCtaId ;  /* 0x00000000000879c3 */ /* 0x000e620000008800 */
[----:B------:R-:W-:-:S02]  /*1ae0*/  UMOV UR6, 0x400 ;  /* 0x0000040000067882 */ /* 0x000fc40000000000 */
[----:B-1----:R-:W-:-:S06]  /*1af0*/  ULEA UR6, UR8, UR6, 0x18 ;  /* 0x0000000608067291 */ /* 0x002fcc000f8ec0ff */
[----:B------:R-:W-:-:S05]  /*1b00*/  LEA R25, R18, UR6, 0x2 ;  /* 0x0000000612197c11 */ /* 0x000fca000f8e10ff */
[----:B0-----:R-:W2:Y:S04]  /*1b10*/  LDS.64 R14, [R25] ;  /* 0x00000000190e7984 */ /* 0x001ea80000000a00 */
[----:B------:R-:W0:Y:S01]  /*1b20*/  LDS.64 R20, [R25+0x8] ;  /* 0x0000080019147984 */ /* 0x000e220000000a00 */
[----:B------:R-:W-:Y:S02]  /*1b30*/  VIADD R18, R18, 0x4 ;  /* 0x0000000412127836 */ /* 0x000fe40000000000 */
[C---:B--2---:R-:W-:Y:S01]  /*1b40*/  FFMA R23, R14.reuse, R23, R12 ;  /* 0x000000170e177223 */ /* 0x044fe2000000000c */
[----:B---3--:R-:W-:-:S04]  /*1b50*/  FFMA R19, R14, R19, R13 ;  /* 0x000000130e137223 */ /* 0x008fc8000000000d */
[-C--:B----4-:R-:W-:Y:S01]  /*1b60*/  FFMA R19, R22, R15.reuse, R19 ;  /* 0x0000000f16137223 */ /* 0x090fe20000000013 */
[----:B-----5:R-:W-:-:S03]  /*1b70*/  FFMA R24, R24, R15, R23 ;  /* 0x0000000f18187223 */ /* 0x020fc60000000017 */
[C---:B0-----:R-:W-:Y:S01]  /*1b80*/  FFMA R6, R20.reuse, R7, R19 ;  /* 0x0000000714067223 */ /* 0x041fe20000000013 */
[----:B------:R-:W-:-:S03]  /*1b90*/  FFMA R24, R20, R9, R24 ;  /* 0x0000000914187223 */ /* 0x000fc60000000018 */
[-C--:B------:R-:W-:Y:S01]  /*1ba0*/  FFMA R13, R11, R21.reuse, R6 ;  /* 0x000000150b0d7223 */ /* 0x080fe20000000006 */
[----:B------:R-:W-:-:S07]  /*1bb0*/  FFMA R12, R17, R21, R24 ;  /* 0x00000015110c7223 */ /* 0x000fce0000000018 */
.L_x_157:
        /* <DEDUP_REMOVED lines=23> */
[----:B------:R-:W2:Y:S01]  /*1d30*/  LDG.E R8, desc[UR10][R8.64] ;  /* 0x0000000a08087981 */ /* 0x000ea2000c1e1900 */
[----:B------:R-:W-:Y:S02]  /*1d40*/  IADD3 R14, P1, PT, R16, UR28, RZ ;  /* 0x0000001c100e7c10 */ /* 0x000fe4000ff3e0ff */
[----:B------:R-:W-:-:S02]  /*1d50*/  IADD3.X R7, PT, PT, R15, UR27, RZ, P0, !PT ;  /* 0x0000001b0f077c10 */ /* 0x000fc400087fe4ff */
[----:B------:R-:W-:Y:S01]  /*1d60*/  IADD3.X R15, PT, PT, R15, UR29, RZ, P1, !PT ;  /* 0x0000001d0f0f7c10 */ /* 0x000fe20008ffe4ff */
[----:B------:R-:W3:Y:S04]  /*1d70*/  LDG.E R11, desc[UR10][R10.64] ;  /* 0x0000000a0a0b7981 */ /* 0x000ee8000c1e1900 */
[----:B------:R-:W4:Y:S04]  /*1d80*/  LDG.E R7, desc[UR10][R6.64] ;  /* 0x0000000a06077981 */ /* 0x000f28000c1e1900 */
[----:B------:R-:W5:Y:S01]  /*1d90*/  LDG.E R15, desc[UR10][R14.64] ;  /* 0x0000000a0e0f7981 */ /* 0x000f62000c1e1900 */
[----:B------:R-:W0:Y:S01]  /*1da0*/  S2UR UR8, SR_CgaCtaId ;  /* 0x00000000000879c3 */ /* 0x000e220000008800 */
[----:B------:R-:W-:-:S02]  /*1db0*/  UMOV UR6, 0x400 ;  /* 0x0000040000067882 */ /* 0x000fc40000000000 */
[----:B0-----:R-:W-:-:S06]  /*1dc0*/  ULEA UR6, UR8, UR6, 0x18 ;  /* 0x0000000608067291 */ /* 0x001fcc000f8ec0ff */
[----:B------:R-:W-:-:S06]  /*1dd0*/  LEA R16, R18, UR6, 0x2 ;  /* 0x0000000612107c11 */ /* 0x000fcc000f8e10ff */
[----:B------:R-:W2:Y:S01]  /*1de0*/  LDS.64 R16, [R16] ;  /* 0x0000000010107984 */ /* 0x000ea20000000a00 */
[----:B------:R-:W-:Y:S02]  /*1df0*/  VIADD R18, R18, 0x2 ;  /* 0x0000000212127836 */ /* 0x000fe40000000000 */
[C---:B--2---:R-:W-:Y:S01]  /*1e00*/  FFMA R20, R16.reuse, R8, R13 ;  /* 0x0000000810147223 */ /* 0x044fe2000000000d */
[----:B---3--:R-:W-:-:S03]  /*1e10*/  FFMA R12, R16, R11, R12 ;  /* 0x0000000b100c7223 */ /* 0x008fc6000000000c */
[-C--:B----4-:R-:W-:Y:S01]  /*1e20*/  FFMA R13, R7, R17.reuse, R20 ;  /* 0x00000011070d7223 */ /* 0x090fe20000000014 */
[----:B-----5:R-:W-:-:S07]  /*1e30*/  FFMA R12, R15, R17, R12 ;  /* 0x000000110f0c7223 */ /* 0x020fce000000000c */
.L_x_158:
        /* <DEDUP_REMOVED lines=13> */
[----:B------:R-:W2:Y:S04]  /*1f10*/  LDG.E R6, desc[UR10][R6.64] ;  /* 0x0000000a06067981 */ /* 0x000ea8000c1e1900 */
[----:B------:R-:W3:Y:S01]  /*1f20*/  LDG.E R9, desc[UR10][R8.64] ;  /* 0x0000000a08097981 */ /* 0x000ee2000c1e1900 */
[----:B------:R-:W0:Y:S01]  /*1f30*/  S2UR UR8, SR_CgaCtaId ;  /* 0x00000000000879c3 */ /* 0x000e220000008800 */
[----:B------:R-:W-:Y:S02]  /*1f40*/  UMOV UR6, 0x400 ;  /* 0x0000040000067882 */ /* 0x000fe40000000000 */
[----:B0-----:R-:W-:-:S06]  /*1f50*/  ULEA UR6, UR8, UR6, 0x18 ;  /* 0x0000000608067291 */ /* 0x001fcc000f8ec0ff */
[----:B------:R-:W-:-:S06]  /*1f60*/  LEA R18, R18, UR6, 0x2 ;  /* 0x0000000612127c11 */ /* 0x000fcc000f8e10ff */
[----:B------:R-:W2:Y:S02]  /*1f70*/  LDS R18, [R18] ;  /* 0x0000000012127984 */ /* 0x000ea40000000800 */
[C---:B--2---:R-:W-:Y:S01]  /*1f80*/  FFMA R13, R18.reuse, R6, R13 ;  /* 0x00000006120d7223 */ /* 0x044fe2000000000d */
[----:B---3--:R-:W-:-:S07]  /*1f90*/  FFMA R12, R18, R9, R12 ;  /* 0x00000009120c7223 */ /* 0x008fce000000000c */
.L_x_156:
[----:B------:R-:W0:Y:S02]  /*1fa0*/  LDC R9, c[0x0][0x3c8] ;  /* 0x0000f200ff097b82 */ /* 0x000e240000000800 */
[----:B0-----:R-:W-:-:S04]  /*1fb0*/  VIMNMX.U32 R6, PT, PT, R9, 0x2, PT ;  /* 0x0000000209067848 */ /* 0x001fc80003fe0000 */
[----:B------:R-:W-:-:S04]  /*1fc0*/  SHF.L.U32 R8, R6, 0x2, RZ ;  /* 0x0000000206087819 */ /* 0x000fc800000006ff */
[----:B------:R-:W0:Y:S02]  /*1fd0*/  LDC R6, c[0x2][R8] ;  /* 0x0080000008067b82 */ /* 0x000e240000000800 */
[----:B0-----:R-:W-:-:S04]  /*1fe0*/  SHF.R.S32.HI R7, RZ, 0x1f, R6 ;  /* 0x0000001fff077819 */ /* 0x001fc80000011406 */
.L_x_265:
[----:B------:R-:W-:Y:S05]  /*1ff0*/  BRX R6 -0x2000                                                                          (*"BRANCH_TARGETS .L_x_266,.L_x_267,.L_x_268"*) ;  /* 0xffffffe006007949 */ /* 0x000fea000383ffff */
.L_x_267:
        /* <DEDUP_REMOVED lines=25> */
.L_x_266:
        /* <DEDUP_REMOVED lines=19> */
[----:B------:R-:W-:Y:S01]  /*22c0*/  IMAD.MOV.U32 R6, RZ, RZ, R10 ;  /* 0x000000ffff067224 */ /* 0x000fe200078e000a */
[----:B------:R-:W-:-:S07]  /*22d0*/  MOV R20, 0x22f0 ;  /* 0x000022f000147802 */ /* 0x000fce0000000f00 */
[----:B------:R-:W-:Y:S05]  /*22e0*/  CALL.REL.NOINC `($__internal_2_$__cuda_sm3x_div_rn_noftz_f32_slowpath) ;  /* 0x0000001800bc7944 */ /* 0x000fea0003c00000 */
[----:B------:R-:W-:-:S07]  /*22f0*/  IMAD.MOV.U32 R6, RZ, RZ, R13 ;  /* 0x000000ffff067224 */ /* 0x000fce00078e000d */
.L_x_161:
[----:B------:R-:W-:Y:S05]  /*2300*/  BSYNC.RECONVERGENT B2 ;  /* 0x0000000000027941 */ /* 0x000fea0003800200 */
.L_x_160:
[----:B------:R-:W-:Y:S01]  /*2310*/  IMAD.MOV.U32 R13, RZ, RZ, R6 ;  /* 0x000000ffff0d7224 */ /* 0x000fe200078e0006 */
[----:B------:R-:W-:Y:S06]  /*2320*/  BRA `(.L_x_159) ;  /* 0x0000000000087947 */ /* 0x000fec0003800000 */
.L_x_268:
[----:B------:R-:W-:-:S13]  /*2330*/  ISETP.NE.AND P0, PT, R9, 0x2, PT ;  /* 0x000000020900780c */ /* 0x000fda0003f05270 */
[----:B------:R-:W-:-:S07]  /*2340*/  @!P0 FMNMX R13, RZ, R13, !PT ;  /* 0x0000000dff0d8209 */ /* 0x000fce0007800000 */
.L_x_159:
[----:B------:R-:W0:Y:S01]  /*2350*/  LDCU UR6, c[0x0][0x3c0] ;  /* 0x00007800ff0677ac */ /* 0x000e220008000800 */
[----:B------:R-:W-:Y:S01]  /*2360*/  FMUL R12, R13, R12 ;  /* 0x0000000c0d0c7220 */ /* 0x000fe20000400000 */
[C---:B------:R-:W-:Y:S01]  /*2370*/  LEA R7, R5.reuse, UR4, 0x2 ;  /* 0x0000000405077c11 */ /* 0x040fe2000f8e10ff */
[----:B------:R-:W-:-:S04]  /*2380*/  VIADD R5, R5, UR19 ;  /* 0x0000001305057c36 */ /* 0x000fc80008000000 */
[----:B------:R1:W-:Y:S01]  /*2390*/  STS [R7], R12 ;  /* 0x0000000c07007388 */ /* 0x0003e20000000800 */
[----:B0-----:R-:W-:-:S13]  /*23a0*/  ISETP.GE.AND P0, PT, R5, UR6, PT ;  /* 0x0000000605007c0c */ /* 0x001fda000bf06270 */
[----:B-1----:R-:W-:Y:S05]  /*23b0*/  @!P0 BRA `(.L_x_162) ;  /* 0xffffffe800e08947 */ /* 0x002fea000383ffff */
[----:B------:R-:W-:Y:S05]  /*23c0*/  BSYNC.RECONVERGENT B1 ;  /* 0x0000000000017941 */ /* 0x000fea0003800200 */
.L_x_153:
[----:B------:R-:W-:Y:S05]  /*23d0*/  BRA `(.L_x_151) ;  /* 0x0000000800b47947 */ /* 0x000fea0003800000 */
.L_x_152:
[----:B------:R-:W0:Y:S01]  /*23e0*/  LDC R16, c[0x0][0x3c8] ;  /* 0x0000f200ff107b82 */ /* 0x000e220000000800 */
[----:B------:R-:W-:Y:S01]  /*23f0*/  IMAD.MOV.U32 R5, RZ, RZ, -0x1 ;  /* 0xffffffffff057424 */ /* 0x000fe200078e00ff */
[----:B------:R-:W-:Y:S01]  /*2400*/  MOV R8, UR19 ;  /* 0x0000001300087c02 */ /* 0x000fe20008000f00 */
[C---:B------:R-:W-:Y:S01]  /*2410*/  VIADD R14, R3.reuse, UR19 ;  /* 0x00000013030e7c36 */ /* 0x040fe20008000000 */
[----:B------:R-:W-:Y:S01]  /*2420*/  LEA R17, R3, UR4, 0x2 ;  /* 0x0000000403117c11 */ /* 0x000fe2000f8e10ff */
[----:B------:R-:W-:Y:S02]  /*2430*/  VIADD R11, R0, 0x1 ;  /* 0x00000001000b7836 */ /* 0x000fe40000000000 */
[----:B------:R-:W-:Y:S02]  /*2440*/  IMAD.SHL.U32 R8, R8, 0x4, RZ ;  /* 0x0000000408087824 */ /* 0x000fe400078e00ff */
[----:B------:R-:W-:Y:S01]  /*2450*/  VIADD R12, R14, UR19 ;  /* 0x000000130e0c7c36 */ /* 0x000fe20008000000 */
[----:B------:R-:W-:Y:S01]  /*2460*/  LOP3.LUT R11, R11, 0x3, RZ, 0xc0, !PT ;  /* 0x000000030b0b7812 */ /* 0x000fe200078ec0ff */
[----:B------:R-:W-:-:S02]  /*2470*/  IMAD.IADD R15, R8, 0x1, R17 ;  /* 0x00000001080f7824 */ /* 0x000fc400078e0211 */
[----:B------:R-:W-:Y:S02]  /*2480*/  VIADD R10, R12, UR19 ;  /* 0x000000130c0a7c36 */ /* 0x000fe40008000000 */
[----:B------:R-:W-:Y:S01]  /*2490*/  IMAD.IADD R9, R8, 0x1, R15 ;  /* 0x0000000108097824 */ /* 0x000fe200078e020f */
[----:B0-----:R-:W-:-:S05]  /*24a0*/  VIADDMNMX.U32 R5, R16, R5, 0x2, PT ;  /* 0x0000000210057446 */ /* 0x001fca0003800005 */
[----:B------:R-:W-:-:S04]  /*24b0*/  IMAD.SHL.U32 R5, R5, 0x4, RZ ;  /* 0x0000000405057824 */ /* 0x000fc800078e00ff */
[----:B------:R-:W0:Y:S02]  /*24c0*/  LDC R18, c[0x2][R5+0xc] ;  /* 0x0080030005127b82 */ /* 0x000e240000000800 */
[----:B0-----:R-:W-:-:S04]  /*24d0*/  SHF.R.S32.HI R19, RZ, 0x1f, R18 ;  /* 0x0000001fff137819 */ /* 0x001fc80000011412 */
.L_x_269:
[----:B------:R-:W-:Y:S05]  /*24e0*/  BRX R18 -0x24f0                                                                         (*"BRANCH_TARGETS .L_x_270,.L_x_271,.L_x_272"*) ;  /* 0xffffffd812c47949 */ /* 0x000fea000383ffff */
.L_x_272:
        /* <DEDUP_REMOVED lines=22> */
[----:B------:R-:W-:Y:S01]  /*2650*/  MOV R6, R5 ;  /* 0x0000000500067202 */ /* 0x000fe20000000f00 */
[----:B------:R-:W-:Y:S01]  /*2660*/  IMAD.MOV.U32 R13, RZ, RZ, RZ ;  /* 0x000000ffff0d7224 */ /* 0x000fe200078e00ff */
[----:B------:R-:W-:-:S07]  /*2670*/  MOV R20, 0x2690 ;  /* 0x0000269000147802 */ /* 0x000fce0000000f00 */
[----:B------:R-:W-:Y:S05]  /*2680*/  CALL.REL.NOINC `($__internal_2_$__cuda_sm3x_div_rn_noftz_f32_slowpath) ;  /* 0x0000001400d47944 */ /* 0x000fea0003c00000 */
[----:B------:R-:W-:-:S07]  /*2690*/  IMAD.MOV.U32 R6, RZ, RZ, R13 ;  /* 0x000000ffff067224 */ /* 0x000fce00078e000d */
.L_x_166:
[----:B------:R-:W-:Y:S01]  /*26a0*/  FMUL R6, RZ, R6 ;  /* 0x00000006ff067220 */ /* 0x000fe20000400000 */
[----:B------:R-:W-:-:S04]  /*26b0*/  IMAD.MOV.U32 R5, RZ, RZ, R14 ;  /* 0x000000ffff057224 */ /* 0x000fc800078e000e */
[----:B------:R0:W-:Y:S01]  /*26c0*/  STS [R17], R6 ;  /* 0x0000000611007388 */ /* 0x0001e20000000800 */
[----:B------:R-:W-:Y:S05]  /*26d0*/  @!P3 BRA `(.L_x_165) ;  /* 0x000000000014b947 */ /* 0x000fea0003800000 */
[----:B------:R-:W-:Y:S01]  /*26e0*/  ISETP.NE.AND P0, PT, R11, 0x2, PT ;  /* 0x000000020b00780c */ /* 0x000fe20003f05270 */
[----:B------:R1:W-:Y:S01]  /*26f0*/  STS [R15], R6 ;  /* 0x000000060f007388 */ /* 0x0003e20000000800 */
[----:B------:R-:W-:-:S11]  /*2700*/  IMAD.MOV.U32 R5, RZ, RZ, R12 ;  /* 0x000000ffff057224 */ /* 0x000fd600078e000c */
[----:B------:R1:W-:Y:S01]  /*2710*/  @P0 STS [R9], R6 ;  /* 0x0000000609000388 */ /* 0x0003e20000000800 */
[----:B------:R-:W-:-:S07]  /*2720*/  @P0 IMAD.MOV.U32 R5, RZ, RZ, R10 ;  /* 0x000000ffff050224 */ /* 0x000fce00078e000a */
.L_x_165:
[----:B------:R-:W-:Y:S05]  /*2730*/  BSYNC.RECONVERGENT B1 ;  /* 0x0000000000017941 */ /* 0x000fea0003800200 */
.L_x_164:
        /* <DEDUP_REMOVED lines=14> */
[----:B------:R-:W-:Y:S05]  /*2820*/  CALL.REL.NOINC `($__internal_2_$__cuda_sm3x_div_rn_noftz_f32_slowpath) ;  /* 0x00000014006c7944 */ /* 0x000fea0003c00000 */
[----:B------:R-:W-:-:S07]  /*2830*/  IMAD.MOV.U32 R7, RZ, RZ, R13 ;  /* 0x000000ffff077224 */ /* 0x000fce00078e000d */
.L_x_167:
[----:B------:R-:W0:Y:S01]  /*2840*/  LDC R12, c[0x0][0x3c0] ;  /* 0x0000f000ff0c7b82 */ /* 0x000e220000000800 */
[----:B------:R-:W-:Y:S01]  /*2850*/  BSSY.RECONVERGENT B1, `(.L_x_168) ;  /* 0x000000d000017945 */ /* 0x000fe20003800200 */
[----:B------:R-:W-:-:S07]  /*2860*/  FMUL R10, RZ, R7 ;  /* 0x00000007ff0a7220 */ /* 0x000fce0000400000 */
.L_x_169:
[----:B-1----:R-:W-:Y:S01]  /*2870*/  LEA R7, R5, UR4, 0x2 ;  /* 0x0000000405077c11 */ /* 0x002fe2000f8e10ff */
[----:B------:R-:W-:-:S04]  /*2880*/  IMAD.IADD R5, R8, 0x1, R5 ;  /* 0x0000000108057824 */ /* 0x000fc800078e0205 */
[C---:B------:R-:W-:Y:S01]  /*2890*/  IMAD.IADD R9, R8.reuse, 0x1, R7 ;  /* 0x0000000108097824 */ /* 0x040fe200078e0207 */
[----:B------:R1:W-:Y:S01]  /*28a0*/  STS [R7], R10 ;  /* 0x0000000a07007388 */ /* 0x0003e20000000800 */
[----:B0-----:R-:W-:Y:S02]  /*28b0*/  ISETP.GE.AND P0, PT, R5, R12, PT ;  /* 0x0000000c0500720c */ /* 0x001fe40003f06270 */
[C---:B------:R-:W-:Y:S01]  /*28c0*/  IMAD.IADD R11, R8.reuse, 0x1, R9 ;  /* 0x00000001080b7824 */ /* 0x040fe200078e0209 */
[----:B------:R1:W-:Y:S03]  /*28d0*/  STS [R9], R10 ;  /* 0x0000000a09007388 */ /* 0x0003e60000000800 */
[----:B------:R-:W-:Y:S01]  /*28e0*/  IMAD.IADD R6, R8, 0x1, R11 ;  /* 0x0000000108067824 */ /* 0x000fe200078e020b */
[----:B------:R1:W-:Y:S04]  /*28f0*/  STS [R11], R10 ;  /* 0x0000000a0b007388 */ /* 0x0003e80000000800 */
[----:B------:R1:W-:Y:S02]  /*2900*/  STS [R6], R10 ;  /* 0x0000000a06007388 */ /* 0x0003e40000000800 */
[----:B------:R-:W-:Y:S05]  /*2910*/  @!P0 BRA `(.L_x_169) ;  /* 0xfffffffc00d48947 */ /* 0x000fea000383ffff */
[----:B------:R-:W-:Y:S05]  /*2920*/  BSYNC.RECONVERGENT B1 ;  /* 0x0000000000017941 */ /* 0x000fea0003800200 */
.L_x_168:
[----:B------:R-:W-:Y:S05]  /*2930*/  BRA `(.L_x_151) ;  /* 0x00000004005c7947 */ /* 0x000fea0003800000 */
.L_x_163:
[----:B------:R-:W-:Y:S01]  /*2940*/  ISETP.NE.AND P0, PT, R11, RZ, PT ;  /* 0x000000ff0b00720c */ /* 0x000fe20003f05270 */
[----:B------:R-:W-:Y:S01]  /*2950*/  BSSY.RECONVERGENT B1, `(.L_x_170) ;  /* 0x000000d000017945 */ /* 0x000fe20003800200 */
[----:B------:R-:W-:Y:S02]  /*2960*/  ISETP.GE.U32.AND P1, PT, R0, 0x3, PT ;  /* 0x000000030000780c */ /* 0x000fe40003f26070 */
[----:B------:R-:W-:-:S09]  /*2970*/  MOV R5, R3 ;  /* 0x0000000300057202 */ /* 0x000fd20000000f00 */
[----:B------:R-:W-:Y:S05]  /*2980*/  @!P0 BRA `(.L_x_171) ;  /* 0x0000000000248947 */ /* 0x000fea0003800000 */
[----:B------:R0:W-:Y:S01]  /*2990*/  STS [R17], RZ ;  /* 0x000000ff11007388 */ /* 0x0001e20000000800 */
[----:B------:R-:W-:Y:S01]  /*29a0*/  ISETP.NE.AND P0, PT, R11, 0x1, PT ;  /* 0x000000010b00780c */ /* 0x000fe20003f05270 */
[----:B------:R-:W-:-:S12]  /*29b0*/  IMAD.MOV.U32 R5, RZ, RZ, R14 ;  /* 0x000000ffff057224 */ /* 0x000fd800078e000e */
[----:B0-----:R-:W-:Y:S05]  /*29c0*/  @!P0 BRA `(.L_x_171) ;  /* 0x0000000000148947 */ /* 0x001fea0003800000 */
[----:B------:R-:W-:Y:S01]  /*29d0*/  ISETP.NE.AND P0, PT, R11, 0x2, PT ;  /* 0x000000020b00780c */ /* 0x000fe20003f05270 */
[----:B------:R0:W-:Y:S01]  /*29e0*/  STS [R15], RZ ;  /* 0x000000ff0f007388 */ /* 0x0001e20000000800 */
[----:B------:R-:W-:-:S11]  /*29f0*/  IMAD.MOV.U32 R5, RZ, RZ, R12 ;  /* 0x000000ffff057224 */ /* 0x000fd600078e000c */
[----:B------:R0:W-:Y:S01]  /*2a00*/  @P0 STS [R9], RZ ;  /* 0x000000ff09000388 */ /* 0x0001e20000000800 */
[----:B------:R-:W-:-:S07]  /*2a10*/  @P0 IMAD.MOV.U32 R5, RZ, RZ, R10 ;  /* 0x000000ffff050224 */ /* 0x000fce00078e000a */
.L_x_171:
[----:B------:R-:W-:Y:S05]  /*2a20*/  BSYNC.RECONVERGENT B1 ;  /* 0x0000000000017941 */ /* 0x000fea0003800200 */
.L_x_170:
[----:B------:R-:W-:Y:S05]  /*2a30*/  @!P1 BRA `(.L_x_151) ;  /* 0x00000004001c9947 */ /* 0x000fea0003800000 */
[----:B------:R-:W-:Y:S01]  /*2a40*/  BSSY.RECONVERGENT B1, `(.L_x_172) ;  /* 0x000000c000017945 */ /* 0x000fe20003800200 */
.L_x_173:
[----:B-1----:R-:W-:Y:S01]  /*2a50*/  LEA R7, R5, UR4, 0x2 ;  /* 0x0000000405077c11 */ /* 0x002fe2000f8e10ff */
[----:B------:R-:W-:-:S04]  /*2a60*/  IMAD.IADD R5, R8, 0x1, R5 ;  /* 0x0000000108057824 */ /* 0x000fc800078e0205 */
[C---:B0-----:R-:W-:Y:S01]  /*2a70*/  IMAD.IADD R9, R8.reuse, 0x1, R7 ;  /* 0x0000000108097824 */ /* 0x041fe200078e0207 */
[----:B------:R1:W-:Y:S01]  /*2a80*/  STS [R7], RZ ;  /* 0x000000ff07007388 */ /* 0x0003e20000000800 */
[----:B------:R-:W-:Y:S02]  /*2a90*/  ISETP.GE.AND P0, PT, R5, R6, PT ;  /* 0x000000060500720c */ /* 0x000fe40003f06270 */
[C---:B------:R-:W-:Y:S01]  /*2aa0*/  IMAD.IADD R11, R8.reuse, 0x1, R9 ;  /* 0x00000001080b7824 */ /* 0x040fe200078e0209 */
[----:B------:R1:W-:Y:S03]  /*2ab0*/  STS [R9], RZ ;  /* 0x000000ff09007388 */ /* 0x0003e60000000800 */
[----:B------:R-:W-:Y:S01]  /*2ac0*/  IMAD.IADD R10, R8, 0x1, R11 ;  /* 0x00000001080a7824 */ /* 0x000fe200078e020b */
[----:B------:R1:W-:Y:S04]  /*2ad0*/  STS [R11], RZ ;  /* 0x000000ff0b007388 */ /* 0x0003e80000000800 */
[----:B------:R1:W-:Y:S02]  /*2ae0*/  STS [R10], RZ ;  /* 0x000000ff0a007388 */ /* 0x0003e40000000800 */
[----:B------:R-:W-:Y:S05]  /*2af0*/  @!P0 BRA `(.L_x_173) ;  /* 0xfffffffc00d48947 */ /* 0x000fea000383ffff */
[----:B------:R-:W-:Y:S05]  /*2b00*/  BSYNC.RECONVERGENT B1 ;  /* 0x0000000000017941 */ /* 0x000fea0003800200 */
.L_x_172:
[----:B------:R-:W-:Y:S05]  /*2b10*/  BRA `(.L_x_151) ;  /* 0x0000000000e47947 */ /* 0x000fea0003800000 */
.L_x_270:
[----:B------:R-:W-:Y:S01]  /*2b20*/  ISETP.NE.AND P0, PT, R11, RZ, PT ;  /* 0x000000ff0b00720c */ /* 0x000fe20003f05270 */
[----:B------:R-:W-:Y:S01]  /*2b30*/  BSSY.RECONVERGENT B1, `(.L_x_174) ;  /* 0x000000d000017945 */ /* 0x000fe20003800200 */
[----:B------:R-:W-:Y:S01]  /*2b40*/  ISETP.GE.U32.AND P1, PT, R0, 0x3, PT ;  /* 0x000000030000780c */ /* 0x000fe20003f26070 */
[----:B------:R-:W-:-:S10]  /*2b50*/  IMAD.MOV.U32 R5, RZ, RZ, R3 ;  /* 0x000000ffff057224 */ /* 0x000fd400078e0003 */
        /* <DEDUP_REMOVED lines=9> */
[----:B------:R-:W-:-:S07]  /*2bf0*/  @P0 MOV R5, R10 ;  /* 0x0000000a00050202 */ /* 0x000fce0000000f00 */
.L_x_175:
[----:B------:R-:W-:Y:S05]  /*2c00*/  BSYNC.RECONVERGENT B1 ;  /* 0x0000000000017941 */ /* 0x000fea0003800200 */
.L_x_174:
[----:B------:R-:W-:Y:S05]  /*2c10*/  @!P1 BRA `(.L_x_151) ;  /* 0x0000000000a49947 */ /* 0x000fea0003800000 */
[----:B------:R-:W-:Y:S01]  /*2c20*/  BSSY.RECONVERGENT B1, `(.L_x_176) ;  /* 0x000000c000017945 */ /* 0x000fe20003800200 */
.L_x_177:
        /* <DEDUP_REMOVED lines=12> */
.L_x_176:
[----:B------:R-:W-:Y:S05]  /*2cf0*/  BRA `(.L_x_151) ;  /* 0x00000000006c7947 */ /* 0x000fea0003800000 */
.L_x_271:
        /* <DEDUP_REMOVED lines=14> */
.L_x_179:
[----:B------:R-:W-:Y:S05]  /*2de0*/  BSYNC.RECONVERGENT B1 ;  /* 0x0000000000017941 */ /* 0x000fea0003800200 */
.L_x_178:
[----:B------:R-:W-:Y:S05]  /*2df0*/  @!P1 BRA `(.L_x_151) ;  /* 0x00000000002c9947 */ /* 0x000fea0003800000 */
.L_x_180:
[----:B--2---:R-:W-:Y:S01]  /*2e00*/  LEA R7, R5, UR4, 0x2 ;  /* 0x0000000405077c11 */ /* 0x004fe2000f8e10ff */
[----:B------:R-:W-:-:S04]  /*2e10*/  IMAD.IADD R5, R8, 0x1, R5 ;  /* 0x0000000108057824 */ /* 0x000fc800078e0205 */
[C---:B0-----:R-:W-:Y:S01]  /*2e20*/  IMAD.IADD R9, R8.reuse, 0x1, R7 ;  /* 0x0000000108097824 */ /* 0x041fe200078e0207 */
[----:B------:R2:W-:Y:S01]  /*2e30*/  STS [R7], RZ ;  /* 0x000000ff07007388 */ /* 0x0005e20000000800 */
[----:B------:R-:W-:Y:S02]  /*2e40*/  ISETP.GE.AND P0, PT, R5, R6, PT ;  /* 0x000000060500720c */ /* 0x000fe40003f06270 */
[C---:B------:R-:W-:Y:S01]  /*2e50*/  IMAD.IADD R11, R8.reuse, 0x1, R9 ;  /* 0x00000001080b7824 */ /* 0x040fe200078e0209 */
[----:B------:R2:W-:Y:S04]  /*2e60*/  STS [R9], RZ ;  /* 0x000000ff09007388 */ /* 0x0005e80000000800 */
[----:B------:R-:W-:Y:S01]  /*2e70*/  IADD3 R10, PT, PT, R8, R11, RZ ;  /* 0x0000000b080a7210 */ /* 0x000fe20007ffe0ff */
[----:B------:R2:W-:Y:S04]  /*2e80*/  STS [R11], RZ ;  /* 0x000000ff0b007388 */ /* 0x0005e80000000800 */
[----:B------:R2:W-:Y:S01]  /*2e90*/  STS [R10], RZ ;  /* 0x000000ff0a007388 */ /* 0x0005e20000000800 */
[----:B------:R-:W-:Y:S05]  /*2ea0*/  @!P0 BRA `(.L_x_180) ;  /* 0xfffffffc00d48947 */ /* 0x000fea000383ffff */
.L_x_151:
[----:B------:R-:W-:Y:S05]  /*2eb0*/  BSYNC.RECONVERGENT B0 ;  /* 0x0000000000007941 */ /* 0x000fea0003800200 */
.L_x_150:
[----:B-12---:R-:W1:Y:S01]  /*2ec0*/  LDC R10, c[0x0][0x3bc] ;  /* 0x0000ef00ff0a7b82 */ /* 0x006e620000000800 */
[----:B------:R-:W2:Y:S01]  /*2ed0*/  LDCU UR8, c[0x0][0x3bc] ;  /* 0x00007780ff0877ac */ /* 0x000ea20008000800 */
[----:B------:R-:W-:Y:S01]  /*2ee0*/  BSSY.RECONVERGENT B0, `(.L_x_181) ;  /* 0x00000ec000007945 */ /* 0x000fe20003800200 */
[----:B------:R-:W3:Y:S05]  /*2ef0*/  LDCU.64 UR12, c[0x0][0x398] ;  /* 0x00007300ff0c77ac */ /* 0x000eea0008000a00 */
[----:B------:R-:W-:Y:S01]  /*2f00*/  BAR.SYNC.DEFER_BLOCKING 0x0 ;  /* 0x0000000000007b1d */ /* 0x000fe20000010000 */
[----:B-1----:R-:W-:-:S13]  /*2f10*/  ISETP.GE.AND P0, PT, R3, R10, PT ;  /* 0x0000000a0300720c */ /* 0x002fda0003f06270 */
[----:B--23--:R-:W-:Y:S05]  /*2f20*/  @P0 BRA `(.L_x_182) ;  /* 0x0000000c009c0947 */ /* 0x00cfea0003800000 */
[----:B------:R-:W1:Y:S02]  /*2f30*/  LDCU UR6, c[0x0][0x3c0] ;  /* 0x00007800ff0677ac */ /* 0x000e640008000800 */
[----:B-1----:R-:W-:-:S09]  /*2f40*/  UISETP.GE.AND UP0, UPT, UR6, 0x1, UPT ;  /* 0x000000010600788c */ /* 0x002fd2000bf06270 */
[----:B------:R-:W-:Y:S05]  /*2f50*/  BRA.U !UP0, `(.L_x_183) ;  /* 0x0000000908a87547 */ /* 0x000fea000b800000 */
[----:B------:R-:W-:Y:S01]  /*2f60*/  UIADD3 UR6, UPT, UPT, UR25, -0x1, URZ ;  /* 0xffffffff19067890 */ /* 0x000fe2000fffe0ff */
[----:B------:R-:W-:Y:S01]  /*2f70*/  BSSY.RECONVERGENT B1, `(.L_x_184) ;  /* 0x00000a7000017945 */ /* 0x000fe20003800200 */
[----:B------:R-:W-:-:S04]  /*2f80*/  IMAD.MOV.U32 R16, RZ, RZ, R3 ;  /* 0x000000ffff107224 */ /* 0x000fc800078e0003 */
[----:B------:R-:W-:-:S05]  /*2f90*/  IMAD.U32 R5, RZ, RZ, UR6 ;  /* 0x00000006ff057e24 */ /* 0x000fca000f8e00ff */
[----:B------:R-:W-:-:S13]  /*2fa0*/  ISETP.GE.U32.AND P0, PT, R5, 0x7, PT ;  /* 0x000000070500780c */ /* 0x000fda0003f06070 */
.L_x_190:
[----:B01----:R-:W-:Y:S02]  /*2fb0*/  IMAD.MOV.U32 R17, RZ, RZ, RZ ;  /* 0x000000ffff117224 */ /* 0x003fe400078e00ff */
[----:B------:R-:W-:Y:S01]  /*2fc0*/  IMAD.MOV.U32 R5, RZ, RZ, RZ ;  /* 0x000000ffff057224 */ /* 0x000fe200078e00ff */
[----:B------:R-:W-:Y:S06]  /*2fd0*/  @!P0 BRA `(.L_x_185) ;  /* 0x00000004001c8947 */ /* 0x000fec0003800000 */
[----:B------:R-:W-:Y:S02]  /*2fe0*/  IMAD.MOV.U32 R17, RZ, RZ, RZ ;  /* 0x000000ffff117224 */ /* 0x000fe400078e00ff */
[----:B------:R-:W-:-:S07]  /*2ff0*/  IMAD.MOV.U32 R5, RZ, RZ, RZ ;  /* 0x000000ffff057224 */ /* 0x000fce00078e00ff */
.L_x_186:
[----:B------:R-:W-:-:S04]  /*3000*/  IMAD R6, R5, UR8, R16 ;  /* 0x0000000805067c24 */ /* 0x000fc8000f8e0210 */
[C---:B------:R-:W-:Y:S01]  /*3010*/  VIADD R7, R6.reuse, UR8 ;  /* 0x0000000806077c36 */ /* 0x040fe20008000000 */
[----:B------:R-:W-:-:S03]  /*3020*/  IADD3 R11, P1, PT, R6, UR7, RZ ;  /* 0x00000007060b7c10 */ /* 0x000fc6000ff3e0ff */
[C---:B------:R-:W-:Y:S01]  /*3030*/  VIADD R8, R7.reuse, UR8 ;  /* 0x0000000807087c36 */ /* 0x040fe20008000000 */
[----:B------:R-:W-:Y:S02]  /*3040*/  IADD3 R9, P3, PT, R7, UR7, RZ ;  /* 0x0000000707097c10 */ /* 0x000fe4000ff7e0ff */
[----:B------:R-:W-:Y:S02]  /*3050*/  LEA.HI.X.SX32 R14, R6, UR24, 0x1, P1 ;  /* 0x00000018060e7c11 */ /* 0x000fe400088f0eff */
[----:B------:R-:W-:Y:S02]  /*3060*/  LEA R6, P1, R11, UR12, 0x2 ;  /* 0x0000000c0b067c11 */ /* 0x000fe4000f8210ff */
[----:B------:R-:W-:Y:S02]  /*3070*/  LEA.HI.X.SX32 R12, R7, UR24, 0x1, P3 ;  /* 0x00000018070c7c11 */ /* 0x000fe400098f0eff */
[----:B------:R-:W-:Y:S02]  /*3080*/  LEA R10, P3, R9, UR12, 0x2 ;  /* 0x0000000c090a7c11 */ /* 0x000fe4000f8610ff */
[----:B------:R-:W-:-:S02]  /*3090*/  LEA.HI.X R7, R11, UR13, R14, 0x2, P1 ;  /* 0x0000000d0b077c11 */ /* 0x000fc400088f140e */
[----:B------:R-:W-:Y:S01]  /*30a0*/  LEA.HI.X R11, R9, UR13, R12, 0x2, P3 ;  /* 0x0000000d090b7c11 */ /* 0x000fe200098f140c */
[C---:B------:R-:W-:Y:S01]  /*30b0*/  VIADD R9, R8.reuse, UR8 ;  /* 0x0000000808097c36 */ /* 0x040fe20008000000 */
[C---:B------:R-:W-:Y:S01]  /*30c0*/  IADD3 R13, P4, PT, R8.reuse, UR7, RZ ;  /* 0x00000007080d7c10 */ /* 0x040fe2000ff9e0ff */
[----:B------:R0:W2:Y:S03]  /*30d0*/  LDG.E R18, desc[UR10][R6.64] ;  /* 0x0000000a06127981 */ /* 0x0000a6000c1e1900 */
[----:B------:R-:W-:Y:S01]  /*30e0*/  LEA.HI.X.SX32 R8, R8, UR24, 0x1, P4 ;  /* 0x0000001808087c11 */ /* 0x000fe2000a0f0eff */
[----:B------:R1:W3:Y:S01]  /*30f0*/  LDG.E R19, desc[UR10][R10.64] ;  /* 0x0000000a0a137981 */ /* 0x0002e2000c1e1900 */
[----:B------:R-:W-:Y:S02]  /*3100*/  LEA R20, P1, R13, UR12, 0x2 ;  /* 0x0000000c0d147c11 */ /* 0x000fe4000f8210ff */
[----:B------:R-:W-:-:S02]  /*3110*/  IADD3 R12, P3, PT, R9, UR7, RZ ;  /* 0x00000007090c7c10 */ /* 0x000fc4000ff7e0ff */
[----:B------:R-:W-:Y:S02]  /*3120*/  LEA.HI.X R21, R13, UR13, R8, 0x2, P1 ;  /* 0x0000000d0d157c11 */ /* 0x000fe400088f1408 */
[C---:B------:R-:W-:Y:S02]  /*3130*/  IADD3 R8, PT, PT, R9.reuse, UR8, RZ ;  /* 0x0000000809087c10 */ /* 0x040fe4000fffe0ff */
[----:B------:R-:W-:Y:S01]  /*3140*/  LEA.HI.X.SX32 R13, R9, UR24, 0x1, P3 ;  /* 0x00000018090d7c11 */ /* 0x000fe200098f0eff */
[----:B------:R-:W4:Y:S01]  /*3150*/  LDG.E R20, desc[UR10][R20.64] ;  /* 0x0000000a14147981 */ /* 0x000f22000c1e1900 */
[----:B------:R-:W-:Y:S02]  /*3160*/  LEA R14, P1, R12, UR12, 0x2 ;  /* 0x0000000c0c0e7c11 */ /* 0x000fe4000f8210ff */
[----:B------:R-:W-:Y:S02]  /*3170*/  IADD3 R9, P3, PT, R8, UR7, RZ ;  /* 0x0000000708097c10 */ /* 0x000fe4000ff7e0ff */
[----:B------:R-:W-:Y:S01]  /*3180*/  LEA.HI.X R15, R12, UR13, R13, 0x2, P1 ;  /* 0x0000000d0c0f7c11 */ /* 0x000fe200088f140d */
[C---:B------:R-:W-:Y:S01]  /*3190*/  VIADD R12, R8.reuse, UR8 ;  /* 0x00000008080c7c36 */ /* 0x040fe20008000000 */
[----:B------:R-:W-:-:S02]  /*31a0*/  LEA.HI.X.SX32 R22, R8, UR24, 0x1, P3 ;  /* 0x0000001808167c11 */ /* 0x000fc400098f0eff */
[C---:B------:R-:W-:Y:S01]  /*31b0*/  LEA R8, P1, R9.reuse, UR12, 0x2 ;  /* 0x0000000c09087c11 */ /* 0x040fe2000f8210ff */
[C---:B------:R-:W-:Y:S01]  /*31c0*/  VIADD R13, R12.reuse, UR8 ;  /* 0x000000080c0d7c36 */ /* 0x040fe20008000000 */
[C---:B0-----:R-:W-:Y:S01]  /*31d0*/  IADD3 R7, P3, PT, R12.reuse, UR7, RZ ;  /* 0x000000070c077c10 */ /* 0x041fe2000ff7e0ff */
[----:B------:R0:W5:Y:S01]  /*31e0*/  LDG.E R14, desc[UR10][R14.64] ;  /* 0x0000000a0e0e7981 */ /* 0x000162000c1e1900 */
[----:B------:R-:W-:Y:S02]  /*31f0*/  LEA.HI.X R9, R9, UR13, R22, 0x2, P1 ;  /* 0x0000000d09097c11 */ /* 0x000fe400088f1416 */
[----:B------:R-:W-:Y:S01]  /*3200*/  LEA.HI.X.SX32 R22, R12, UR24, 0x1, P3 ;  /* 0x000000180c167c11 */ /* 0x000fe200098f0eff */
[----:B------:R-:W-:Y:S01]  /*3210*/  VIADD R12, R13, UR8 ;  /* 0x000000080d0c7c36 */ /* 0x000fe20008000000 */
[----:B------:R-:W-:Y:S01]  /*3220*/  LEA R6, P1, R7, UR12, 0x2 ;  /* 0x0000000c07067c11 */ /* 0x000fe2000f8210ff */
[----:B------:R-:W5:Y:S01]  /*3230*/  LDG.E R8, desc[UR10][R8.64] ;  /* 0x0000000a08087981 */ /* 0x000f62000c1e1900 */
[----:B-1----:R-:W-:-:S02]  /*3240*/  IADD3 R11, P3, PT, R13, UR7, RZ ;  /* 0x000000070d0b7c10 */ /* 0x002fc4000ff7e0ff */
[----:B------:R-:W-:Y:S02]  /*3250*/  LEA.HI.X R7, R7, UR13, R22, 0x2, P1 ;  /* 0x0000000d07077c11 */ /* 0x000fe400088f1416 */
[----:B------:R-:W-:Y:S02]  /*3260*/  LEA.HI.X.SX32 R22, R13, UR24, 0x1, P3 ;  /* 0x000000180d167c11 */ /* 0x000fe400098f0eff */
[C---:B------:R-:W-:Y:S01]  /*3270*/  LEA R10, P1, R11.reuse, UR12, 0x2 ;  /* 0x0000000c0b0a7c11 */ /* 0x040fe2000f8210ff */
[----:B------:R1:W5:Y:S01]  /*3280*/  LDG.E R6, desc[UR10][R6.64] ;  /* 0x0000000a06067981 */ /* 0x000362000c1e1900 */
[C---:B------:R-:W-:Y:S02]  /*3290*/  IADD3 R13, P3, PT, R12.reuse, UR7, RZ ;  /* 0x000000070c0d7c10 */ /* 0x040fe4000ff7e0ff */
[----:B------:R-:W-:Y:S02]  /*32a0*/  LEA.HI.X R11, R11, UR13, R22, 0x2, P1 ;  /* 0x0000000d0b0b7c11 */ /* 0x000fe400088f1416 */
[----:B------:R-:W-:-:S02]  /*32b0*/  LEA.HI.X.SX32 R22, R12, UR24, 0x1, P3 ;  /* 0x000000180c167c11 */ /* 0x000fc400098f0eff */
[C---:B------:R-:W-:Y:S01]  /*32c0*/  LEA R12, P1, R13.reuse, UR12, 0x2 ;  /* 0x0000000c0d0c7c11 */ /* 0x040fe2000f8210ff */
[----:B------:R-:W5:Y:S03]  /*32d0*/  LDG.E R10, desc[UR10][R10.64] ;  /* 0x0000000a0a0a7981 */ /* 0x000f66000c1e1900 */
[----:B------:R-:W-:-:S05]  /*32e0*/  LEA.HI.X R13, R13, UR13, R22, 0x2, P1 ;  /* 0x0000000d0d0d7c11 */ /* 0x000fca00088f1416 */
[----:B------:R-:W5:Y:S01]  /*32f0*/  LDG.E R12, desc[UR10][R12.64] ;  /* 0x0000000a0c0c7981 */ /* 0x000f62000c1e1900 */
[----:B0-----:R-:W-:-:S05]  /*3300*/  LEA R15, R5, UR4, 0x2 ;  /* 0x00000004050f7c11 */ /* 0x001fca000f8e10ff */
[----:B------:R-:W2:Y:S04]  /*3310*/  LDS R22, [R15] ;  /* 0x000000000f167984 */ /* 0x000ea80000000800 */
[----:B------:R-:W3:Y:S04]  /*3320*/  LDS R21, [R15+0x4] ;  /* 0x000004000f157984 */ /* 0x000ee80000000800 */
[----:B------:R-:W4:Y:S04]  /*3330*/  LDS R24, [R15+0x8] ;  /* 0x000008000f187984 */ /* 0x000f280000000800 */
[----:B------:R-:W5:Y:S04]  /*3340*/  LDS R26, [R15+0xc] ;  /* 0x00000c000f1a7984 */ /* 0x000f680000000800 */
[----:B------:R-:W0:Y:S04]  /*3350*/  LDS R28, [R15+0x10] ;  /* 0x000010000f1c7984 */ /* 0x000e280000000800 */
[----:B------:R-:W0:Y:S04]  /*3360*/  LDS R23, [R15+0x14] ;  /* 0x000014000f177984 */ /* 0x000e280000000800 */
[----:B-1----:R-:W1:Y:S04]  /*3370*/  LDS R7, [R15+0x18] ;  /* 0x000018000f077984 */ /* 0x002e680000000800 */
[----:B------:R-:W1:Y:S01]  /*3380*/  LDS R9, [R15+0x1c] ;  /* 0x00001c000f097984 */ /* 0x000e620000000800 */
[----:B------:R-:W-:-:S05]  /*3390*/  VIADD R5, R5, 0x8 ;  /* 0x0000000805057836 */ /* 0x000fca0000000000 */
[----:B------:R-:W-:Y:S01]  /*33a0*/  ISETP.NE.AND P1, PT, R5, UR5, PT ;  /* 0x0000000505007c0c */ /* 0x000fe2000bf25270 */
[----:B--2---:R-:W-:-:S04]  /*33b0*/  FFMA R18, R22, R18, R17 ;  /* 0x0000001216127223 */ /* 0x004fc80000000011 */
[----:B---3--:R-:W-:-:S04]  /*33c0*/  FFMA R19, R21, R19, R18 ;  /* 0x0000001315137223 */ /* 0x008fc80000000012 */
[----:B----4-:R-:W-:-:S04]  /*33d0*/  FFMA R19, R24, R20, R19 ;  /* 0x0000001418137223 */ /* 0x010fc80000000013 */
[----:B-----5:R-:W-:-:S04]  /*33e0*/  FFMA R19, R26, R14, R19 ;  /* 0x0000000e1a137223 */ /* 0x020fc80000000013 */
[----:B0-----:R-:W-:-:S04]  /*33f0*/  FFMA R19, R28, R8, R19 ;  /* 0x000000081c137223 */ /* 0x001fc80000000013 */
[----:B------:R-:W-:-:S04]  /*3400*/  FFMA R6, R23, R6, R19 ;  /* 0x0000000617067223 */ /* 0x000fc80000000013 */
[----:B-1----:R-:W-:-:S04]  /*3410*/  FFMA R6, R7, R10, R6 ;  /* 0x0000000a07067223 */ /* 0x002fc80000000006 */
[----:B------:R-:W-:Y:S01]  /*3420*/  FFMA R17, R9, R12, R6 ;  /* 0x0000000c09117223 */ /* 0x000fe20000000006 */
[----:B------:R-:W-:Y:S06]  /*3430*/  @P1 BRA `(.L_x_186) ;  /* 0xfffffff800f01947 */ /* 0x000fec000383ffff */
[----:B------:R-:W-:-:S07]  /*3440*/  IMAD.U32 R5, RZ, RZ, UR5 ;  /* 0x00000005ff057e24 */ /* 0x000fce000f8e00ff */
.L_x_185:
        /* <DEDUP_REMOVED lines=8> */
[----:B0-----:R-:W-:-:S04]  /*34d0*/  IMAD R6, R5, UR6, R16 ;  /* 0x0000000605067c24 */ /* 0x001fc8000f8e0210 */
[C---:B------:R-:W-:Y:S01]  /*34e0*/  VIADD R7, R6.reuse, UR6 ;  /* 0x0000000606077c36 */ /* 0x040fe20008000000 */
[----:B------:R-:W-:-:S04]  /*34f0*/  IADD3 R10, P1, PT, R6, UR7, RZ ;  /* 0x00000007060a7c10 */ /* 0x000fc8000ff3e0ff */
[C---:B------:R-:W-:Y:S02]  /*3500*/  IADD3 R9, P3, PT, R7.reuse, UR7, RZ ;  /* 0x0000000707097c10 */ /* 0x040fe4000ff7e0ff */
[----:B------:R-:W-:Y:S01]  /*3510*/  LEA.HI.X.SX32 R11, R6, UR24, 0x1, P1 ;  /* 0x00000018060b7c11 */ /* 0x000fe200088f0eff */
[C---:B------:R-:W-:Y:S01]  /*3520*/  VIADD R6, R7.reuse, UR6 ;  /* 0x0000000607067c36 */ /* 0x040fe20008000000 */
[----:B-1----:R-:W-:Y:S02]  /*3530*/  LEA R12, P1, R10, UR14, 0x2 ;  /* 0x0000000e0a0c7c11 */ /* 0x002fe4000f8210ff */
[----:B------:R-:W-:Y:S02]  /*3540*/  LEA.HI.X.SX32 R14, R7, UR24, 0x1, P3 ;  /* 0x00000018070e7c11 */ /* 0x000fe400098f0eff */
[----:B------:R-:W-:Y:S02]  /*3550*/  LEA R8, P3, R9, UR14, 0x2 ;  /* 0x0000000e09087c11 */ /* 0x000fe4000f8610ff */
[----:B------:R-:W-:-:S02]  /*3560*/  IADD3 R7, P4, PT, R6, UR7, RZ ;  /* 0x0000000706077c10 */ /* 0x000fc4000ff9e0ff */
[----:B------:R-:W-:Y:S01]  /*3570*/  LEA.HI.X R13, R10, UR15, R11, 0x2, P1 ;  /* 0x0000000f0a0d7c11 */ /* 0x000fe200088f140b */
[C---:B------:R-:W-:Y:S01]  /*3580*/  VIADD R10, R6.reuse, UR6 ;  /* 0x00000006060a7c36 */ /* 0x040fe20008000000 */
[----:B------:R-:W-:Y:S02]  /*3590*/  LEA.HI.X R9, R9, UR15, R14, 0x2, P3 ;  /* 0x0000000f09097c11 */ /* 0x000fe400098f140e */
[----:B------:R-:W-:Y:S01]  /*35a0*/  LEA.HI.X.SX32 R14, R6, UR24, 0x1, P4 ;  /* 0x00000018060e7c11 */ /* 0x000fe2000a0f0eff */
[----:B------:R0:W2:Y:S01]  /*35b0*/  LDG.E R12, desc[UR10][R12.64] ;  /* 0x0000000a0c0c7981 */ /* 0x0000a2000c1e1900 */
[C---:B------:R-:W-:Y:S02]  /*35c0*/  LEA R6, P1, R7.reuse, UR14, 0x2 ;  /* 0x0000000e07067c11 */ /* 0x040fe4000f8210ff */
[----:B------:R-:W-:Y:S01]  /*35d0*/  IADD3 R11, P3, PT, R10, UR7, RZ ;  /* 0x000000070a0b7c10 */ /* 0x000fe2000ff7e0ff */
[----:B------:R-:W3:Y:S01]  /*35e0*/  LDG.E R8, desc[UR10][R8.64] ;  /* 0x0000000a08087981 */ /* 0x000ee2000c1e1900 */
[----:B------:R-:W-:-:S02]  /*35f0*/  LEA.HI.X R7, R7, UR15, R14, 0x2, P1 ;  /* 0x0000000f07077c11 */ /* 0x000fc400088f140e */
[----:B------:R-:W-:Y:S02]  /*3600*/  LEA.HI.X.SX32 R14, R10, UR24, 0x1, P3 ;  /* 0x000000180a0e7c11 */ /* 0x000fe400098f0eff */
[C---:B------:R-:W-:Y:S01]  /*3610*/  LEA R10, P1, R11.reuse, UR14, 0x2 ;  /* 0x0000000e0b0a7c11 */ /* 0x040fe2000f8210ff */
[----:B------:R-:W4:Y:S03]  /*3620*/  LDG.E R6, desc[UR10][R6.64] ;  /* 0x0000000a06067981 */ /* 0x000f26000c1e1900 */
[----:B------:R-:W-:-:S05]  /*3630*/  LEA.HI.X R11, R11, UR15, R14, 0x2, P1 ;  /* 0x0000000f0b0b7c11 */ /* 0x000fca00088f140e */
[----:B------:R-:W5:Y:S01]  /*3640*/  LDG.E R10, desc[UR10][R10.64] ;  /* 0x0000000a0a0a7981 */ /* 0x000f62000c1e1900 */
[----:B------:R-:W-:-:S05]  /*3650*/  LEA R14, R5, UR4, 0x2 ;  /* 0x00000004050e7c11 */ /* 0x000fca000f8e10ff */
[----:B------:R-:W2:Y:S04]  /*3660*/  LDS R18, [R14] ;  /* 0x000000000e127984 */ /* 0x000ea80000000800 */
[----:B------:R-:W3:Y:S04]  /*3670*/  LDS R15, [R14+0x4] ;  /* 0x000004000e0f7984 */ /* 0x000ee80000000800 */
[----:B0-----:R-:W4:Y:S04]  /*3680*/  LDS R13, [R14+0x8] ;  /* 0x000008000e0d7984 */ /* 0x001f280000000800 */
[----:B------:R-:W5:Y:S01]  /*3690*/  LDS R19, [R14+0xc] ;  /* 0x00000c000e137984 */ /* 0x000f620000000800 */
[----:B------:R-:W-:-:S02]  /*36a0*/  VIADD R5, R5, 0x4 ;  /* 0x0000000405057836 */ /* 0x000fc40000000000 */
[----:B--2---:R-:W-:-:S04]  /*36b0*/  FFMA R12, R18, R12, R17 ;  /* 0x0000000c120c7223 */ /* 0x004fc80000000011 */
[----:B---3--:R-:W-:-:S04]  /*36c0*/  FFMA R12, R15, R8, R12 ;  /* 0x000000080f0c7223 */ /* 0x008fc8000000000c */
[----:B----4-:R-:W-:-:S04]  /*36d0*/  FFMA R12, R13, R6, R12 ;  /* 0x000000060d0c7223 */ /* 0x010fc8000000000c */
[----:B-----5:R-:W-:-:S07]  /*36e0*/  FFMA R17, R19, R10, R12 ;  /* 0x0000000a13117223 */ /* 0x020fce000000000c */
.L_x_188:
[----:B------:R-:W-:Y:S05]  /*36f0*/  BRA.U !UP1, `(.L_x_187) ;  /* 0x0000000109907547 */ /* 0x000fea000b800000 */
[----:B------:R-:W0:Y:S01]  /*3700*/  LDCU UR6, c[0x0][0x3c0] ;  /* 0x00007800ff0677ac */ /* 0x000e220008000800 */
[----:B------:R-:W-:Y:S02]  /*3710*/  UISETP.NE.AND UP0, UPT, UR22, 0x1, UPT ;  /* 0x000000011600788c */ /* 0x000fe4000bf05270 */
[----:B0-----:R-:W-:-:S07]  /*3720*/  ULOP3.LUT UP1, URZ, UR6, 0x1, URZ, 0xc0, !UPT ;  /* 0x0000000106ff7892 */ /* 0x001fce000f82c0ff */
[----:B------:R-:W-:Y:S05]  /*3730*/  BRA.U !UP0, `(.L_x_189) ;  /* 0x0000000108507547 */ /* 0x000fea000b800000 */
[----:B------:R-:W0:Y:S01]  /*3740*/  LDCU UR6, c[0x0][0x3bc] ;  /* 0x00007780ff0677ac */ /* 0x000e220008000800 */
[----:B------:R-:W1:Y:S01]  /*3750*/  LDCU.64 UR14, c[0x0][0x398] ;  /* 0x00007300ff0e77ac */ /* 0x000e620008000a00 */
[----:B0-----:R-:W-:-:S04]  /*3760*/  IMAD R6, R5, UR6, R16 ;  /* 0x0000000605067c24 */ /* 0x001fc8000f8e0210 */
[C---:B------:R-:W-:Y:S01]  /*3770*/  VIADD R9, R6.reuse, UR6 ;  /* 0x0000000606097c36 */ /* 0x040fe20008000000 */
[----:B------:R-:W-:-:S04]  /*3780*/  IADD3 R7, P1, PT, R6, UR7, RZ ;  /* 0x0000000706077c10 */ /* 0x000fc8000ff3e0ff */
[----:B------:R-:W-:Y:S02]  /*3790*/  LEA.HI.X.SX32 R8, R6, UR24, 0x1, P1 ;  /* 0x0000001806087c11 */ /* 0x000fe400088f0eff */
[----:B-1----:R-:W-:Y:S02]  /*37a0*/  LEA R6, P1, R7, UR14, 0x2 ;  /* 0x0000000e07067c11 */ /* 0x002fe4000f8210ff */
[----:B------:R-:W-:Y:S02]  /*37b0*/  IADD3 R10, P3, PT, R9, UR7, RZ ;  /* 0x00000007090a7c10 */ /* 0x000fe4000ff7e0ff */
[----:B------:R-:W-:Y:S02]  /*37c0*/  LEA.HI.X R7, R7, UR15, R8, 0x2, P1 ;  /* 0x0000000f07077c11 */ /* 0x000fe400088f1408 */
[----:B------:R-:W-:Y:S02]  /*37d0*/  LEA.HI.X.SX32 R9, R9, UR24, 0x1, P3 ;  /* 0x0000001809097c11 */ /* 0x000fe400098f0eff */
[C---:B------:R-:W-:Y:S01]  /*37e0*/  LEA R8, P1, R10.reuse, UR14, 0x2 ;  /* 0x0000000e0a087c11 */ /* 0x040fe2000f8210ff */
[----:B------:R-:W2:Y:S03]  /*37f0*/  LDG.E R6, desc[UR10][R6.64] ;  /* 0x0000000a06067981 */ /* 0x000ea6000c1e1900 */
[----:B------:R-:W-:-:S05]  /*3800*/  LEA.HI.X R9, R10, UR15, R9, 0x2, P1 ;  /* 0x0000000f0a097c11 */ /* 0x000fca00088f1409 */
[----:B------:R-:W3:Y:S01]  /*3810*/  LDG.E R8, desc[UR10][R8.64] ;  /* 0x0000000a08087981 */ /* 0x000ee2000c1e1900 */
[----:B------:R-:W-:-:S05]  /*3820*/  LEA R10, R5, UR4, 0x2 ;  /* 0x00000004050a7c11 */ /* 0x000fca000f8e10ff */
[----:B------:R-:W2:Y:S04]  /*3830*/  LDS R12, [R10] ;  /* 0x000000000a0c7984 */ /* 0x000ea80000000800 */
[----:B------:R-:W3:Y:S01]  /*3840*/  LDS R11, [R10+0x4] ;  /* 0x000004000a0b7984 */ /* 0x000ee20000000800 */
[----:B------:R-:W-:Y:S01]  /*3850*/  IADD3 R5, PT, PT, R5, 0x2, RZ ;  /* 0x0000000205057810 */ /* 0x000fe20007ffe0ff */
[----:B--2---:R-:W-:-:S04]  /*3860*/  FFMA R12, R12, R6, R17 ;  /* 0x000000060c0c7223 */ /* 0x004fc80000000011 */
[----:B---3--:R-:W-:-:S07]  /*3870*/  FFMA R17, R11, R8, R12 ;  /* 0x000000080b117223 */ /* 0x008fce000000000c */
.L_x_189:
        /* <DEDUP_REMOVED lines=8> */
[----:B------:R-:W2:Y:S01]  /*3900*/  LDG.E R6, desc[UR10][R6.64] ;  /* 0x0000000a06067981 */ /* 0x000ea2000c1e1900 */
[----:B------:R-:W-:-:S05]  /*3910*/  LEA R5, R5, UR4, 0x2 ;  /* 0x0000000405057c11 */ /* 0x000fca000f8e10ff */
[----:B------:R-:W2:Y:S02]  /*3920*/  LDS R8, [R5] ;  /* 0x0000000005087984 */ /* 0x000ea40000000800 */
[----:B--2---:R-:W-:-:S07]  /*3930*/  FFMA R17, R8, R6, R17 ;  /* 0x0000000608117223 */ /* 0x004fce0000000011 */
.L_x_187:
[----:B------:R-:W0:Y:S08]  /*3940*/  LDC R9, c[0x0][0x3bc] ;  /* 0x0000ef00ff097b82 */ /* 0x000e300000000800 */
[----:B------:R-:W1:Y:S01]  /*3950*/  LDC.64 R6, c[0x0][0x3b0] ;  /* 0x0000ec00ff067b82 */ /* 0x000e620000000a00 */
[----:B0-----:R-:W-:-:S04]  /*3960*/  IMAD R5, R9, UR20, R16 ;  /* 0x0000001409057c24 */ /* 0x001fc8000f8e0210 */
[----:B-1----:R-:W-:-:S05]  /*3970*/  IMAD.WIDE R6, R5, 0x4, R6 ;  /* 0x0000000405067825 */ /* 0x002fca00078e0206 */
[----:B------:R-:W2:Y:S01]  /*3980*/  LDG.E R8, desc[UR10][R6.64] ;  /* 0x0000000a06087981 */ /* 0x000ea2000c1e1900 */
[----:B------:R-:W-:-:S05]  /*3990*/  VIADD R16, R16, UR19 ;  /* 0x0000001310107c36 */ /* 0x000fca0008000000 */
[----:B------:R-:W-:Y:S01]  /*39a0*/  ISETP.GE.AND P1, PT, R16, R9, PT ;  /* 0x000000091000720c */ /* 0x000fe20003f26270 */
[----:B--2---:R-:W-:-:S05]  /*39b0*/  FFMA R17, R17, UR23, R8 ;  /* 0x0000001711117c23 */ /* 0x004fca0008000008 */
[----:B------:R1:W-:Y:S07]  /*39c0*/  STG.E desc[UR10][R6.64], R17 ;  /* 0x0000001106007986 */ /* 0x0003ee000c10190a */
[----:B------:R-:W-:Y:S05]  /*39d0*/  @!P1 BRA `(.L_x_190) ;  /* 0xfffffff400749947 */ /* 0x000fea000383ffff */
[----:B------:R-:W-:Y:S05]  /*39e0*/  BSYNC.RECONVERGENT B1 ;  /* 0x0000000000017941 */ /* 0x000fea0003800200 */
.L_x_184:
[----:B------:R-:W-:Y:S05]  /*39f0*/  BRA `(.L_x_182) ;  /* 0x0000000000e87947 */ /* 0x000fea0003800000 */
.L_x_183:
[----:B------:R-:W-:Y:S01]  /*3a00*/  LOP3.LUT R11, R2, 0x3, RZ, 0xc0, !PT ;  /* 0x00000003020b7812 */ /* 0x000fe200078ec0ff */
[----:B------:R-:W-:Y:S01]  /*3a10*/  IMAD.U32 R8, RZ, RZ, UR19 ;  /* 0x00000013ff087e24 */ /* 0x000fe2000f8e00ff */
[----:B------:R-:W-:Y:S01]  /*3a20*/  BSSY.RECONVERGENT B1, `(.L_x_191) ;  /* 0x000001d000017945 */ /* 0x000fe20003800200 */
[----:B0-----:R-:W-:Y:S01]  /*3a30*/  IMAD.MOV.U32 R9, RZ, RZ, R3 ;  /* 0x000000ffff097224 */ /* 0x001fe200078e0003 */
[----:B------:R-:W-:Y:S01]  /*3a40*/  ISETP.NE.AND P0, PT, R11, 0x3, PT ;  /* 0x000000030b00780c */ /* 0x000fe20003f05270 */
[----:B------:R-:W-:-:S12]  /*3a50*/  IMAD.SHL.U32 R8, R8, 0x4, RZ ;  /* 0x0000000408087824 */ /* 0x000fd800078e00ff */
[----:B------:R-:W-:Y:S05]  /*3a60*/  @!P0 BRA `(.L_x_192) ;  /* 0x0000000000608947 */ /* 0x000fea0003800000 */
[----:B------:R-:W0:Y:S08]  /*3a70*/  LDC R12, c[0x0][0x3bc] ;  /* 0x0000ef00ff0c7b82 */ /* 0x000e300000000800 */
[----:B------:R-:W1:Y:S01]  /*3a80*/  LDC.64 R6, c[0x0][0x3b0] ;  /* 0x0000ec00ff067b82 */ /* 0x000e620000000a00 */
[----:B0-----:R-:W-:-:S04]  /*3a90*/  IMAD R5, R12, UR20, R3 ;  /* 0x000000140c057c24 */ /* 0x001fc8000f8e0203 */
[----:B-1----:R-:W-:-:S05]  /*3aa0*/  IMAD.WIDE R6, R5, 0x4, R6 ;  /* 0x0000000405067825 */ /* 0x002fca00078e0206 */
[----:B------:R-:W2:Y:S01]  /*3ab0*/  LDG.E R5, desc[UR10][R6.64] ;  /* 0x0000000a06057981 */ /* 0x000ea2000c1e1900 */
[----:B------:R-:W-:Y:S01]  /*3ac0*/  ISETP.NE.AND P0, PT, R11, RZ, PT ;  /* 0x000000ff0b00720c */ /* 0x000fe20003f05270 */
[----:B------:R-:W-:Y:S02]  /*3ad0*/  VIADD R9, R3, UR19 ;  /* 0x0000001303097c36 */ /* 0x000fe40008000000 */
[----:B--2---:R-:W-:-:S05]  /*3ae0*/  FFMA R5, RZ, UR23, R5 ;  /* 0x00000017ff057c23 */ /* 0x004fca0008000005 */
[----:B------:R0:W-:Y:S05]  /*3af0*/  STG.E desc[UR10][R6.64], R5 ;  /* 0x0000000506007986 */ /* 0x0001ea000c10190a */
[----:B------:R-:W-:Y:S05]  /*3b00*/  @!P0 BRA `(.L_x_192) ;  /* 0x0000000000388947 */ /* 0x000fea0003800000 */
[----:B0-----:R-:W-:-:S05]  /*3b10*/  IADD3 R6, P0, PT, R8, R6, RZ ;  /* 0x0000000608067210 */ /* 0x001fca0007f1e0ff */
[----:B------:R-:W-:-:S05]  /*3b20*/  IMAD.X R7, RZ, RZ, R7, P0 ;  /* 0x000000ffff077224 */ /* 0x000fca00000e0607 */
[----:B------:R-:W2:Y:S01]  /*3b30*/  LDG.E R5, desc[UR10][R6.64] ;  /* 0x0000000a06057981 */ /* 0x000ea2000c1e1900 */
[----:B------:R-:W-:Y:S01]  /*3b40*/  ISETP.NE.AND P0, PT, R11, 0x1, PT ;  /* 0x000000010b00780c */ /* 0x000fe20003f05270 */
[----:B------:R-:W-:Y:S02]  /*3b50*/  VIADD R9, R9, UR19 ;  /* 0x0000001309097c36 */ /* 0x000fe40008000000 */
[----:B--2---:R-:W-:-:S05]  /*3b60*/  FFMA R5, RZ, UR23, R5 ;  /* 0x00000017ff057c23 */ /* 0x004fca0008000005 */
[----:B------:R1:W-:Y:S05]  /*3b70*/  STG.E desc[UR10][R6.64], R5 ;  /* 0x0000000506007986 */ /* 0x0003ea000c10190a */
[----:B------:R-:W-:Y:S05]  /*3b80*/  @!P0 BRA `(.L_x_192) ;  /* 0x0000000000188947 */ /* 0x000fea0003800000 */
[----:B-1----:R-:W-:-:S05]  /*3b90*/  IADD3 R6, P0, PT, R8, R6, RZ ;  /* 0x0000000608067210 */ /* 0x002fca0007f1e0ff */
[----:B------:R-:W-:-:S05]  /*3ba0*/  IMAD.X R7, RZ, RZ, R7, P0 ;  /* 0x000000ffff077224 */ /* 0x000fca00000e0607 */
[----:B------:R-:W2:Y:S01]  /*3bb0*/  LDG.E R5, desc[UR10][R6.64] ;  /* 0x0000000a06057981 */ /* 0x000ea2000c1e1900 */
[----:B------:R-:W-:Y:S02]  /*3bc0*/  VIADD R9, R9, UR19 ;  /* 0x0000001309097c36 */ /* 0x000fe40008000000 */
[----:B--2---:R-:W-:-:S05]  /*3bd0*/  FFMA R5, RZ, UR23, R5 ;  /* 0x00000017ff057c23 */ /* 0x004fca0008000005 */
[----:B------:R2:W-:Y:S02]  /*3be0*/  STG.E desc[UR10][R6.64], R5 ;  /* 0x0000000506007986 */ /* 0x0005e4000c10190a */
.L_x_192:
[----:B------:R-:W-:Y:S05]  /*3bf0*/  BSYNC.RECONVERGENT B1 ;  /* 0x0000000000017941 */ /* 0x000fea0003800200 */
.L_x_191:
[----:B012---:R-:W1:Y:S01]  /*3c00*/  LDC.64 R6, c[0x0][0x3b0] ;  /* 0x0000ec00ff067b82 */ /* 0x007e620000000a00 */
[----:B------:R-:W-:-:S13]  /*3c10*/  ISETP.GE.U32.AND P0, PT, R2, 0x3, PT ;  /* 0x000000030200780c */ /* 0x000fda0003f06070 */
[----:B------:R-:W-:Y:S05]  /*3c20*/  @!P0 BRA `(.L_x_182) ;  /* 0x00000000005c8947 */ /* 0x000fea0003800000 */
.L_x_193:
[----:B------:R-:W-:-:S04]  /*3c30*/  IMAD R17, R10, UR20, R9 ;  /* 0x000000140a117c24 */ /* 0x000fc8000f8e0209 */
[----:B-1----:R-:W-:-:S05]  /*3c40*/  IMAD.WIDE R16, R17, 0x4, R6 ;  /* 0x0000000411107825 */ /* 0x002fca00078e0206 */
[----:B--2---:R-:W2:Y:S01]  /*3c50*/  LDG.E R5, desc[UR10][R16.64] ;  /* 0x0000000a10057981 */ /* 0x004ea2000c1e1900 */
[----:B------:R-:W-:-:S05]  /*3c60*/  IADD3 R12, P0, PT, R8, R16, RZ ;  /* 0x00000010080c7210 */ /* 0x000fca0007f1e0ff */
[----:B------:R-:W-:Y:S02]  /*3c70*/  IMAD.X R13, RZ, RZ, R17, P0 ;  /* 0x000000ffff0d7224 */ /* 0x000fe400000e0611 */
[----:B--2---:R-:W-:-:S05]  /*3c80*/  FFMA R11, RZ, UR23, R5 ;  /* 0x00000017ff0b7c23 */ /* 0x004fca0008000005 */
[----:B------:R0:W-:Y:S04]  /*3c90*/  STG.E desc[UR10][R16.64], R11 ;  /* 0x0000000b10007986 */ /* 0x0001e8000c10190a */
[----:B------:R-:W2:Y:S01]  /*3ca0*/  LDG.E R5, desc[UR10][R12.64] ;  /* 0x0000000a0c057981 */ /* 0x000ea2000c1e1900 */
[----:B------:R-:W-:-:S04]  /*3cb0*/  IADD3 R14, P0, PT, R8, R12, RZ ;  /* 0x0000000c080e7210 */ /* 0x000fc80007f1e0ff */
[----:B------:R-:W-:Y:S01]  /*3cc0*/  IADD3.X R15, PT, PT, RZ, R13, RZ, P0, !PT ;  /* 0x0000000dff0f7210 */ /* 0x000fe200007fe4ff */
[----:B--2---:R-:W-:-:S05]  /*3cd0*/  FFMA R21, RZ, UR23, R5 ;  /* 0x00000017ff157c23 */ /* 0x004fca0008000005 */
[----:B------:R2:W-:Y:S04]  /*3ce0*/  STG.E desc[UR10][R12.64], R21 ;  /* 0x000000150c007986 */ /* 0x0005e8000c10190a */
[----:B------:R-:W3:Y:S01]  /*3cf0*/  LDG.E R5, desc[UR10][R14.64] ;  /* 0x0000000a0e057981 */ /* 0x000ee2000c1e1900 */
[----:B------:R-:W-:-:S05]  /*3d00*/  IADD3 R18, P0, PT, R8, R14, RZ ;  /* 0x0000000e08127210 */ /* 0x000fca0007f1e0ff */
[----:B------:R-:W-:Y:S02]  /*3d10*/  IMAD.X R19, RZ, RZ, R15, P0 ;  /* 0x000000ffff137224 */ /* 0x000fe400000e060f */
[----:B---3--:R-:W-:-:S05]  /*3d20*/  FFMA R5, RZ, UR23, R5 ;  /* 0x00000017ff057c23 */ /* 0x008fca0008000005 */
[----:B------:R2:W-:Y:S04]  /*3d30*/  STG.E desc[UR10][R14.64], R5 ;  /* 0x000000050e007986 */ /* 0x0005e8000c10190a */
[----:B0-----:R-:W3:Y:S01]  /*3d40*/  LDG.E R11, desc[UR10][R18.64] ;  /* 0x0000000a120b7981 */ /* 0x001ee2000c1e1900 */
[----:B------:R-:W-:-:S05]  /*3d50*/  IMAD.IADD R9, R8, 0x1, R9 ;  /* 0x0000000108097824 */ /* 0x000fca00078e0209 */
[----:B------:R-:W-:Y:S01]  /*3d60*/  ISETP.GE.AND P0, PT, R9, R10, PT ;  /* 0x0000000a0900720c */ /* 0x000fe20003f06270 */
[----:B---3--:R-:W-:-:S05]  /*3d70*/  FFMA R11, RZ, UR23, R11 ;  /* 0x00000017ff0b7c23 */ /* 0x008fca000800000b */
[----:B------:R2:W-:Y:S07]  /*3d80*/  STG.E desc[UR10][R18.64], R11 ;  /* 0x0000000b12007986 */ /* 0x0005ee000c10190a */
[----:B------:R-:W-:Y:S05]  /*3d90*/  @!P0 BRA `(.L_x_193) ;  /* 0xfffffffc00a48947 */ /* 0x000fea000383ffff */
.L_x_182:
[----:B------:R-:W-:Y:S05]  /*3da0*/  BSYNC.RECONVERGENT B0 ;  /* 0x0000000000007941 */ /* 0x000fea0003800200 */
.L_x_181:
[----:B------:R-:W-:Y:S06]  /*3db0*/  BAR.SYNC.DEFER_BLOCKING 0x0 ;  /* 0x0000000000007b1d */ /* 0x000fec0000010000 */
[----:B------:R-:W-:Y:S05]  /*3dc0*/  @P2 BRA `(.L_x_194) ;  /* 0xffffffcc00f02947 */ /* 0x000fea000383ffff */
[----:B------:R-:W-:Y:S05]  /*3dd0*/  EXIT ;  /* 0x000000000000794d */ /* 0x000fea0003800000 */
        .weak           $__internal_2_$__cuda_sm3x_div_rn_noftz_f32_slowpath
        .type           $__internal_2_$__cuda_sm3x_div_rn_noftz_f32_slowpath,@function
        .size           $__internal_2_$__cuda_sm3x_div_rn_noftz_f32_slowpath,(.L_x_275 - $__internal_2_$__cuda_sm3x_div_rn_noftz_f32_slowpath)
$__internal_2_$__cuda_sm3x_div_rn_noftz_f32_slowpath:
[----:B------:R-:W-:Y:S01]  /*3de0*/  SHF.R.U32.HI R19, RZ, 0x17, R6 ;  /* 0x00000017ff137819 */ /* 0x000fe20000011606 */
[----:B------:R-:W-:Y:S01]  /*3df0*/  BSSY.RECONVERGENT B3, `(.L_x_195) ;  /* 0x0000062000037945 */ /* 0x000fe20003800200 */
[----:B------:R-:W-:Y:S02]  /*3e00*/  SHF.R.U32.HI R22, RZ, 0x17, R13 ;  /* 0x00000017ff167819 */ /* 0x000fe4000001160d */
[----:B------:R-:W-:Y:S02]  /*3e10*/  LOP3.LUT R19, R19, 0xff, RZ, 0xc0, !PT ;  /* 0x000000ff13137812 */ /* 0x000fe400078ec0ff */
[----:B------:R-:W-:-:S03]  /*3e20*/  LOP3.LUT R22, R22, 0xff, RZ, 0xc0, !PT ;  /* 0x000000ff16167812 */ /* 0x000fc600078ec0ff */
[----:B------:R-:W-:Y:S02]  /*3e30*/  VIADD R23, R19, 0xffffffff ;  /* 0xffffffff13177836 */ /* 0x000fe40000000000 */
[----:B------:R-:W-:-:S03]  /*3e40*/  VIADD R21, R22, 0xffffffff ;  /* 0xffffffff16157836 */ /* 0x000fc60000000000 */
        /* <DEDUP_REMOVED lines=25> */
[----:B------:R-:W-:Y:S02]  /*3fe0*/  @!P1 FFMA R6, R6, 1.84467440737095516160e+19, RZ ;  /* 0x5f80000006069823 */ /* 0x000fe400000000ff */
[----:B------:R-:W-:-:S07]  /*3ff0*/  @!P1 VIADD R7, R7, 0x40 ;  /* 0x0000004007079836 */ /* 0x000fce0000000000 */
.L_x_196:
[----:B------:R-:W-:Y:S01]  /*4000*/  LEA R21, R19, 0xc0800000, 0x17 ;  /* 0xc080000013157811 */ /* 0x000fe200078eb8ff */
[----:B------:R-:W-:Y:S01]  /*4010*/  VIADD R22, R22, 0xffffff81 ;  /* 0xffffff8116167836 */ /* 0x000fe20000000000 */
[----:B------:R-:W-:Y:S03]  /*4020*/  BSSY.RECONVERGENT B4, `(.L_x_201) ;  /* 0x0000035000047945 */ /* 0x000fe60003800200 */
[----:B------:R-:W-:Y:S02]  /*4030*/  IMAD.IADD R23, R6, 0x1, -R21 ;  /* 0x0000000106177824 */ /* 0x000fe400078e0a15 */
[C---:B------:R-:W-:Y:S01]  /*4040*/  IMAD R6, R22.reuse, -0x800000, R13 ;  /* 0xff80000016067824 */ /* 0x040fe200078e020d */
[----:B------:R-:W-:Y:S01]  /*4050*/  IADD3 R22, PT, PT, R22, 0x7f, -R19 ;  /* 0x0000007f16167810 */ /* 0x000fe20007ffe813 */
[----:B------:R-:W0:Y:S01]  /*4060*/  MUFU.RCP R24, R23 ;  /* 0x0000001700187308 */ /* 0x000e220000001000 */
[----:B------:R-:W-:-:S02]  /*4070*/  FADD.FTZ R21, -R23, -RZ ;  /* 0x800000ff17157221 */ /* 0x000fc40000010100 */
[----:B------:R-:W-:Y:S02]  /*4080*/  IADD3 R22, PT, PT, R22, R7, RZ ;  /* 0x0000000716167210 */ /* 0x000fe40007ffe0ff */
[----:B0-----:R-:W-:-:S04]  /*4090*/  FFMA R25, R24, R21, 1 ;  /* 0x3f80000018197423 */ /* 0x001fc80000000015 */
        /* <DEDUP_REMOVED lines=20> */
[C---:B------:R-:W-:Y:S02]  /*41e0*/  ISETP.NE.AND P4, PT, R19.reuse, RZ, PT ;  /* 0x000000ff1300720c */ /* 0x040fe40003f85270 */
[----:B------:R-:W-:Y:S02]  /*41f0*/  ISETP.NE.AND P1, PT, R19, RZ, PT ;  /* 0x000000ff1300720c */ /* 0x000fe40003f25270 */
[----:B------:R-:W-:Y:S01]  /*4200*/  LOP3.LUT R22, R7, 0x7fffff, RZ, 0xc0, !PT ;  /* 0x007fffff07167812 */ /* 0x000fe200078ec0ff */
[CCC-:B------:R-:W-:Y:S01]  /*4210*/  FFMA.RP R7, R13.reuse, R21.reuse, R24.reuse ;  /* 0x000000150d077223 */ /* 0x1c0fe20000008018 */
[----:B------:R-:W-:Y:S01]  /*4220*/  FFMA.RM R24, R13, R21, R24 ;  /* 0x000000150d187223 */ /* 0x000fe20000004018 */
[----:B------:R-:W-:Y:S01]  /*4230*/  VIADD R13, R19, 0x20 ;  /* 0x00000020130d7836 */ /* 0x000fe20000000000 */
[----:B------:R-:W-:Y:S01]  /*4240*/  LOP3.LUT R22, R22, 0x800000, RZ, 0xfc, !PT ;  /* 0x0080000016167812 */ /* 0x000fe200078efcff */
[----:B------:R-:W-:-:S02]  /*4250*/  IMAD.MOV R19, RZ, RZ, -R19 ;  /* 0x000000ffff137224 */ /* 0x000fc400078e0a13 */
        /* <DEDUP_REMOVED lines=13> */
.L_x_203:
[----:B------:R-:W-:-:S04]  /*4330*/  LOP3.LUT R6, R6, 0x80000000, RZ, 0xc0, !PT ;  /* 0x8000000006067812 */ /* 0x000fc800078ec0ff */
[----:B------:R-:W-:Y:S01]  /*4340*/  LOP3.LUT R6, R6, 0x7f800000, RZ, 0xfc, !PT ;  /* 0x7f80000006067812 */ /* 0x000fe200078efcff */
[----:B------:R-:W-:Y:S06]  /*4350*/  BRA `(.L_x_204) ;  /* 0x0000000000047947 */ /* 0x000fec0003800000 */
.L_x_202:
[----:B------:R-:W-:-:S07]  /*4360*/  IMAD R6, R22, 0x800000, R6 ;  /* 0x0080000016067824 */ /* 0x000fce00078e0206 */
.L_x_204:
[----:B------:R-:W-:Y:S05]  /*4370*/  BSYNC.RECONVERGENT B4 ;  /* 0x0000000000047941 */ /* 0x000fea0003800200 */
.L_x_201:
[----:B------:R-:W-:Y:S05]  /*4380*/  BRA `(.L_x_205) ;  /* 0x0000000000207947 */ /* 0x000fea0003800000 */
.L_x_200:
[----:B------:R-:W-:-:S04]  /*4390*/  LOP3.LUT R6, R6, 0x80000000, R13, 0x48, !PT ;  /* 0x8000000006067812 */ /* 0x000fc800078e480d */
[----:B------:R-:W-:Y:S01]  /*43a0*/  LOP3.LUT R6, R6, 0x7f800000, RZ, 0xfc, !PT ;  /* 0x7f80000006067812 */ /* 0x000fe200078efcff */
[----:B------:R-:W-:Y:S06]  /*43b0*/  BRA `(.L_x_205) ;  /* 0x0000000000147947 */ /* 0x000fec0003800000 */
.L_x_199:
[----:B------:R-:W-:Y:S01]  /*43c0*/  LOP3.LUT R6, R6, 0x80000000, R13, 0x48, !PT ;  /* 0x8000000006067812 */ /* 0x000fe200078e480d */
[----:B------:R-:W-:Y:S06]  /*43d0*/  BRA `(.L_x_205) ;  /* 0x00000000000c7947 */ /* 0x000fec0003800000 */
.L_x_198:
[----:B------:R-:W0:Y:S01]  /*43e0*/  MUFU.RSQ R6, -QNAN ;  /* 0xffc0000000067908 */ /* 0x000e220000001400 */
[----:B------:R-:W-:Y:S05]  /*43f0*/  BRA `(.L_x_205) ;  /* 0x0000000000047947 */ /* 0x000fea0003800000 */
.L_x_197:
[----:B------:R-:W-:-:S07]  /*4400*/  FADD.FTZ R6, R13, R6 ;  /* 0x000000060d067221 */ /* 0x000fce0000010000 */
.L_x_205:
[----:B------:R-:W-:Y:S05]  /*4410*/  BSYNC.RECONVERGENT B3 ;  /* 0x0000000000037941 */ /* 0x000fea0003800200 */
.L_x_195:
[----:B0-----:R-:W-:Y:S02]  /*4420*/  IMAD.MOV.U32 R13, RZ, RZ, R6 ;  /* 0x000000ffff0d7224 */ /* 0x001fe400078e0006 */
[----:B------:R-:W-:Y:S02]  /*4430*/  IMAD.MOV.U32 R6, RZ, RZ, R20 ;  /* 0x000000ffff067224 */ /* 0x000fe400078e0014 */
[----:B------:R-:W-:-:S04]  /*4440*/  IMAD.MOV.U32 R7, RZ, RZ, 0x0 ;  /* 0x00000000ff077424 */ /* 0x000fc800078e00ff */
[----:B------:R-:W-:Y:S05]  /*4450*/  RET.REL.NODEC R6 `(_Z16fused_moe_kernelIfEvPKT_S2_S2_S2_PKfPKjPS0_iiiii) ;  /* 0xffffffb806e87950 */ /* 0x000fea0003c3ffff */
.L_x_206:
        /* <DEDUP_REMOVED lines=10> */
.L_x_275:


//--------------------- .text._Z21indexed_matmul_kernelI13__nv_bfloat16EvPKT_S3_PKfPKjPS1_iiiii --------------------------
	.section	.text._Z21indexed_matmul_kernelI13__nv_bfloat16EvPKT_S3_PKfPKjPS1_iiiii,"ax",@progbits
	.align	128
        .global         _Z21indexed_matmul_kernelI13__nv_bfloat16EvPKT_S3_PKfPKjPS1_iiiii
        .type           _Z21indexed_matmul_kernelI13__nv_bfloat16EvPKT_S3_PKfPKjPS1_iiiii,@function
        .size           _Z21indexed_matmul_kernelI13__nv_bfloat16EvPKT_S3_PKfPKjPS1_iiiii,(.L_x_279 - _Z21indexed_matmul_kernelI13__nv_bfloat16EvPKT_S3_PKfPKjPS1_iiiii)
        .other          _Z21indexed_matmul_kernelI13__nv_bfloat16EvPKT_S3_PKfPKjPS1_iiiii,@"STO_CUDA_ENTRY STV_DEFAULT"
_Z21indexed_matmul_kernelI13__nv_bfloat16EvPKT_S3_PKfPKjPS1_iiiii:
.text._Z21indexed_matmul_kernelI13__nv_bfloat16EvPKT_S3_PKfPKjPS1_iiiii:
[----:B------:R-:W-:Y:S01]  /*0000*/  LDC R1, c[0x0][0x37c] ;  /* 0x0000df00ff017b82 */ /* 0x000fe20000000800 */
[----:B------:R-:W0:Y:S07]  /*0010*/  S2R R3, SR_TID.X ;  /* 0x0000000000037919 */ /* 0x000e2e0000002100 */
[----:B------:R-:W0:Y:S01]  /*0020*/  S2UR UR4, SR_CTAID.Y ;  /* 0x00000000000479c3 */ /* 0x000e220000002600 */
[----:B------:R-:W1:Y:S07]  /*0030*/  LDCU UR5, c[0x0][0x3b0] ;  /* 0x00007600ff0577ac */ /* 0x000e6e0008000800 */
[----:B------:R-:W0:Y:S08]  /*0040*/  LDC R2, c[0x0][0x360] ;  /* 0x0000d800ff027b82 */ /* 0x000e300000000800 */
[----:B------:R-:W2:Y:S08]  /*0050*/  S2UR UR13, SR_CTAID.X ;  /* 0x00000000000d79c3 */ /* 0x000eb00000002500 */
[----:B------:R-:W2:Y:S01]  /*0060*/  LDC R0, c[0x0][0x3a8] ;  /* 0x0000ea00ff007b82 */ /* 0x000ea20000000800 */
[----:B0-----:R-:W-:-:S05]  /*0070*/  IMAD R2, R2, UR4, R3 ;  /* 0x0000000402027c24 */ /* 0x001fca000f8e0203 */
[----:B-1----:R-:W-:-:S04]  /*0080*/  ISETP.GE.AND P0, PT, R2, UR5, PT ;  /* 0x0000000502007c0c */ /* 0x002fc8000bf06270 */
[----:B--2---:R-:W-:-:S13]  /*0090*/  ISETP.LE.OR P0, PT, R0, UR13, P0 ;  /* 0x0000000d00007c0c */ /* 0x004fda0008703670 */
[----:B------:R-:W-:Y:S05]  /*00a0*/  @P0 EXIT ;  /* 0x000000000000094d */ /* 0x000fea0003800000 */
[----:B------:R-:W0:Y:S01]  /*00b0*/  LDCU UR5, c[0x0][0x3b4] ;  /* 0x00007680ff0577ac */ /* 0x000e220008000800 */
[----:B------:R-:W-:Y:S01]  /*00c0*/  IMAD.MOV.U32 R0, RZ, RZ, RZ ;  /* 0x000000ffff007224 */ /* 0x000fe200078e00ff */
[----:B------:R-:W1:Y:S01]  /*00d0*/  LDCU.64 UR10, c[0x0][0x358] ;  /* 0x00006b00ff0a77ac */ /* 0x000e620008000a00 */
[----:B0-----:R-:W-:-:S09]  /*00e0*/  UISETP.GE.AND UP0, UPT, UR5, 0x1, UPT ;  /* 0x000000010500788c */ /* 0x001fd2000bf06270 */
[----:B-1----:R-:W-:Y:S05]  /*00f0*/  BRA.U !UP0, `(.L_x_207) ;  /* 0x0000001508cc7547 */ /* 0x002fea000b800000 */
[----:B------:R-:W0:Y:S02]  /*0100*/  LDCU UR6, c[0x0][0x3ac] ;  /* 0x00007580ff0677ac */ /* 0x000e240008000800 */
[----:B0-----:R-:W-:-:S09]  /*0110*/  UISETP.GE.AND UP0, UPT, UR6, 0x1, UPT ;  /* 0x000000010600788c */ /* 0x001fd2000bf06270 */
[----:B------:R-:W-:Y:S05]  /*0120*/  BRA.U !UP0, `(.L_x_208) ;  /* 0x0000000d08fc7547 */ /* 0x000fea000b800000 */
[----:B------:R-:W0:Y:S01]  /*0130*/  LDCU.64 UR4, c[0x0][0x380] ;  /* 0x00007000ff0477ac */ /* 0x000e220008000a00 */
[----:B------:R-:W-:Y:S01]  /*0140*/  IMAD.MOV.U32 R0, RZ, RZ, RZ ;  /* 0x000000ffff007224 */ /* 0x000fe200078e00ff */
[----:B------:R-:W-:-:S04]  /*0150*/  UIMAD UR12, UR13, UR6, URZ ;  /* 0x000000060d0c72a4 */ /* 0x000fc8000f8e02ff */
[----:B0-----:R-:W-:-:S04]  /*0160*/  ULEA UR4, UP0, UR12, UR4, 0x1 ;  /* 0x000000040c047291 */ /* 0x001fc8000f8008ff */
[----:B------:R-:W-:Y:S02]  /*0170*/  ULEA.HI.X UR7, UR12, UR5, URZ, 0x1, UP0 ;  /* 0x000000050c077291 */ /* 0x000fe400080f0cff */
[----:B------:R-:W-:Y:S02]  /*0180*/  UIADD3 URZ, UP0, UPT, UR4, 0x8, URZ ;  /* 0x0000000804ff7890 */ /* 0x000fe4000ff1e0ff */
[----:B------:R-:W-:Y:S02]  /*0190*/  ULOP3.LUT UR5, UR6, 0x7ffffff8, URZ, 0xc0, !UPT ;  /* 0x7ffffff806057892 */ /* 0x000fe4000f8ec0ff */
[----:B------:R-:W-:Y:S01]  /*01a0*/  UIADD3.X UR7, UPT, UPT, URZ, UR7, URZ, UP0, !UPT ;  /* 0x00000007ff077290 */ /* 0x000fe200087fe4ff */
[----:B------:R-:W-:-:S11]  /*01b0*/  UMOV UR4, URZ ;  /* 0x000000ff00047c82 */ /* 0x000fd60008000000 */
.L_x_214:
[----:B------:R-:W0:Y:S01]  /*01c0*/  LDC R3, c[0x0][0x3b4] ;  /* 0x0000ed00ff037b82 */ /* 0x000e220000000800 */
[----:B------:R-:W1:Y:S01]  /*01d0*/  LDCU UR8, c[0x0][0x3ac] ;  /* 0x00007580ff0877ac */ /* 0x000e620008000800 */
[----:B------:R-:W2:Y:S06]  /*01e0*/  LDCU UR6, c[0x0][0x3b8] ;  /* 0x00007700ff0677ac */ /* 0x000eac0008000800 */
[----:B------:R-:W3:Y:S08]  /*01f0*/  LDC.64 R8, c[0x0][0x398] ;  /* 0x0000e600ff087b82 */ /* 0x000ef00000000a00 */
[----:B------:R-:W4:Y:S01]  /*0200*/  LDC.64 R12, c[0x0][0x390] ;  /* 0x0000e400ff0c7b82 */ /* 0x000f220000000a00 */
[----:B0-----:R-:W-:-:S05]  /*0210*/  IMAD R3, R3, UR13, RZ ;  /* 0x0000000d03037c24 */ /* 0x001fca000f8e02ff */
[----:B------:R-:W-:-:S05]  /*0220*/  IADD3 R3, PT, PT, R3, UR4, RZ ;  /* 0x0000000403037c10 */ /* 0x000fca000fffe0ff */
[----:B---3--:R-:W-:-:S06]  /*0230*/  IMAD.WIDE.U32 R8, R3, 0x4, R8 ;  /* 0x0000000403087825 */ /* 0x008fcc00078e0008 */
[----:B------:R-:W2:Y:S01]  /*0240*/  LDG.E R8, desc[UR10][R8.64] ;  /* 0x0000000a08087981 */ /* 0x000ea2000c1e1900 */
[----:B----4-:R-:W-:-:S05]  /*0250*/  IMAD.WIDE.U32 R12, R3, 0x4, R12 ;  /* 0x00000004030c7825 */ /* 0x010fca00078e000c */
[----:B------:R0:W5:Y:S01]  /*0260*/  LDG.E R3, desc[UR10][R12.64] ;  /* 0x0000000a0c037981 */ /* 0x000162000c1e1900 */
[----:B-1----:R-:W-:Y:S01]  /*0270*/  UISETP.GE.U32.AND UP0, UPT, UR8, 0x8, UPT ;  /* 0x000000080800788c */ /* 0x002fe2000bf06070 */
[----:B------:R-:W-:Y:S02]  /*0280*/  IMAD.MOV.U32 R10, RZ, RZ, RZ ;  /* 0x000000ffff0a7224 */ /* 0x000fe400078e00ff */
[----:B------:R-:W-:Y:S02]  /*0290*/  IMAD.MOV.U32 R5, RZ, RZ, RZ ;  /* 0x000000ffff057224 */ /* 0x000fe400078e00ff */
[----:B--2---:R-:W-:-:S05]  /*02a0*/  IMAD R7, R8, UR6, RZ ;  /* 0x0000000608077c24 */ /* 0x004fca000f8e02ff */
[----:B------:R-:W-:-:S04]  /*02b0*/  IADD3 R4, P0, PT, R2, R7, RZ ;  /* 0x0000000702047210 */ /* 0x000fc80007f1e0ff */
[----:B------:R-:W-:Y:S01]  /*02c0*/  LEA.HI.X.SX32 R6, R7, RZ, 0x1, P0 ;  /* 0x000000ff07067211 */ /* 0x000fe200000f0eff */
[----:B0-----:R-:W-:Y:S08]  /*02d0*/  BRA.U !UP0, `(.L_x_209) ;  /* 0x0000000508b47547 */ /* 0x001ff0000b800000 */
[----:B------:R-:W0:Y:S01]  /*02e0*/  LDCU UR8, c[0x0][0x380] ;  /* 0x00007000ff0877ac */ /* 0x000e220008000800 */
[----:B------:R-:W1:Y:S01]  /*02f0*/  LDC R8, c[0x0][0x3b0] ;  /* 0x0000ec00ff087b82 */ /* 0x000e620000000800 */
[----:B------:R-:W-:Y:S02]  /*0300*/  HFMA2 R10, -RZ, RZ, 0, 0 ;  /* 0x00000000ff0a7431 */ /* 0x000fe400000001ff */
[----:B------:R-:W-:Y:S01]  /*0310*/  IMAD.MOV.U32 R9, RZ, RZ, RZ ;  /* 0x000000ffff097224 */ /* 0x000fe200078e00ff */
[----:B------:R-:W2:Y:S01]  /*0320*/  LDCU UR6, c[0x0][0x3b0] ;  /* 0x00007600ff0677ac */ /* 0x000ea20008000800 */
[----:B------:R-:W-:Y:S01]  /*0330*/  IMAD.U32 R13, RZ, RZ, UR7 ;  /* 0x00000007ff0d7e24 */ /* 0x000fe2000f8e00ff */
[----:B------:R-:W-:Y:S02]  /*0340*/  UIADD3 UR9, UPT, UPT, -UR5, URZ, URZ ;  /* 0x000000ff05097290 */ /* 0x000fe4000fffe1ff */
[----:B------:R-:W3:Y:S01]  /*0350*/  LDC R5, c[0x0][0x3b0] ;  /* 0x0000ec00ff057b82 */ /* 0x000ee20000000800 */
[----:B------:R-:W4:Y:S01]  /*0360*/  LDCU.64 UR14, c[0x0][0x388] ;  /* 0x00007100ff0e77ac */ /* 0x000f220008000a00 */
[----:B0-----:R-:W-:-:S02]  /*0370*/  ULEA UR8, UR12, UR8, 0x1 ;  /* 0x000000080c087291 */ /* 0x001fc4000f8e08ff */
[----:B--2---:R-:W-:Y:S02]  /*0380*/  USHF.L.U32 UR16, UR6, 0x1, URZ ;  /* 0x0000000106107899 */ /* 0x004fe400080006ff */
[----:B------:R-:W-:Y:S01]  /*0390*/  USHF.L.U32 UR17, UR6, 0x2, URZ ;  /* 0x0000000206117899 */ /* 0x000fe200080006ff */
[----:B-1----:R-:W-:Y:S01]  /*03a0*/  IMAD R11, R8, 0x7, RZ ;  /* 0x00000007080b7824 */ /* 0x002fe200078e02ff */
[----:B------:R-:W-:Y:S02]  /*03b0*/  UIMAD UR18, UR6, 0x5, URZ ;  /* 0x00000005061278a4 */ /* 0x000fe4000f8e02ff */
[----:B------:R-:W-:Y:S01]  /*03c0*/  UIMAD UR19, UR6, 0x6, URZ ;  /* 0x00000006061378a4 */ /* 0x000fe2000f8e02ff */
[----:B------:R-:W-:Y:S01]  /*03d0*/  IMAD.U32 R7, RZ, RZ, UR16 ;  /* 0x00000010ff077e24 */ /* 0x000fe2000f8e00ff */
[----:B------:R-:W-:Y:S01]  /*03e0*/  UIMAD UR6, UR6, 0x3, URZ ;  /* 0x00000003060678a4 */ /* 0x000fe2000f8e02ff */
[----:B------:R-:W-:Y:S01]  /*03f0*/  IMAD.U32 R25, RZ, RZ, UR17 ;  /* 0x00000011ff197e24 */ /* 0x000fe2000f8e00ff */
[----:B------:R-:W-:Y:S01]  /*0400*/  UIADD3 UR8, UPT, UPT, UR8, 0x8, URZ ;  /* 0x0000000808087890 */ /* 0x000fe2000fffe0ff */
[----:B------:R-:W-:Y:S01]  /*0410*/  IMAD.U32 R23, RZ, RZ, UR18 ;  /* 0x00000012ff177e24 */ /* 0x000fe2000f8e00ff */
[----:B------:R-:W-:-:S02]  /*0420*/  MOV R21, UR19 ;  /* 0x0000001300157c02 */ /* 0x000fc40008000f00 */
[----:B------:R-:W-:Y:S02]  /*0430*/  MOV R27, UR6 ;  /* 0x00000006001b7c02 */ /* 0x000fe40008000f00 */
[----:B---34-:R-:W-:-:S07]  /*0440*/  IMAD.U32 R12, RZ, RZ, UR8 ;  /* 0x00000008ff0c7e24 */ /* 0x018fce000f8e00ff */
.L_x_210:
[-C--:B------:R-:W-:Y:S01]  /*0450*/  IADD3 R15, P1, PT, R9, R4.reuse, RZ ;  /* 0x00000004090f7210 */ /* 0x080fe20007f3e0ff */
[----:B------:R-:W2:Y:S01]  /*0460*/  LDG.E.U16 R26, desc[UR10][R12.64+-0x4] ;  /* 0xfffffc0a0c1a7981 */ /* 0x000ea2000c1e1500 */
[----:B------:R-:W-:Y:S02]  /*0470*/  IADD3 R17, P0, PT, R5, R4, RZ ;  /* 0x0000000405117210 */ /* 0x000fe40007f1e0ff */
[----:B------:R-:W-:Y:S02]  /*0480*/  LEA.HI.X.SX32 R16, R9, R6, 0x1, P1 ;  /* 0x0000000609107211 */ /* 0x000fe400008f0eff */
[----:B------:R-:W-:Y:S02]  /*0490*/  IADD3 R19, P1, PT, R7, R4, RZ ;  /* 0x0000000407137210 */ /* 0x000fe40007f3e0ff */
[----:B------:R-:W-:Y:S02]  /*04a0*/  LEA R14, P2, R15, UR14, 0x1 ;  /* 0x0000000e0f0e7c11 */ /* 0x000fe4000f8408ff */
[----:B------:R-:W-:-:S02]  /*04b0*/  LEA.HI.X.SX32 R20, R7, R6, 0x1, P1 ;  /* 0x0000000607147211 */ /* 0x000fc400008f0eff */
[----:B------:R-:W-:Y:S02]  /*04c0*/  LEA.HI.X.SX32 R22, R5, R6, 0x1, P0 ;  /* 0x0000000605167211 */ /* 0x000fe400000f0eff */
[----:B------:R-:W-:Y:S02]  /*04d0*/  LEA.HI.X R15, R15, UR15, R16, 0x1, P2 ;  /* 0x0000000f0f0f7c11 */ /* 0x000fe400090f0c10 */
[----:B------:R-:W-:Y:S02]  /*04e0*/  LEA R18, P1, R19, UR14, 0x1 ;  /* 0x0000000e13127c11 */ /* 0x000fe4000f8208ff */
[----:B------:R-:W-:Y:S01]  /*04f0*/  LEA R16, P0, R17, UR14, 0x1 ;  /* 0x0000000e11107c11 */ /* 0x000fe2000f8008ff */
[----:B------:R-:W3:Y:S01]  /*0500*/  LDG.E.U16 R14, desc[UR10][R14.64] ;  /* 0x0000000a0e0e7981 */ /* 0x000ee2000c1e1500 */
[----:B------:R-:W-:Y:S02]  /*0510*/  LEA.HI.X R19, R19, UR15, R20, 0x1, P1 ;  /* 0x0000000f13137c11 */ /* 0x000fe400088f0c14 */
[----:B------:R-:W-:Y:S01]  /*0520*/  LEA.HI.X R17, R17, UR15, R22, 0x1, P0 ;  /* 0x0000000f11117c11 */ /* 0x000fe200080f0c16 */
[----:B------:R-:W4:Y:S01]  /*0530*/  LDG.E.U16 R20, desc[UR10][R12.64+-0x8] ;  /* 0xfffff80a0c147981 */ /* 0x000f22000c1e1500 */
[----:B------:R-:W-:-:S03]  /*0540*/  IADD3 R24, P0, PT, R27, R4, RZ ;  /* 0x000000041b187210 */ /* 0x000fc60007f1e0ff */
[----:B------:R0:W4:Y:S01]  /*0550*/  LDG.E.U16 R16, desc[UR10][R16.64] ;  /* 0x0000000a10107981 */ /* 0x000122000c1e1500 */
[----:B------:R-:W-:Y:S02]  /*0560*/  LEA.HI.X.SX32 R29, R27, R6, 0x1, P0 ;  /* 0x000000061b1d7211 */ /* 0x000fe400000f0eff */
[C---:B------:R-:W-:Y:S01]  /*0570*/  LEA R28, P0, R24.reuse, UR14, 0x1 ;  /* 0x0000000e181c7c11 */ /* 0x040fe2000f8008ff */
[----:B------:R-:W4:Y:S03]  /*0580*/  LDG.E.U16 R22, desc[UR10][R12.64+-0x6] ;  /* 0xfffffa0a0c167981 */ /* 0x000f26000c1e1500 */
[----:B------:R-:W-:Y:S01]  /*0590*/  LEA.HI.X R29, R24, UR15, R29, 0x1, P0 ;  /* 0x0000000f181d7c11 */ /* 0x000fe200080f0c1d */
[----:B------:R-:W4:Y:S04]  /*05a0*/  LDG.E.U16 R18, desc[UR10][R18.64] ;  /* 0x0000000a12127981 */ /* 0x000f28000c1e1500 */
[----:B------:R-:W4:Y:S04]  /*05b0*/  LDG.E.U16 R24, desc[UR10][R12.64+-0x2] ;  /* 0xfffffe0a0c187981 */ /* 0x000f28000c1e1500 */
[----:B------:R1:W4:Y:S01]  /*05c0*/  LDG.E.U16 R28, desc[UR10][R28.64] ;  /* 0x0000000a1c1c7981 */ /* 0x000322000c1e1500 */
[----:B0-----:R-:W-:Y:S01]  /*05d0*/  IADD3 R17, P1, PT, R23, R4, RZ ;  /* 0x0000000417117210 */ /* 0x001fe20007f3e0ff */
[----:B--2---:R-:W-:-:S02]  /*05e0*/  IMAD.U32 R26, R26, 0x10000, RZ ;  /* 0x000100001a1a7824 */ /* 0x004fc400078e00ff */
[----:B---3--:R-:W-:Y:S01]  /*05f0*/  IMAD.U32 R14, R14, 0x10000, RZ ;  /* 0x000100000e0e7824 */ /* 0x008fe200078e00ff */
[----:B----4-:R-:W-:Y:S02]  /*0600*/  SHF.L.U32 R15, R20, 0x10, RZ ;  /* 0x00000010140f7819 */ /* 0x010fe400000006ff */
[----:B------:R-:W-:-:S03]  /*0610*/  SHF.L.U32 R16, R16, 0x10, RZ ;  /* 0x0000001010107819 */ /* 0x000fc600000006ff */
[----:B------:R-:W-:Y:S01]  /*0620*/  FFMA R14, R15, R14, R10 ;  /* 0x0000000e0f0e7223 */ /* 0x000fe2000000000a */
[----:B------:R-:W-:Y:S01]  /*0630*/  IADD3 R10, P0, PT, R25, R4, RZ ;  /* 0x00000004190a7210 */ /* 0x000fe20007f1e0ff */
[----:B------:R-:W-:-:S03]  /*0640*/  IMAD.U32 R15, R22, 0x10000, RZ ;  /* 0x00010000160f7824 */ /* 0x000fc600078e00ff */
[----:B-1----:R-:W-:Y:S01]  /*0650*/  LEA.HI.X.SX32 R29, R25, R6, 0x1, P0 ;  /* 0x00000006191d7211 */ /* 0x002fe200000f0eff */
[----:B------:R-:W-:Y:S01]  /*0660*/  FFMA R15, R15, R16, R14 ;  /* 0x000000100f0f7223 */ /* 0x000fe2000000000e */
[----:B------:R-:W-:Y:S01]  /*0670*/  IMAD.U32 R18, R18, 0x10000, RZ ;  /* 0x0001000012127824 */ /* 0x000fe200078e00ff */
[----:B------:R-:W-:Y:S02]  /*0680*/  LEA R14, P0, R10, UR14, 0x1 ;  /* 0x0000000e0a0e7c11 */ /* 0x000fe4000f8008ff */
[----:B------:R-:W-:Y:S01]  /*0690*/  SHF.L.U32 R19, R24, 0x10, RZ ;  /* 0x0000001018137819 */ /* 0x000fe200000006ff */
[----:B------:R-:W-:Y:S01]  /*06a0*/  FFMA R18, R26, R18, R15 ;  /* 0x000000121a127223 */ /* 0x000fe2000000000f */
[----:B------:R-:W-:Y:S01]  /*06b0*/  LEA.HI.X R15, R10, UR15, R29, 0x1, P0 ;  /* 0x0000000f0a0f7c11 */ /* 0x000fe200080f0c1d */
[----:B------:R-:W2:Y:S01]  /*06c0*/  LDG.E.U16 R26, desc[UR10][R12.64+0x6] ;  /* 0x0000060a0c1a7981 */ /* 0x000ea2000c1e1500 */
[----:B------:R-:W-:Y:S01]  /*06d0*/  IMAD.U32 R20, R28, 0x10000, RZ ;  /* 0x000100001c147824 */ /* 0x000fe200078e00ff */
[----:B------:R-:W-:-:S02]  /*06e0*/  IADD3 R10, P2, PT, R21, R4, RZ ;  /* 0x00000004150a7210 */ /* 0x000fc40007f5e0ff */
[----:B------:R-:W-:Y:S01]  /*06f0*/  LEA.HI.X.SX32 R22, R23, R6, 0x1, P1 ;  /* 0x0000000617167211 */ /* 0x000fe200008f0eff */
[----:B------:R-:W-:Y:S01]  /*0700*/  FFMA R20, R19, R20, R18 ;  /* 0x0000001413147223 */ /* 0x000fe20000000012 */
[----:B------:R-:W-:Y:S01]  /*0710*/  LEA R16, P0, R17, UR14, 0x1 ;  /* 0x0000000e11107c11 */ /* 0x000fe2000f8008ff */
[----:B------:R-:W3:Y:S01]  /*0720*/  LDG.E.U16 R14, desc[UR10][R14.64] ;  /* 0x0000000a0e0e7981 */ /* 0x000ee2000c1e1500 */
[----:B------:R-:W-:Y:S02]  /*0730*/  LEA.HI.X.SX32 R19, R21, R6, 0x1, P2 ;  /* 0x0000000615137211 */ /* 0x000fe400010f0eff */
[C---:B------:R-:W-:Y:S02]  /*0740*/  LEA R18, P1, R10.reuse, UR14, 0x1 ;  /* 0x0000000e0a127c11 */ /* 0x040fe4000f8208ff */
[----:B------:R-:W-:Y:S02]  /*0750*/  LEA.HI.X R17, R17, UR15, R22, 0x1, P0 ;  /* 0x0000000f11117c11 */ /* 0x000fe400080f0c16 */
[----:B------:R-:W-:Y:S01]  /*0760*/  LEA.HI.X R19, R10, UR15, R19, 0x1, P1 ;  /* 0x0000000f0a137c11 */ /* 0x000fe200088f0c13 */
[----:B------:R-:W4:Y:S01]  /*0770*/  LDG.E.U16 R22, desc[UR10][R12.64+0x2] ;  /* 0x0000020a0c167981 */ /* 0x000f22000c1e1500 */
[----:B------:R-:W-:-:S03]  /*0780*/  IADD3 R24, P0, PT, R11, R4, RZ ;  /* 0x000000040b187210 */ /* 0x000fc60007f1e0ff */
[----:B------:R-:W2:Y:S01]  /*0790*/  LDG.E.U16 R10, desc[UR10][R12.64] ;  /* 0x0000000a0c0a7981 */ /* 0x000ea2000c1e1500 */
[----:B------:R-:W-:Y:S02]  /*07a0*/  LEA.HI.X.SX32 R29, R11, R6, 0x1, P0 ;  /* 0x000000060b1d7211 */ /* 0x000fe400000f0eff */
[C---:B------:R-:W-:Y:S01]  /*07b0*/  LEA R28, P0, R24.reuse, UR14, 0x1 ;  /* 0x0000000e181c7c11 */ /* 0x040fe2000f8008ff */
[----:B------:R-:W4:Y:S03]  /*07c0*/  LDG.E.U16 R16, desc[UR10][R16.64] ;  /* 0x0000000a10107981 */ /* 0x000f26000c1e1500 */
[----:B------:R-:W-:Y:S01]  /*07d0*/  LEA.HI.X R29, R24, UR15, R29, 0x1, P0 ;  /* 0x0000000f181d7c11 */ /* 0x000fe200080f0c1d */
[----:B------:R-:W4:Y:S04]  /*07e0*/  LDG.E.U16 R18, desc[UR10][R18.64] ;  /* 0x0000000a12127981 */ /* 0x000f28000c1e1500 */
[----:B------:R0:W4:Y:S04]  /*07f0*/  LDG.E.U16 R24, desc[UR10][R12.64+0x4] ;  /* 0x0000040a0c187981 */ /* 0x000128000c1e1500 */
[----:B------:R-:W4:Y:S01]  /*0800*/  LDG.E.U16 R28, desc[UR10][R28.64] ;  /* 0x0000000a1c1c7981 */ /* 0x000f22000c1e1500 */
[----:B------:R-:W-:-:S04]  /*0810*/  UIADD3 UR9, UPT, UPT, UR9, 0x8, URZ ;  /* 0x0000000809097890 */ /* 0x000fc8000fffe0ff */
[----:B------:R-:W-:Y:S01]  /*0820*/  UISETP.NE.AND UP0, UPT, UR9, URZ, UPT ;  /* 0x000000ff0900728c */ /* 0x000fe2000bf05270 */
[----:B0-----:R-:W-:Y:S01]  /*0830*/  IADD3 R12, P0, PT, R12, 0x10, RZ ;  /* 0x000000100c0c7810 */ /* 0x001fe20007f1e0ff */
[C---:B------:R-:W-:Y:S01]  /*0840*/  IMAD R5, R8.reuse, 0x8, R5 ;  /* 0x0000000808057824 */ /* 0x040fe200078e0205 */
[C---:B------:R-:W-:Y:S01]  /*0850*/  LEA R7, R8.reuse, R7, 0x3 ;  /* 0x0000000708077211 */ /* 0x040fe200078e18ff */
[C---:B------:R-:W-:Y:S01]  /*0860*/  IMAD R27, R8.reuse, 0x8, R27 ;  /* 0x00000008081b7824 */ /* 0x040fe200078e021b */
[C---:B------:R-:W-:Y:S01]  /*0870*/  LEA R23, R8.reuse, R23, 0x3 ;  /* 0x0000001708177211 */ /* 0x040fe200078e18ff */
[----:B------:R-:W-:Y:S01]  /*0880*/  IMAD.X R13, RZ, RZ, R13, P0 ;  /* 0x000000ffff0d7224 */ /* 0x000fe200000e060d */
[C---:B------:R-:W-:Y:S01]  /*0890*/  LEA R9, R8.reuse, R9, 0x3 ;  /* 0x0000000908097211 */ /* 0x040fe200078e18ff */
[C---:B------:R-:W-:Y:S02]  /*08a0*/  IMAD R25, R8.reuse, 0x8, R25 ;  /* 0x0000000808197824 */ /* 0x040fe400078e0219 */
[----:B------:R-:W-:-:S02]  /*08b0*/  IMAD R21, R8, 0x8, R21 ;  /* 0x0000000808157824 */ /* 0x000fc400078e0215 */
[----:B------:R-:W-:Y:S01]  /*08c0*/  IMAD R11, R8, 0x8, R11 ;  /* 0x00000008080b7824 */ /* 0x000fe200078e020b */
[----:B---3--:R-:W-:Y:S01]  /*08d0*/  SHF.L.U32 R14, R14, 0x10, RZ ;  /* 0x000000100e0e7819 */ /* 0x008fe200000006ff */
[----:B--2---:R-:W-:-:S04]  /*08e0*/  IMAD.U32 R15, R10, 0x10000, RZ ;  /* 0x000100000a0f7824 */ /* 0x004fc800078e00ff */
[----:B------:R-:W-:Y:S01]  /*08f0*/  FFMA R14, R15, R14, R20 ;  /* 0x0000000e0f0e7223 */ /* 0x000fe20000000014 */
[----:B----4-:R-:W-:Y:S02]  /*0900*/  IMAD.U32 R15, R22, 0x10000, RZ ;  /* 0x00010000160f7824 */ /* 0x010fe400078e00ff */
[----:B------:R-:W-:Y:S02]  /*0910*/  IMAD.U32 R16, R16, 0x10000, RZ ;  /* 0x0001000010107824 */ /* 0x000fe400078e00ff */
[----:B------:R-:W-:Y:S02]  /*0920*/  IMAD.U32 R18, R18, 0x10000, RZ ;  /* 0x0001000012127824 */ /* 0x000fe400078e00ff */
[----:B------:R-:W-:Y:S01]  /*0930*/  FFMA R14, R15, R16, R14 ;  /* 0x000000100f0e7223 */ /* 0x000fe2000000000e */
[----:B------:R-:W-:Y:S01]  /*0940*/  SHF.L.U32 R15, R24, 0x10, RZ ;  /* 0x00000010180f7819 */ /* 0x000fe200000006ff */
[----:B------:R-:W-:Y:S01]  /*0950*/  IMAD.U32 R17, R26, 0x10000, RZ ;  /* 0x000100001a117824 */ /* 0x000fe200078e00ff */
[----:B------:R-:W-:-:S03]  /*0960*/  SHF.L.U32 R28, R28, 0x10, RZ ;  /* 0x000000101c1c7819 */ /* 0x000fc600000006ff */
[----:B------:R-:W-:-:S04]  /*0970*/  FFMA R14, R15, R18, R14 ;  /* 0x000000120f0e7223 */ /* 0x000fc8000000000e */
[----:B------:R-:W-:Y:S01]  /*0980*/  FFMA R10, R17, R28, R14 ;  /* 0x0000001c110a7223 */ /* 0x000fe2000000000e */
[----:B------:R-:W-:Y:S06]  /*0990*/  BRA.U UP0, `(.L_x_210) ;  /* 0xfffffff900ac7547 */ /* 0x000fec000b83ffff */
[----:B------:R-:W-:-:S07]  /*09a0*/  IMAD.U32 R5, RZ, RZ, UR5 ;  /* 0x00000005ff057e24 */ /* 0x000fce000f8e00ff */
.L_x_209:
[----:B------:R-:W0:Y:S02]  /*09b0*/  LDCU UR6, c[0x0][0x3ac] ;  /* 0x00007580ff0677ac */ /* 0x000e240008000800 */
[----:B0-----:R-:W-:-:S04]  /*09c0*/  ULOP3.LUT UR8, UR6, 0x7, URZ, 0xc0, !UPT ;  /* 0x0000000706087892 */ /* 0x001fc8000f8ec0ff */
[----:B------:R-:W-:-:S09]  /*09d0*/  UISETP.NE.AND UP0, UPT, UR8, URZ, UPT ;  /* 0x000000ff0800728c */ /* 0x000fd2000bf05270 */
[----:B------:R-:W-:Y:S05]  /*09e0*/  BRA.U !UP0, `(.L_x_211) ;  /* 0x0000000508b47547 */ /* 0x000fea000b800000 */
[----:B------:R-:W-:Y:S02]  /*09f0*/  ULOP3.LUT UR9, UR6, 0x3, URZ, 0xc0, !UPT ;  /* 0x0000000306097892 */ /* 0x000fe4000f8ec0ff */
[----:B------:R-:W-:Y:S02]  /*0a00*/  UIADD3 UR6, UPT, UPT, UR8, -0x1, URZ ;  /* 0xffffffff08067890 */ /* 0x000fe4000fffe0ff */
[----:B------:R-:W-:Y:S02]  /*0a10*/  UISETP.NE.AND UP1, UPT, UR9, URZ, UPT ;  /* 0x000000ff0900728c */ /* 0x000fe4000bf25270 */
[----:B------:R-:W-:-:S09]  /*0a20*/  UISETP.GE.U32.AND UP0, UPT, UR6, 0x3, UPT ;  /* 0x000000030600788c */ /* 0x000fd2000bf06070 */
[----:B------:R-:W-:Y:S05]  /*0a30*/  BRA.U !UP0, `(.L_x_212) ;  /* 0x0000000108cc7547 */ /* 0x000fea000b800000 */
[----:B------:R-:W0:Y:S01]  /*0a40*/  LDCU UR6, c[0x0][0x3b0] ;  /* 0x00007600ff0677ac */ /* 0x000e220008000800 */
[----:B------:R-:W1:Y:S01]  /*0a50*/  LDC.64 R8, c[0x0][0x388] ;  /* 0x0000e200ff087b82 */ /* 0x000e620000000a00 */
[----:B------:R-:W-:-:S07]  /*0a60*/  VIADD R7, R5, UR12 ;  /* 0x0000000c05077c36 */ /* 0x000fce0008000000 */
[----:B------:R-:W2:Y:S08]  /*0a70*/  LDC.64 R16, c[0x0][0x380] ;  /* 0x0000e000ff107b82 */ /* 0x000eb00000000a00 */
[----:B------:R-:W3:Y:S01]  /*0a80*/  LDC.64 R14, c[0x0][0x380] ;  /* 0x0000e000ff0e7b82 */ /* 0x000ee20000000a00 */
[----:B0-----:R-:W-:-:S05]  /*0a90*/  IMAD R11, R5, UR6, RZ ;  /* 0x00000006050b7c24 */ /* 0x001fca000f8e02ff */
[C---:B------:R-:W-:Y:S02]  /*0aa0*/  IADD3 R12, P0, PT, R11.reuse, R4, RZ ;  /* 0x000000040b0c7210 */ /* 0x040fe40007f1e0ff */
[C---:B------:R-:W-:Y:S02]  /*0ab0*/  IADD3 R13, PT, PT, R11.reuse, UR6, RZ ;  /* 0x000000060b0d7c10 */ /* 0x040fe4000fffe0ff */
[----:B------:R-:W-:Y:S02]  /*0ac0*/  LEA.HI.X.SX32 R11, R11, R6, 0x1, P0 ;  /* 0x000000060b0b7211 */ /* 0x000fe400000f0eff */
[C---:B-1----:R-:W-:Y:S02]  /*0ad0*/  LEA R18, P0, R12.reuse, R8, 0x1 ;  /* 0x000000080c127211 */ /* 0x042fe400078008ff */
[----:B------:R-:W-:Y:S02]  /*0ae0*/  IADD3 R23, P1, PT, R5, UR12, RZ ;  /* 0x0000000c05177c10 */ /* 0x000fe4000ff3e0ff */
[----:B------:R-:W-:Y:S01]  /*0af0*/  LEA.HI.X R19, R12, R9, R11, 0x1, P0 ;  /* 0x000000090c137211 */ /* 0x000fe200000f0c0b */
[C---:B------:R-:W-:Y:S01]  /*0b00*/  VIADD R11, R13.reuse, UR6 ;  /* 0x000000060d0b7c36 */ /* 0x040fe20008000000 */
[----:B------:R-:W-:Y:S01]  /*0b10*/  IADD3 R20, P2, PT, R13, R4, RZ ;  /* 0x000000040d147210 */ /* 0x000fe20007f5e0ff */
[----:B--2---:R-:W-:Y:S01]  /*0b20*/  IMAD.WIDE.U32 R16, R7, 0x2, R16 ;  /* 0x0000000207107825 */ /* 0x004fe200078e0010 */
[----:B------:R-:W-:Y:S01]  /*0b30*/  IADD3.X R24, PT, PT, RZ, RZ, RZ, P1, !PT ;  /* 0x000000ffff187210 */ /* 0x000fe20000ffe4ff */
[----:B------:R-:W2:Y:S01]  /*0b40*/  LDG.E.U16 R18, desc[UR10][R18.64] ;  /* 0x0000000a12127981 */ /* 0x000ea2000c1e1500 */
[----:B------:R-:W-:Y:S01]  /*0b50*/  LEA.HI.X.SX32 R13, R13, R6, 0x1, P2 ;  /* 0x000000060d0d7211 */ /* 0x000fe200010f0eff */
[----:B------:R-:W-:Y:S01]  /*0b60*/  VIADD R21, R11, UR6 ;  /* 0x000000060b157c36 */ /* 0x000fe20008000000 */
[----:B------:R-:W-:Y:S01]  /*0b70*/  LEA R12, P0, R20, R8, 0x1 ;  /* 0x00000008140c7211 */ /* 0x000fe200078008ff */
[----:B------:R0:W4:Y:S01]  /*0b80*/  LDG.E.U16 R7, desc[UR10][R16.64] ;  /* 0x0000000a10077981 */ /* 0x000122000c1e1500 */
[----:B---3--:R-:W-:-:S02]  /*0b90*/  LEA R14, P1, R23, R14, 0x1 ;  /* 0x0000000e170e7211 */ /* 0x008fc400078208ff */
[----:B------:R-:W-:Y:S02]  /*0ba0*/  IADD3 R22, P2, PT, R11, R4, RZ ;  /* 0x000000040b167210 */ /* 0x000fe40007f5e0ff */
[----:B------:R-:W-:Y:S02]  /*0bb0*/  LEA.HI.X R13, R20, R9, R13, 0x1, P0 ;  /* 0x00000009140d7211 */ /* 0x000fe400000f0c0d */
[----:B------:R-:W-:Y:S02]  /*0bc0*/  LEA.HI.X R15, R23, R15, R24, 0x1, P1 ;  /* 0x0000000f170f7211 */ /* 0x000fe400008f0c18 */
[----:B------:R-:W-:Y:S01]  /*0bd0*/  LEA.HI.X.SX32 R11, R11, R6, 0x1, P2 ;  /* 0x000000060b0b7211 */ /* 0x000fe200010f0eff */
[----:B------:R-:W3:Y:S01]  /*0be0*/  LDG.E.U16 R12, desc[UR10][R12.64] ;  /* 0x0000000a0c0c7981 */ /* 0x000ee2000c1e1500 */
[----:B0-----:R-:W-:Y:S02]  /*0bf0*/  LEA R16, P0, R22, R8, 0x1 ;  /* 0x0000000816107211 */ /* 0x001fe400078008ff */
[----:B------:R-:W-:-:S02]  /*0c00*/  IADD3 R20, P1, PT, R21, R4, RZ ;  /* 0x0000000415147210 */ /* 0x000fc40007f3e0ff */
[----:B------:R-:W-:Y:S02]  /*0c10*/  LEA.HI.X R17, R22, R9, R11, 0x1, P0 ;  /* 0x0000000916117211 */ /* 0x000fe400000f0c0b */
[----:B------:R-:W-:Y:S01]  /*0c20*/  LEA.HI.X.SX32 R21, R21, R6, 0x1, P1 ;  /* 0x0000000615157211 */ /* 0x000fe200008f0eff */
[----:B------:R-:W3:Y:S01]  /*0c30*/  LDG.E.U16 R11, desc[UR10][R14.64+0x2] ;  /* 0x0000020a0e0b7981 */ /* 0x000ee2000c1e1500 */
[----:B------:R-:W-:-:S03]  /*0c40*/  LEA R8, P0, R20, R8, 0x1 ;  /* 0x0000000814087211 */ /* 0x000fc600078008ff */
[----:B------:R-:W3:Y:S01]  /*0c50*/  LDG.E.U16 R16, desc[UR10][R16.64] ;  /* 0x0000000a10107981 */ /* 0x000ee2000c1e1500 */
[----:B------:R-:W-:-:S03]  /*0c60*/  LEA.HI.X R9, R20, R9, R21, 0x1, P0 ;  /* 0x0000000914097211 */ /* 0x000fc600000f0c15 */
[----:B------:R-:W3:Y:S04]  /*0c70*/  LDG.E.U16 R21, desc[UR10][R14.64+0x4] ;  /* 0x0000040a0e157981 */ /* 0x000ee8000c1e1500 */
[----:B------:R-:W3:Y:S04]  /*0c80*/  LDG.E.U16 R22, desc[UR10][R14.64+0x6] ;  /* 0x0000060a0e167981 */ /* 0x000ee8000c1e1500 */
[----:B------:R-:W3:Y:S01]  /*0c90*/  LDG.E.U16 R8, desc[UR10][R8.64] ;  /* 0x0000000a08087981 */ /* 0x000ee2000c1e1500 */
[----:B------:R-:W-:Y:S01]  /*0ca0*/  IADD3 R5, PT, PT, R5, 0x4, RZ ;  /* 0x0000000405057810 */ /* 0x000fe20007ffe0ff */
[----:B--2---:R-:W-:Y:S01]  /*0cb0*/  IMAD.U32 R18, R18, 0x10000, RZ ;  /* 0x0001000012127824 */ /* 0x004fe200078e00ff */
[----:B----4-:R-:W-:-:S05]  /*0cc0*/  SHF.L.U32 R7, R7, 0x10, RZ ;  /* 0x0000001007077819 */ /* 0x010fca00000006ff */
[----:B------:R-:W-:Y:S01]  /*0cd0*/  FFMA R7, R7, R18, R10 ;  /* 0x0000001207077223 */ /* 0x000fe2000000000a */
[----:B---3--:R-:W-:Y:S01]  /*0ce0*/  SHF.L.U32 R20, R11, 0x10, RZ ;  /* 0x000000100b147819 */ /* 0x008fe200000006ff */
[----:B------:R-:W-:Y:S02]  /*0cf0*/  IMAD.U32 R11, R12, 0x10000, RZ ;  /* 0x000100000c0b7824 */ /* 0x000fe400078e00ff */
[----:B------:R-:W-:Y:S02]  /*0d00*/  IMAD.U32 R12, R16, 0x10000, RZ ;  /* 0x00010000100c7824 */ /* 0x000fe400078e00ff */
[----:B------:R-:W-:Y:S01]  /*0d10*/  FFMA R7, R20, R11, R7 ;  /* 0x0000000b14077223 */ /* 0x000fe20000000007 */
[----:B------:R-:W-:Y:S02]  /*0d20*/  SHF.L.U32 R10, R21, 0x10, RZ ;  /* 0x00000010150a7819 */ /* 0x000fe400000006ff */
[----:B------:R-:W-:-:S03]  /*0d30*/  SHF.L.U32 R11, R22, 0x10, RZ ;  /* 0x00000010160b7819 */ /* 0x000fc600000006ff */
[----:B------:R-:W-:Y:S01]  /*0d40*/  FFMA R10, R10, R12, R7 ;  /* 0x0000000c0a0a7223 */ /* 0x000fe20000000007 */
[----:B------:R-:W-:-:S04]  /*0d50*/  IMAD.U32 R13, R8, 0x10000, RZ ;  /* 0x00010000080d7824 */ /* 0x000fc800078e00ff */
[----:B------:R-:W-:-:S07]  /*0d60*/  FFMA R10, R11, R13, R10 ;  /* 0x0000000d0b0a7223 */ /* 0x000fce000000000a */
.L_x_212:
[----:B------:R-:W-:Y:S05]  /*0d70*/  BRA.U !UP1, `(.L_x_211) ;  /* 0x0000000109d07547 */ /* 0x000fea000b800000 */
[----:B------:R-:W0:Y:S01]  /*0d80*/  LDCU UR6, c[0x0][0x3ac] ;  /* 0x00007580ff0677ac */ /* 0x000e220008000800 */
[----:B------:R-:W-:Y:S02]  /*0d90*/  UISETP.NE.AND UP0, UPT, UR9, 0x1, UPT ;  /* 0x000000010900788c */ /* 0x000fe4000bf05270 */
[----:B0-----:R-:W-:-:S07]  /*0da0*/  ULOP3.LUT UP1, URZ, UR6, 0x1, URZ, 0xc0, !UPT ;  /* 0x0000000106ff7892 */ /* 0x001fce000f82c0ff */
[----:B------:R-:W-:Y:S05]  /*0db0*/  BRA.U !UP0, `(.L_x_213) ;  /* 0x0000000108807547 */ /* 0x000fea000b800000 */
[----:B------:R-:W0:Y:S01]  /*0dc0*/  LDCU UR6, c[0x0][0x3b0] ;  /* 0x00007600ff0677ac */ /* 0x000e220008000800 */
[----:B------:R-:W1:Y:S01]  /*0dd0*/  LDC.64 R12, c[0x0][0x388] ;  /* 0x0000e200ff0c7b82 */ /* 0x000e620000000a00 */
[C---:B------:R-:W-:Y:S01]  /*0de0*/  VIADD R7, R5.reuse, UR12 ;  /* 0x0000000c05077c36 */ /* 0x040fe20008000000 */
[----:B------:R-:W2:Y:S06]  /*0df0*/  LDCU UR8, c[0x0][0x3b0] ;  /* 0x00007600ff0877ac */ /* 0x000eac0008000800 */
[----:B------:R-:W3:Y:S08]  /*0e00*/  LDC.64 R16, c[0x0][0x380] ;  /* 0x0000e000ff107b82 */ /* 0x000ef00000000a00 */
[----:B------:R-:W4:Y:S01]  /*0e10*/  LDC.64 R8, c[0x0][0x380] ;  /* 0x0000e000ff087b82 */ /* 0x000f220000000a00 */
[----:B0-----:R-:W-:-:S05]  /*0e20*/  IMAD R11, R5, UR6, RZ ;  /* 0x00000006050b7c24 */ /* 0x001fca000f8e02ff */
[C---:B------:R-:W-:Y:S02]  /*0e30*/  IADD3 R15, P0, PT, R11.reuse, R4, RZ ;  /* 0x000000040b0f7210 */ /* 0x040fe40007f1e0ff */
[C---:B--2---:R-:W-:Y:S02]  /*0e40*/  IADD3 R19, PT, PT, R11.reuse, UR8, RZ ;  /* 0x000000080b137c10 */ /* 0x044fe4000fffe0ff */
[----:B------:R-:W-:Y:S02]  /*0e50*/  LEA.HI.X.SX32 R18, R11, R6, 0x1, P0 ;  /* 0x000000060b127211 */ /* 0x000fe400000f0eff */
[----:B-1----:R-:W-:Y:S02]  /*0e60*/  LEA R14, P1, R15, R12, 0x1 ;  /* 0x0000000c0f0e7211 */ /* 0x002fe400078208ff */
[----:B------:R-:W-:Y:S01]  /*0e70*/  IADD3 R11, P2, PT, R5, UR12, RZ ;  /* 0x0000000c050b7c10 */ /* 0x000fe2000ff5e0ff */
[----:B---3--:R-:W-:Y:S01]  /*0e80*/  IMAD.WIDE.U32 R16, R7, 0x2, R16 ;  /* 0x0000000207107825 */ /* 0x008fe200078e0010 */
[----:B------:R-:W-:-:S02]  /*0e90*/  IADD3 R7, P0, PT, R19, R4, RZ ;  /* 0x0000000413077210 */ /* 0x000fc40007f1e0ff */
[-C--:B------:R-:W-:Y:S01]  /*0ea0*/  LEA.HI.X R15, R15, R13.reuse, R18, 0x1, P1 ;  /* 0x0000000d0f0f7211 */ /* 0x080fe200008f0c12 */
[----:B------:R-:W-:Y:S01]  /*0eb0*/  IMAD.X R18, RZ, RZ, RZ, P2 ;  /* 0x000000ffff127224 */ /* 0x000fe200010e06ff */
[----:B------:R-:W-:Y:S01]  /*0ec0*/  LEA.HI.X.SX32 R20, R19, R6, 0x1, P0 ;  /* 0x0000000613147211 */ /* 0x000fe200000f0eff */
[----:B------:R-:W2:Y:S01]  /*0ed0*/  LDG.E.U16 R16, desc[UR10][R16.64] ;  /* 0x0000000a10107981 */ /* 0x000ea2000c1e1500 */
[----:B------:R-:W-:Y:S02]  /*0ee0*/  LEA R12, P0, R7, R12, 0x1 ;  /* 0x0000000c070c7211 */ /* 0x000fe400078008ff */
[----:B----4-:R-:W-:Y:S01]  /*0ef0*/  LEA R8, P1, R11, R8, 0x1 ;  /* 0x000000080b087211 */ /* 0x010fe200078208ff */
[----:B------:R-:W3:Y:S01]  /*0f00*/  LDG.E.U16 R14, desc[UR10][R14.64] ;  /* 0x0000000a0e0e7981 */ /* 0x000ee2000c1e1500 */
[----:B------:R-:W-:Y:S02]  /*0f10*/  LEA.HI.X R13, R7, R13, R20, 0x1, P0 ;  /* 0x0000000d070d7211 */ /* 0x000fe400000f0c14 */
[----:B------:R-:W-:-:S03]  /*0f20*/  LEA.HI.X R9, R11, R9, R18, 0x1, P1 ;  /* 0x000000090b097211 */ /* 0x000fc600008f0c12 */
[----:B------:R-:W4:Y:S04]  /*0f30*/  LDG.E.U16 R12, desc[UR10][R12.64] ;  /* 0x0000000a0c0c7981 */ /* 0x000f28000c1e1500 */
[----:B------:R-:W4:Y:S01]  /*0f40*/  LDG.E.U16 R8, desc[UR10][R8.64+0x2] ;  /* 0x0000020a08087981 */ /* 0x000f22000c1e1500 */
[----:B------:R-:W-:Y:S02]  /*0f50*/  IADD3 R5, PT, PT, R5, 0x2, RZ ;  /* 0x0000000205057810 */ /* 0x000fe40007ffe0ff */
[----:B--2---:R-:W-:Y:S01]  /*0f60*/  SHF.L.U32 R7, R16, 0x10, RZ ;  /* 0x0000001010077819 */ /* 0x004fe200000006ff */
[----:B---3--:R-:W-:-:S04]  /*0f70*/  IMAD.U32 R11, R14, 0x10000, RZ ;  /* 0x000100000e0b7824 */ /* 0x008fc800078e00ff */
[----:B------:R-:W-:Y:S01]  /*0f80*/  FFMA R7, R7, R11, R10 ;  /* 0x0000000b07077223 */ /* 0x000fe2000000000a */
[----:B----4-:R-:W-:Y:S01]  /*0f90*/  IMAD.U32 R19, R12, 0x10000, RZ ;  /* 0x000100000c137824 */ /* 0x010fe200078e00ff */
[----:B------:R-:W-:-:S05]  /*0fa0*/  SHF.L.U32 R18, R8, 0x10, RZ ;  /* 0x0000001008127819 */ /* 0x000fca00000006ff */
[----:B------:R-:W-:-:S07]  /*0fb0*/  FFMA R10, R18, R19, R7 ;  /* 0x00000013120a7223 */ /* 0x000fce0000000007 */
.L_x_213:
[----:B------:R-:W-:Y:S05]  /*0fc0*/  BRA.U !UP1, `(.L_x_211) ;  /* 0x00000001093c7547 */ /* 0x000fea000b800000 */
[----:B------:R-:W0:Y:S01]  /*0fd0*/  LDCU UR6, c[0x0][0x3b0] ;  /* 0x00007600ff0677ac */ /* 0x000e220008000800 */
[----:B------:R-:W1:Y:S01]  /*0fe0*/  LDC.64 R8, c[0x0][0x380] ;  /* 0x0000e000ff087b82 */ /* 0x000e620000000a00 */
[----:B------:R-:W2:Y:S01]  /*0ff0*/  LDCU.64 UR8, c[0x0][0x388] ;  /* 0x00007100ff0877ac */ /* 0x000ea20008000a00 */
[C---:B0-----:R-:W-:Y:S02]  /*1000*/  IMAD R7, R5.reuse, UR6, RZ ;  /* 0x0000000605077c24 */ /* 0x041fe4000f8e02ff */
[----:B------:R-:W-:-:S03]  /*1010*/  VIADD R5, R5, UR12 ;  /* 0x0000000c05057c36 */ /* 0x000fc60008000000 */
[----:B------:R-:W-:Y:S01]  /*1020*/  IADD3 R11, P0, PT, R7, R4, RZ ;  /* 0x00000004070b7210 */ /* 0x000fe20007f1e0ff */
[----:B-1----:R-:W-:-:S03]  /*1030*/  IMAD.WIDE.U32 R4, R5, 0x2, R8 ;  /* 0x0000000205047825 */ /* 0x002fc600078e0008 */
[----:B------:R-:W-:Y:S02]  /*1040*/  LEA.HI.X.SX32 R12, R7, R6, 0x1, P0 ;  /* 0x00000006070c7211 */ /* 0x000fe400000f0eff */
[C---:B--2---:R-:W-:Y:S01]  /*1050*/  LEA R6, P0, R11.reuse, UR8, 0x1 ;  /* 0x000000080b067c11 */ /* 0x044fe2000f8008ff */
[----:B------:R-:W2:Y:S03]  /*1060*/  LDG.E.U16 R4, desc[UR10][R4.64] ;  /* 0x0000000a04047981 */ /* 0x000ea6000c1e1500 */
[----:B------:R-:W-:-:S05]  /*1070*/  LEA.HI.X R7, R11, UR9, R12, 0x1, P0 ;  /* 0x000000090b077c11 */ /* 0x000fca00080f0c0c */
[----:B------:R-:W3:Y:S01]  /*1080*/  LDG.E.U16 R6, desc[UR10][R6.64] ;  /* 0x0000000a06067981 */ /* 0x000ee2000c1e1500 */
[----:B--2---:R-:W-:Y:S01]  /*1090*/  SHF.L.U32 R9, R4, 0x10, RZ ;  /* 0x0000001004097819 */ /* 0x004fe200000006ff */
[----:B---3--:R-:W-:-:S04]  /*10a0*/  IMAD.U32 R8, R6, 0x10000, RZ ;  /* 0x0001000006087824 */ /* 0x008fc800078e00ff */
[----:B------:R-:W-:-:S07]  /*10b0*/  FFMA R10, R9, R8, R10 ;  /* 0x00000008090a7223 */ /* 0x000fce000000000a */
.L_x_211:
[----:B------:R-:W0:Y:S01]  /*10c0*/  LDCU UR6, c[0x0][0x3b4] ;  /* 0x00007680ff0677ac */ /* 0x000e220008000800 */
[----:B-----5:R-:W-:Y:S01]  /*10d0*/  FFMA R0, R3, R10, R0 ;  /* 0x0000000a03007223 */ /* 0x020fe20000000000 */
[----:B------:R-:W-:-:S04]  /*10e0*/  UIADD3 UR4, UPT, UPT, UR4, 0x1, URZ ;  /* 0x0000000104047890 */ /* 0x000fc8000fffe0ff */
[----:B0-----:R-:W-:-:S09]  /*10f0*/  UISETP.NE.AND UP0, UPT, UR4, UR6, UPT ;  /* 0x000000060400728c */ /* 0x001fd2000bf05270 */
[----:B------:R-:W-:Y:S05]  /*1100*/  BRA.U !UP0, `(.L_x_207) ;  /* 0x0000000508c87547 */ /* 0x000fea000b800000 */
[----:B------:R-:W-:Y:S05]  /*1110*/  BRA `(.L_x_214) ;  /* 0xfffffff000287947 */ /* 0x000fea000383ffff */
.L_x_208:
[----:B------:R-:W0:Y:S01]  /*1120*/  LDCU UR4, c[0x0][0x3b4] ;  /* 0x00007680ff0477ac */ /* 0x000e220008000800 */
[----:B------:R-:W-:Y:S01]  /*1130*/  MOV R0, RZ ;  /* 0x000000ff00007202 */ /* 0x000fe20000000f00 */
[----:B------:R-:W-:Y:S01]  /*1140*/  IMAD.MOV.U32 R3, RZ, RZ, RZ ;  /* 0x000000ffff037224 */ /* 0x000fe200078e00ff */
[----:B------:R-:W-:Y:S02]  /*1150*/  UISETP.GE.U32.AND UP0, UPT, UR5, 0x10, UPT ;  /* 0x000000100500788c */ /* 0x000fe4000bf06070 */
[----:B------:R-:W-:-:S04]  /*1160*/  ULOP3.LUT UR7, UR5, 0xf, URZ, 0xc0, !UPT ;  /* 0x0000000f05077892 */ /* 0x000fc8000f8ec0ff */
[----:B------:R-:W-:Y:S02]  /*1170*/  UISETP.NE.AND UP1, UPT, UR7, URZ, UPT ;  /* 0x000000ff0700728c */ /* 0x000fe4000bf25270 */
[----:B0-----:R-:W-:Y:S01]  /*1180*/  UIMAD UR6, UR13, UR4, URZ ;  /* 0x000000040d0672a4 */ /* 0x001fe2000f8e02ff */
[----:B------:R-:W-:Y:S11]  /*1190*/  BRA.U !UP0, `(.L_x_215) ;  /* 0x0000000108a87547 */ /* 0x000ff6000b800000 */
[----:B------:R-:W-:Y:S01]  /*11a0*/  ULOP3.LUT UR4, UR5, 0x7ffffff0, URZ, 0xc0, !UPT ;  /* 0x7ffffff005047892 */ /* 0x000fe2000f8ec0ff */
[----:B------:R-:W-:Y:S02]  /*11b0*/  HFMA2 R0, -RZ, RZ, 0, 0 ;  /* 0x00000000ff007431 */ /* 0x000fe400000001ff */
[----:B------:R-:W-:-:S03]  /*11c0*/  IMAD.MOV.U32 R6, RZ, RZ, RZ ;  /* 0x000000ffff067224 */ /* 0x000fc600078e00ff */
[----:B------:R-:W-:-:S07]  /*11d0*/  MOV R3, UR4 ;  /* 0x0000000400037c02 */ /* 0x000fce0008000f00 */
.L_x_216:
[----:B------:R-:W0:Y:S01]  /*11e0*/  LDC.64 R4, c[0x0][0x390] ;  /* 0x0000e400ff047b82 */ /* 0x000e220000000a00 */
[----:B------:R-:W-:-:S04]  /*11f0*/  VIADD R7, R6, UR6 ;  /* 0x0000000606077c36 */ /* 0x000fc80008000000 */
[----:B0-----:R-:W-:-:S05]  /*1200*/  IMAD.WIDE.U32 R4, R7, 0x4, R4 ;  /* 0x0000000407047825 */ /* 0x001fca00078e0004 */
[----:B------:R-:W2:Y:S04]  /*1210*/  LDG.E R15, desc[UR10][R4.64] ;  /* 0x0000000a040f7981 */ /* 0x000ea8000c1e1900 */
[----:B------:R-:W3:Y:S04]  /*1220*/  LDG.E R16, desc[UR10][R4.64+0x4] ;  /* 0x0000040a04107981 */ /* 0x000ee8000c1e1900 */
[----:B------:R-:W4:Y:S04]  /*1230*/  LDG.E R18, desc[UR10][R4.64+0x8] ;  /* 0x0000080a04127981 */ /* 0x000f28000c1e1900 */
[----:B------:R-:W5:Y:S04]  /*1240*/  LDG.E R20, desc[UR10][R4.64+0xc] ;  /* 0x00000c0a04147981 */ /* 0x000f68000c1e1900 */
        /* <DEDUP_REMOVED lines=11> */
[----:B------:R-:W5:Y:S01]  /*1300*/  LDG.E R14, desc[UR10][R4.64+0x3c] ;  /* 0x00003c0a040e7981 */ /* 0x000f62000c1e1900 */
[----:B------:R-:W-:-:S04]  /*1310*/  IADD3 R6, PT, PT, R6, 0x10, RZ ;  /* 0x0000001006067810 */ /* 0x000fc80007ffe0ff */
[----:B------:R-:W-:Y:S01]  /*1320*/  ISETP.NE.AND P0, PT, R6, R3, PT ;  /* 0x000000030600720c */ /* 0x000fe20003f05270 */
[----:B--2---:R-:W-:-:S04]  /*1330*/  FFMA R15, RZ, R15, R0 ;  /* 0x0000000fff0f7223 */ /* 0x004fc80000000000 */
[----:B---3--:R-:W-:-:S04]  /*1340*/  FFMA R15, RZ, R16, R15 ;  /* 0x00000010ff0f7223 */ /* 0x008fc8000000000f */
[----:B----4-:R-:W-:-:S04]  /*1350*/  FFMA R15, RZ, R18, R15 ;  /* 0x00000012ff0f7223 */ /* 0x010fc8000000000f */
[----:B-----5:R-:W-:-:S04]  /*1360*/  FFMA R15, RZ, R20, R15 ;  /* 0x00000014ff0f7223 */ /* 0x020fc8000000000f */
[----:B------:R-:W-:-:S04]  /*1370*/  FFMA R15, RZ, R22, R15 ;  /* 0x00000016ff0f7223 */ /* 0x000fc8000000000f */
        /* <DEDUP_REMOVED lines=10> */
[----:B------:R-:W-:Y:S01]  /*1420*/  FFMA R0, RZ, R14, R7 ;  /* 0x0000000eff007223 */ /* 0x000fe20000000007 */
[----:B------:R-:W-:Y:S06]  /*1430*/  @P0 BRA `(.L_x_216) ;  /* 0xfffffffc00680947 */ /* 0x000fec000383ffff */
.L_x_215:
[----:B------:R-:W-:Y:S05]  /*1440*/  BRA.U !UP1, `(.L_x_207) ;  /* 0x0000000109f87547 */ /* 0x000fea000b800000 */
[----:B------:R-:W-:Y:S02]  /*1450*/  UISETP.GE.U32.AND UP0, UPT, UR7, 0x8, UPT ;  /* 0x000000080700788c */ /* 0x000fe4000bf06070 */
[----:B------:R-:W-:-:S04]  /*1460*/  ULOP3.LUT UR4, UR5, 0x7, URZ, 0xc0, !UPT ;  /* 0x0000000705047892 */ /* 0x000fc8000f8ec0ff */
[----:B------:R-:W-:-:S03]  /*1470*/  UISETP.NE.AND UP1, UPT, UR4, URZ, UPT ;  /* 0x000000ff0400728c */ /* 0x000fc6000bf25270 */
[----:B------:R-:W-:Y:S08]  /*1480*/  BRA.U !UP0, `(.L_x_217) ;  /* 0x0000000108647547 */ /* 0x000ff0000b800000 */
[----:B------:R-:W0:Y:S01]  /*1490*/  LDC.64 R6, c[0x0][0x390] ;  /* 0x0000e400ff067b82 */ /* 0x000e220000000a00 */
[C---:B------:R-:W-:Y:S01]  /*14a0*/  IADD3 R8, P0, PT, R3.reuse, UR6, RZ ;  /* 0x0000000603087c10 */ /* 0x040fe2000ff1e0ff */
[----:B------:R-:W-:-:S03]  /*14b0*/  VIADD R5, R3, UR6 ;  /* 0x0000000603057c36 */ /* 0x000fc60008000000 */
[----:B------:R-:W-:-:S03]  /*14c0*/  IADD3.X R9, PT, PT, RZ, RZ, RZ, P0, !PT ;  /* 0x000000ffff097210 */ /* 0x000fc600007fe4ff */
[----:B------:R-:W1:Y:S01]  /*14d0*/  LDC.64 R10, c[0x0][0x390] ;  /* 0x0000e400ff0a7b82 */ /* 0x000e620000000a00 */
[----:B0-----:R-:W-:-:S06]  /*14e0*/  IMAD.WIDE.U32 R6, R5, 0x4, R6 ;  /* 0x0000000405067825 */ /* 0x001fcc00078e0006 */
[----:B------:R-:W2:Y:S01]  /*14f0*/  LDG.E R7, desc[UR10][R6.64] ;  /* 0x0000000a06077981 */ /* 0x000ea2000c1e1900 */
[----:B-1----:R-:W-:-:S04]  /*1500*/  LEA R4, P0, R8, R10, 0x2 ;  /* 0x0000000a08047211 */ /* 0x002fc800078010ff */
[----:B------:R-:W-:-:S05]  /*1510*/  LEA.HI.X R5, R8, R11, R9, 0x2, P0 ;  /* 0x0000000b08057211 */ /* 0x000fca00000f1409 */
[----:B------:R-:W3:Y:S04]  /*1520*/  LDG.E R9, desc[UR10][R4.64+0x4] ;  /* 0x0000040a04097981 */ /* 0x000ee8000c1e1900 */
[----:B------:R-:W4:Y:S04]  /*1530*/  LDG.E R11, desc[UR10][R4.64+0x8] ;  /* 0x0000080a040b7981 */ /* 0x000f28000c1e1900 */
[----:B------:R-:W5:Y:S04]  /*1540*/  LDG.E R13, desc[UR10][R4.64+0xc] ;  /* 0x00000c0a040d7981 */ /* 0x000f68000c1e1900 */
[----:B------:R-:W5:Y:S04]  /*1550*/  LDG.E R15, desc[UR10][R4.64+0x10] ;  /* 0x0000100a040f7981 */ /* 0x000f68000c1e1900 */
[----:B------:R-:W5:Y:S04]  /*1560*/  LDG.E R17, desc[UR10][R4.64+0x14] ;  /* 0x0000140a04117981 */ /* 0x000f68000c1e1900 */
[----:B------:R-:W5:Y:S04]  /*1570*/  LDG.E R19, desc[UR10][R4.64+0x18] ;  /* 0x0000180a04137981 */ /* 0x000f68000c1e1900 */
[----:B------:R-:W5:Y:S01]  /*1580*/  LDG.E R21, desc[UR10][R4.64+0x1c] ;  /* 0x00001c0a04157981 */ /* 0x000f62000c1e1900 */
[----:B------:R-:W-:-:S02]  /*1590*/  VIADD R3, R3, 0x8 ;  /* 0x0000000803037836 */ /* 0x000fc40000000000 */
[----:B--2---:R-:W-:-:S04]  /*15a0*/  FFMA R0, RZ, R7, R0 ;  /* 0x00000007ff007223 */ /* 0x004fc80000000000 */
[----:B---3--:R-:W-:-:S04]  /*15b0*/  FFMA R0, RZ, R9, R0 ;  /* 0x00000009ff007223 */ /* 0x008fc80000000000 */
[----:B----4-:R-:W-:-:S04]  /*15c0*/  FFMA R0, RZ, R11, R0 ;  /* 0x0000000bff007223 */ /* 0x010fc80000000000 */
[----:B-----5:R-:W-:-:S04]  /*15d0*/  FFMA R0, RZ, R13, R0 ;  /* 0x0000000dff007223 */ /* 0x020fc80000000000 */
[----:B------:R-:W-:-:S04]  /*15e0*/  FFMA R0, RZ, R15, R0 ;  /* 0x0000000fff007223 */ /* 0x000fc80000000000 */
[----:B------:R-:W-:-:S04]  /*15f0*/  FFMA R0, RZ, R17, R0 ;  /* 0x00000011ff007223 */ /* 0x000fc80000000000 */
[----:B------:R-:W-:-:S04]  /*1600*/  FFMA R0, RZ, R19, R0 ;  /* 0x00000013ff007223 */ /* 0x000fc80000000000 */
[----:B------:R-:W-:-:S07]  /*1610*/  FFMA R0, RZ, R21, R0 ;  /* 0x00000015ff007223 */ /* 0x000fce0000000000 */
.L_x_217:
[----:B------:R-:W-:Y:S05]  /*1620*/  BRA.U !UP1, `(.L_x_207) ;  /* 0x0000000109807547 */ /* 0x000fea000b800000 */
[----:B------:R-:W-:Y:S02]  /*1630*/  UISETP.GE.U32.AND UP0, UPT, UR4, 0x4, UPT ;  /* 0x000000040400788c */ /* 0x000fe4000bf06070 */
[----:B------:R-:W-:-:S04]  /*1640*/  ULOP3.LUT UR5, UR5, 0x3, URZ, 0xc0, !UPT ;  /* 0x0000000305057892 */ /* 0x000fc8000f8ec0ff */
[----:B------:R-:W-:-:S03]  /*1650*/  UISETP.NE.AND UP1, UPT, UR5, URZ, UPT ;  /* 0x000000ff0500728c */ /* 0x000fc6000bf25270 */
[----:B------:R-:W-:Y:S08]  /*1660*/  BRA.U !UP0, `(.L_x_218) ;  /* 0x0000000108447547 */ /* 0x000ff0000b800000 */
[----:B------:R-:W0:Y:S01]  /*1670*/  LDC.64 R4, c[0x0][0x390] ;  /* 0x0000e400ff047b82 */ /* 0x000e220000000a00 */
[C---:B------:R-:W-:Y:S02]  /*1680*/  IADD3 R8, P0, PT, R3.reuse, UR6, RZ ;  /* 0x0000000603087c10 */ /* 0x040fe4000ff1e0ff */
[----:B------:R-:W-:-:S03]  /*1690*/  IADD3 R7, PT, PT, R3, UR6, RZ ;  /* 0x0000000603077c10 */ /* 0x000fc6000fffe0ff */
[----:B------:R-:W-:Y:S02]  /*16a0*/  IMAD.X R9, RZ, RZ, RZ, P0 ;  /* 0x000000ffff097224 */ /* 0x000fe400000e06ff */
[----:B------:R-:W1:Y:S01]  /*16b0*/  LDC.64 R10, c[0x0][0x390] ;  /* 0x0000e400ff0a7b82 */ /* 0x000e620000000a00 */
[----:B0-----:R-:W-:-:S06]  /*16c0*/  IMAD.WIDE.U32 R4, R7, 0x4, R4 ;  /* 0x0000000407047825 */ /* 0x001fcc00078e0004 */
[----:B------:R-:W2:Y:S01]  /*16d0*/  LDG.E R5, desc[UR10][R4.64] ;  /* 0x0000000a04057981 */ /* 0x000ea2000c1e1900 */
[----:B-1----:R-:W-:-:S04]  /*16e0*/  LEA R6, P0, R8, R10, 0x2 ;  /* 0x0000000a08067211 */ /* 0x002fc800078010ff */
[----:B------:R-:W-:-:S05]  /*16f0*/  LEA.HI.X R7, R8, R11, R9, 0x2, P0 ;  /* 0x0000000b08077211 */ /* 0x000fca00000f1409 */
[----:B------:R-:W3:Y:S04]  /*1700*/  LDG.E R9, desc[UR10][R6.64+0x4] ;  /* 0x0000040a06097981 */ /* 0x000ee8000c1e1900 */
[----:B------:R-:W4:Y:S04]  /*1710*/  LDG.E R11, desc[UR10][R6.64+0x8] ;  /* 0x0000080a060b7981 */ /* 0x000f28000c1e1900 */
[----:B------:R-:W5:Y:S01]  /*1720*/  LDG.E R13, desc[UR10][R6.64+0xc] ;  /* 0x00000c0a060d7981 */ /* 0x000f62000c1e1900 */
[----:B------:R-:W-:Y:S01]  /*1730*/  IADD3 R3, PT, PT, R3, 0x4, RZ ;  /* 0x0000000403037810 */ /* 0x000fe20007ffe0ff */
[----:B--2---:R-:W-:-:S04]  /*1740*/  FFMA R0, RZ, R5, R0 ;  /* 0x00000005ff007223 */ /* 0x004fc80000000000 */
[----:B---3--:R-:W-:-:S04]  /*1750*/  FFMA R0, RZ, R9, R0 ;  /* 0x00000009ff007223 */ /* 0x008fc80000000000 */
[----:B----4-:R-:W-:-:S04]  /*1760*/  FFMA R0, RZ, R11, R0 ;  /* 0x0000000bff007223 */ /* 0x010fc80000000000 */
[----:B-----5:R-:W-:-:S07]  /*1770*/  FFMA R0, RZ, R13, R0 ;  /* 0x0000000dff007223 */ /* 0x020fce0000000000 */
.L_x_218:
[----:B------:R-:W-:Y:S05]  /*1780*/  BRA.U !UP1, `(.L_x_207) ;  /* 0x0000000109287547 */ /* 0x000fea000b800000 */
[----:B------:R-:W0:Y:S01]  /*1790*/  LDC.64 R6, c[0x0][0x390] ;  /* 0x0000e400ff067b82 */ /* 0x000e220000000a00 */
[----:B------:R-:W-:-:S05]  /*17a0*/  UMOV UR4, URZ ;  /* 0x000000ff00047c82 */ /* 0x000fca0008000000 */
.L_x_219:
[----:B------:R-:W-:-:S04]  /*17b0*/  VIADD R5, R3, UR6 ;  /* 0x0000000603057c36 */ /* 0x000fc80008000000 */
[----:B0-----:R-:W-:-:S06]  /*17c0*/  IMAD.WIDE.U32 R4, R5, 0x4, R6 ;  /* 0x0000000405047825 */ /* 0x001fcc00078e0006 */
[----:B------:R-:W2:Y:S01]  /*17d0*/  LDG.E R5, desc[UR10][R4.64] ;  /* 0x0000000a04057981 */ /* 0x000ea2000c1e1900 */
[----:B------:R-:W-:Y:S01]  /*17e0*/  UIADD3 UR4, UPT, UPT, UR4, 0x1, URZ ;  /* 0x0000000104047890 */ /* 0x000fe2000fffe0ff */
[----:B------:R-:W-:-:S03]  /*17f0*/  IADD3 R3, PT, PT, R3, 0x1, RZ ;  /* 0x0000000103037810 */ /* 0x000fc60007ffe0ff */
[----:B------:R-:W-:Y:S01]  /*1800*/  UISETP.NE.AND UP0, UPT, UR4, UR5, UPT ;  /* 0x000000050400728c */ /* 0x000fe2000bf05270 */
[----:B--2---:R-:W-:-:S08]  /*1810*/  FFMA R0, RZ, R5, R0 ;  /* 0x00000005ff007223 */ /* 0x004fd00000000000 */
[----:B------:R-:W-:Y:S05]  /*1820*/  BRA.U UP0, `(.L_x_219) ;  /* 0xfffffffd00e07547 */ /* 0x000fea000b83ffff */
.L_x_207:
[----:B------:R-:W0:Y:S01]  /*1830*/  LDC R3, c[0x0][0x3b0] ;  /* 0x0000ec00ff037b82 */ /* 0x000e220000000800 */
[----:B------:R-:W-:-:S07]  /*1840*/  F2FP.BF16.F32.PACK_AB R0, RZ, R0 ;  /* 0x00000000ff00723e */ /* 0x000fce00000010ff */
[----:B------:R-:W1:Y:S01]  /*1850*/  LDC.64 R4, c[0x0][0x3a0] ;  /* 0x0000e800ff047b82 */ /* 0x000e620000000a00 */
[----:B0-----:R-:W-:-:S04]  /*1860*/  IMAD R3, R3, UR13, R2 ;  /* 0x0000000d03037c24 */ /* 0x001fc8000f8e0202 */
[----:B-1----:R-:W-:-:S05]  /*1870*/  IMAD.WIDE R2, R3, 0x2, R4 ;  /* 0x0000000203027825 */ /* 0x002fca00078e0204 */
[----:B------:R-:W-:Y:S01]  /*1880*/  STG.E.U16 desc[UR10][R2.64], R0 ;  /* 0x0000000002007986 */ /* 0x000fe2000c10150a */
[----:B------:R-:W-:Y:S05]  /*1890*/  EXIT ;  /* 0x000000000000794d */ /* 0x000fea0003800000 */
.L_x_220:
        /* <DEDUP_REMOVED lines=14> */
.L_x_279:


//--------------------- .text._Z21indexed_matmul_kernelI6__halfEvPKT_S3_PKfPKjPS1_iiiii --------------------------
	.section	.text._Z21indexed_matmul_kernelI6__halfEvPKT_S3_PKfPKjPS1_iiiii,"ax",@progbits
	.align	128
        .global         _Z21indexed_matmul_kernelI6__halfEvPKT_S3_PKfPKjPS1_iiiii
        .type           _Z21indexed_matmul_kernelI6__halfEvPKT_S3_PKfPKjPS1_iiiii,@function
        .size           _Z21indexed_matmul_kernelI6__halfEvPKT_S3_PKfPKjPS1_iiiii,(.L_x_280 - _Z21indexed_matmul_kernelI6__halfEvPKT_S3_PKfPKjPS1_iiiii)
        .other          _Z21indexed_matmul_kernelI6__halfEvPKT_S3_PKfPKjPS1_iiiii,@"STO_CUDA_ENTRY STV_DEFAULT"
_Z21indexed_matmul_kernelI6__halfEvPKT_S3_PKfPKjPS1_iiiii:
.text._Z21indexed_matmul_kernelI6__halfEvPKT_S3_PKfPKjPS1_iiiii:
        /* <DEDUP_REMOVED lines=12> */
[----:B------:R-:W-:Y:S01]  /*00c0*/  HFMA2 R0, -RZ, RZ, 0, 0 ;  /* 0x00000000ff007431 */ /* 0x000fe200000001ff */
        /* <DEDUP_REMOVED lines=15> */
.L_x_228:
        /* <DEDUP_REMOVED lines=12> */
[----:B------:R-:W-:Y:S02]  /*0280*/  HFMA2 R5, -RZ, RZ, 0, 0 ;  /* 0x00000000ff057431 */ /* 0x000fe400000001ff */
[----:B------:R-:W-:Y:S02]  /*0290*/  IMAD.MOV.U32 R10, RZ, RZ, RZ ;  /* 0x000000ffff0a7224 */ /* 0x000fe400078e00ff */
[----:B--2---:R-:W-:-:S05]  /*02a0*/  IMAD R7, R8, UR6, RZ ;  /* 0x0000000608077c24 */ /* 0x004fca000f8e02ff */
[----:B------:R-:W-:-:S04]  /*02b0*/  IADD3 R4, P0, PT, R2, R7, RZ ;  /* 0x0000000702047210 */ /* 0x000fc80007f1e0ff */
[----:B------:R-:W-:Y:S01]  /*02c0*/  LEA.HI.X.SX32 R6, R7, RZ, 0x1, P0 ;  /* 0x000000ff07067211 */ /* 0x000fe200000f0eff */
[----:B0-----:R-:W-:Y:S08]  /*02d0*/  BRA.U !UP0, `(.L_x_223) ;  /* 0x0000000508b47547 */ /* 0x001ff0000b800000 */
[----:B------:R-:W0:Y:S01]  /*02e0*/  LDCU UR8, c[0x0][0x380] ;  /* 0x00007000ff0877ac */ /* 0x000e220008000800 */
[----:B------:R-:W1:Y:S01]  /*02f0*/  LDC R8, c[0x0][0x3b0] ;  /* 0x0000ec00ff087b82 */ /* 0x000e620000000800 */
[----:B------:R-:W-:Y:S01]  /*0300*/  IMAD.MOV.U32 R10, RZ, RZ, RZ ;  /* 0x000000ffff0a7224 */ /* 0x000fe200078e00ff */
[----:B------:R-:W-:Y:S01]  /*0310*/  MOV R9, RZ ;  /* 0x000000ff00097202 */ /* 0x000fe20000000f00 */
[----:B------:R-:W2:Y:S01]  /*0320*/  LDCU UR6, c[0x0][0x3b0] ;  /* 0x00007600ff0677ac */ /* 0x000ea20008000800 */
[----:B------:R-:W-:Y:S01]  /*0330*/  IMAD.U32 R13, RZ, RZ, UR7 ;  /* 0x00000007ff0d7e24 */ /* 0x000fe2000f8e00ff */
[----:B------:R-:W-:-:S03]  /*0340*/  UIADD3 UR9, UPT, UPT, -UR5, URZ, URZ ;  /* 0x000000ff05097290 */ /* 0x000fc6000fffe1ff */
[----:B------:R-:W3:Y:S01]  /*0350*/  LDC R5, c[0x0][0x3b0] ;  /* 0x0000ec00ff057b82 */ /* 0x000ee20000000800 */
[----:B------:R-:W4:Y:S01]  /*0360*/  LDCU.64 UR14, c[0x0][0x388] ;  /* 0x00007100ff0e77ac */ /* 0x000f220008000a00 */
[----:B0-----:R-:W-:Y:S02]  /*0370*/  ULEA UR8, UR12, UR8, 0x1 ;  /* 0x000000080c087291 */ /* 0x001fe4000f8e08ff */
[----:B--2---:R-:W-:Y:S02]  /*0380*/  USHF.L.U32 UR16, UR6, 0x1, URZ ;  /* 0x0000000106107899 */ /* 0x004fe400080006ff */
[----:B------:R-:W-:Y:S01]  /*0390*/  USHF.L.U32 UR17, UR6, 0x2, URZ ;  /* 0x0000000206117899 */ /* 0x000fe200080006ff */
[----:B-1----:R-:W-:Y:S01]  /*03a0*/  IMAD R11, R8, 0x7, RZ ;  /* 0x00000007080b7824 */ /* 0x002fe200078e02ff */
[----:B------:R-:W-:Y:S02]  /*03b0*/  UIMAD UR18, UR6, 0x5, URZ ;  /* 0x00000005061278a4 */ /* 0x000fe4000f8e02ff */
[----:B------:R-:W-:Y:S01]  /*03c0*/  UIMAD UR19, UR6, 0x6, URZ ;  /* 0x00000006061378a4 */ /* 0x000fe2000f8e02ff */
[----:B------:R-:W-:Y:S01]  /*03d0*/  MOV R7, UR16 ;  /* 0x0000001000077c02 */ /* 0x000fe20008000f00 */
[----:B------:R-:W-:Y:S01]  /*03e0*/  UIMAD UR6, UR6, 0x3, URZ ;  /* 0x00000003060678a4 */ /* 0x000fe2000f8e02ff */
[----:B------:R-:W-:Y:S01]  /*03f0*/  MOV R25, UR17 ;  /* 0x0000001100197c02 */ /* 0x000fe20008000f00 */
[----:B------:R-:W-:Y:S01]  /*0400*/  UIADD3 UR8, UPT, UPT, UR8, 0x8, URZ ;  /* 0x0000000808087890 */ /* 0x000fe2000fffe0ff */
[----:B------:R-:W-:Y:S01]  /*0410*/  IMAD.U32 R23, RZ, RZ, UR18 ;  /* 0x00000012ff177e24 */ /* 0x000fe2000f8e00ff */
[----:B------:R-:W-:-:S02]  /*0420*/  MOV R21, UR19 ;  /* 0x0000001300157c02 */ /* 0x000fc40008000f00 */
[----:B------:R-:W-:Y:S02]  /*0430*/  IMAD.U32 R27, RZ, RZ, UR6 ;  /* 0x00000006ff1b7e24 */ /* 0x000fe4000f8e00ff */
[----:B---34-:R-:W-:-:S07]  /*0440*/  MOV R12, UR8 ;  /* 0x00000008000c7c02 */ /* 0x018fce0008000f00 */
.L_x_224:
        /* <DEDUP_REMOVED lines=22> */
[----:B------:R1:W4:Y:S04]  /*05b0*/  LDG.E.U16 R28, desc[UR10][R28.64] ;  /* 0x0000000a1c1c7981 */ /* 0x000328000c1e1500 */
[----:B------:R-:W4:Y:S01]  /*05c0*/  LDG.E.U16 R24, desc[UR10][R12.64+-0x2] ;  /* 0xfffffe0a0c187981 */ /* 0x000f22000c1e1500 */
[----:B0-----:R-:W-:Y:S01]  /*05d0*/  IADD3 R17, P1, PT, R23, R4, RZ ;  /* 0x0000000417117210 */ /* 0x001fe20007f3e0ff */
[----:B--2---:R-:W-:-:S02]  /*05e0*/  HADD2.F32 R26, -RZ, R26.H0_H0 ;  /* 0x2000001aff1a7230 */ /* 0x004fc40000004100 */
[----:B---3--:R-:W-:Y:S02]  /*05f0*/  HADD2.F32 R14, -RZ, R14.H0_H0 ;  /* 0x2000000eff0e7230 */ /* 0x008fe40000004100 */
[----:B----4-:R-:W-:Y:S02]  /*0600*/  HADD2.F32 R15, -RZ, R20.H0_H0 ;  /* 0x20000014ff0f7230 */ /* 0x010fe40000004100 */
[----:B------:R-:W-:-:S03]  /*0610*/  HADD2.F32 R16, -RZ, R16.H0_H0 ;  /* 0x20000010ff107230 */ /* 0x000fc60000004100 */
[----:B------:R-:W-:Y:S01]  /*0620*/  FFMA R14, R15, R14, R10 ;  /* 0x0000000e0f0e7223 */ /* 0x000fe2000000000a */
[----:B------:R-:W-:Y:S01]  /*0630*/  IADD3 R10, P0, PT, R25, R4, RZ ;  /* 0x00000004190a7210 */ /* 0x000fe20007f1e0ff */
[----:B------:R-:W-:-:S03]  /*0640*/  HADD2.F32 R15, -RZ, R22.H0_H0 ;  /* 0x20000016ff0f7230 */ /* 0x000fc60000004100 */
[----:B-1----:R-:W-:Y:S01]  /*0650*/  LEA.HI.X.SX32 R29, R25, R6, 0x1, P0 ;  /* 0x00000006191d7211 */ /* 0x002fe200000f0eff */
[----:B------:R-:W-:Y:S02]  /*0660*/  HADD2.F32 R18, -RZ, R18.H0_H0 ;  /* 0x20000012ff127230 */ /* 0x000fe40000004100 */
[----:B------:R-:W-:Y:S01]  /*0670*/  FFMA R15, R15, R16, R14 ;  /* 0x000000100f0f7223 */ /* 0x000fe2000000000e */
[----:B------:R-:W-:Y:S01]  /*0680*/  LEA R14, P0, R10, UR14, 0x1 ;  /* 0x0000000e0a0e7c11 */ /* 0x000fe2000f8008ff */
[----:B------:R-:W-:Y:S02]  /*0690*/  HADD2.F32 R20, -RZ, R28.H0_H0 ;  /* 0x2000001cff147230 */ /* 0x000fe40000004100 */
[----:B------:R-:W-:Y:S01]  /*06a0*/  FFMA R18, R26, R18, R15 ;  /* 0x000000121a127223 */ /* 0x000fe2000000000f */
[----:B------:R-:W-:Y:S01]  /*06b0*/  LEA.HI.X R15, R10, UR15, R29, 0x1, P0 ;  /* 0x0000000f0a0f7c11 */ /* 0x000fe200080f0c1d */
[----:B------:R-:W2:Y:S01]  /*06c0*/  LDG.E.U16 R26, desc[UR10][R12.64+0x6] ;  /* 0x0000060a0c1a7981 */ /* 0x000ea2000c1e1500 */
[----:B------:R-:W-:Y:S01]  /*06d0*/  HADD2.F32 R19, -RZ, R24.H0_H0 ;  /* 0x20000018ff137230 */ /* 0x000fe20000004100 */
[----:B------:R-:W-:-:S02]  /*06e0*/  IADD3 R10, P2, PT, R21, R4, RZ ;  /* 0x00000004150a7210 */ /* 0x000fc40007f5e0ff */
[----:B------:R-:W-:Y:S01]  /*06f0*/  LEA.HI.X.SX32 R22, R23, R6, 0x1, P1 ;  /* 0x0000000617167211 */ /* 0x000fe200008f0eff */
[----:B------:R-:W3:Y:S01]  /*0700*/  LDG.E.U16 R14, desc[UR10][R14.64] ;  /* 0x0000000a0e0e7981 */ /* 0x000ee2000c1e1500 */
[----:B------:R-:W-:Y:S01]  /*0710*/  FFMA R20, R19, R20, R18 ;  /* 0x0000001413147223 */ /* 0x000fe20000000012 */
[----:B------:R-:W-:Y:S02]  /*0720*/  LEA.HI.X.SX32 R19, R21, R6, 0x1, P2 ;  /* 0x0000000615137211 */ /* 0x000fe400010f0eff */
[C---:B------:R-:W-:Y:S02]  /*0730*/  LEA R18, P1, R10.reuse, UR14, 0x1 ;  /* 0x0000000e0a127c11 */ /* 0x040fe4000f8208ff */
[C---:B------:R-:W-:Y:S02]  /*0740*/  LEA R16, P0, R17.reuse, UR14, 0x1 ;  /* 0x0000000e11107c11 */ /* 0x040fe4000f8008ff */
[----:B------:R-:W-:Y:S02]  /*0750*/  LEA.HI.X R19, R10, UR15, R19, 0x1, P1 ;  /* 0x0000000f0a137c11 */ /* 0x000fe400088f0c13 */
[----:B------:R-:W4:Y:S01]  /*0760*/  LDG.E.U16 R10, desc[UR10][R12.64] ;  /* 0x0000000a0c0a7981 */ /* 0x000f22000c1e1500 */
[----:B------:R-:W-:-:S02]  /*0770*/  LEA.HI.X R17, R17, UR15, R22, 0x1, P0 ;  /* 0x0000000f11117c11 */ /* 0x000fc400080f0c16 */
[C---:B------:R-:W-:Y:S01]  /*0780*/  IADD3 R24, P0, PT, R11.reuse, R4, RZ ;  /* 0x000000040b187210 */ /* 0x040fe20007f1e0ff */
[----:B------:R-:W2:Y:S03]  /*0790*/  LDG.E.U16 R22, desc[UR10][R12.64+0x2] ;  /* 0x0000020a0c167981 */ /* 0x000ea6000c1e1500 */
[----:B------:R-:W-:Y:S01]  /*07a0*/  LEA.HI.X.SX32 R29, R11, R6, 0x1, P0 ;  /* 0x000000060b1d7211 */ /* 0x000fe200000f0eff */
[----:B------:R-:W2:Y:S01]  /*07b0*/  LDG.E.U16 R16, desc[UR10][R16.64] ;  /* 0x0000000a10107981 */ /* 0x000ea2000c1e1500 */
[----:B------:R-:W-:-:S03]  /*07c0*/  LEA R28, P0, R24, UR14, 0x1 ;  /* 0x0000000e181c7c11 */ /* 0x000fc6000f8008ff */
[----:B------:R-:W2:Y:S01]  /*07d0*/  LDG.E.U16 R18, desc[UR10][R18.64] ;  /* 0x0000000a12127981 */ /* 0x000ea2000c1e1500 */
[----:B------:R-:W-:-:S03]  /*07e0*/  LEA.HI.X R29, R24, UR15, R29, 0x1, P0 ;  /* 0x0000000f181d7c11 */ /* 0x000fc600080f0c1d */
[----:B------:R0:W2:Y:S04]  /*07f0*/  LDG.E.U16 R24, desc[UR10][R12.64+0x4] ;  /* 0x0000040a0c187981 */ /* 0x0000a8000c1e1500 */
[----:B------:R-:W2:Y:S01]  /*0800*/  LDG.E.U16 R28, desc[UR10][R28.64] ;  /* 0x0000000a1c1c7981 */ /* 0x000ea2000c1e1500 */
        /* <DEDUP_REMOVED lines=8> */
[C---:B------:R-:W-:Y:S02]  /*0890*/  LEA R25, R8.reuse, R25, 0x3 ;  /* 0x0000001908197211 */ /* 0x040fe400078e18ff */
[C---:B------:R-:W-:Y:S02]  /*08a0*/  LEA R23, R8.reuse, R23, 0x3 ;  /* 0x0000001708177211 */ /* 0x040fe400078e18ff */
[----:B------:R-:W-:-:S02]  /*08b0*/  LEA R11, R8, R11, 0x3 ;  /* 0x0000000b080b7211 */ /* 0x000fc400078e18ff */
[----:B------:R-:W-:Y:S01]  /*08c0*/  LEA R9, R8, R9, 0x3 ;  /* 0x0000000908097211 */ /* 0x000fe200078e18ff */
[----:B---3--:R-:W-:Y:S02]  /*08d0*/  HADD2.F32 R14, -RZ, R14.H0_H0 ;  /* 0x2000000eff0e7230 */ /* 0x008fe40000004100 */
[----:B----4-:R-:W-:-:S05]  /*08e0*/  HADD2.F32 R15, -RZ, R10.H0_H0 ;  /* 0x2000000aff0f7230 */ /* 0x010fca0000004100 */
[----:B------:R-:W-:Y:S01]  /*08f0*/  FFMA R14, R15, R14, R20 ;  /* 0x0000000e0f0e7223 */ /* 0x000fe20000000014 */
[----:B--2---:R-:W-:Y:S02]  /*0900*/  HADD2.F32 R15, -RZ, R22.H0_H0 ;  /* 0x20000016ff0f7230 */ /* 0x004fe40000004100 */
[----:B------:R-:W-:Y:S02]  /*0910*/  HADD2.F32 R16, -RZ, R16.H0_H0 ;  /* 0x20000010ff107230 */ /* 0x000fe40000004100 */
[----:B------:R-:W-:-:S03]  /*0920*/  HADD2.F32 R18, -RZ, R18.H0_H0 ;  /* 0x20000012ff127230 */ /* 0x000fc60000004100 */
[----:B------:R-:W-:Y:S01]  /*0930*/  FFMA R14, R15, R16, R14 ;  /* 0x000000100f0e7223 */ /* 0x000fe2000000000e */
[----:B------:R-:W-:Y:S02]  /*0940*/  HADD2.F32 R15, -RZ, R24.H0_H0 ;  /* 0x20000018ff0f7230 */ /* 0x000fe40000004100 */
[----:B------:R-:W-:Y:S02]  /*0950*/  HADD2.F32 R17, -RZ, R26.H0_H0 ;  /* 0x2000001aff117230 */ /* 0x000fe40000004100 */
[----:B------:R-:W-:Y:S02]  /*0960*/  HADD2.F32 R28, -RZ, R28.H0_H0 ;  /* 0x2000001cff1c7230 */ /* 0x000fe40000004100 */
[----:B------:R-:W-:-:S04]  /*0970*/  FFMA R14, R15, R18, R14 ;  /* 0x000000120f0e7223 */ /* 0x000fc8000000000e */
[----:B------:R-:W-:Y:S01]  /*0980*/  FFMA R10, R17, R28, R14 ;  /* 0x0000001c110a7223 */ /* 0x000fe2000000000e */
[----:B------:R-:W-:Y:S06]  /*0990*/  BRA.U UP0, `(.L_x_224) ;  /* 0xfffffff900ac7547 */ /* 0x000fec000b83ffff */
[----:B------:R-:W-:-:S07]  /*09a0*/  IMAD.U32 R5, RZ, RZ, UR5 ;  /* 0x00000005ff057e24 */ /* 0x000fce000f8e00ff */
.L_x_223:
        /* <DEDUP_REMOVED lines=11> */
[----:B------:R-:W-:-:S07]  /*0a60*/  IADD3 R7, PT, PT, R5, UR12, RZ ;  /* 0x0000000c05077c10 */ /* 0x000fce000fffe0ff */
[----:B------:R-:W2:Y:S08]  /*0a70*/  LDC.64 R16, c[0x0][0x380] ;  /* 0x0000e000ff107b82 */ /* 0x000eb00000000a00 */
[----:B------:R-:W3:Y:S01]  /*0a80*/  LDC.64 R14, c[0x0][0x380] ;  /* 0x0000e000ff0e7b82 */ /* 0x000ee20000000a00 */
[----:B0-----:R-:W-:-:S05]  /*0a90*/  IMAD R11, R5, UR6, RZ ;  /* 0x00000006050b7c24 */ /* 0x001fca000f8e02ff */
[C---:B------:R-:W-:Y:S02]  /*0aa0*/  IADD3 R12, P0, PT, R11.reuse, R4, RZ ;  /* 0x000000040b0c7210 */ /* 0x040fe40007f1e0ff */
[C---:B------:R-:W-:Y:S02]  /*0ab0*/  IADD3 R13, PT, PT, R11.reuse, UR6, RZ ;  /* 0x000000060b0d7c10 */ /* 0x040fe4000fffe0ff */
[----:B------:R-:W-:Y:S02]  /*0ac0*/  LEA.HI.X.SX32 R11, R11, R6, 0x1, P0 ;  /* 0x000000060b0b7211 */ /* 0x000fe400000f0eff */
[C---:B-1----:R-:W-:Y:S02]  /*0ad0*/  LEA R18, P0, R12.reuse, R8, 0x1 ;  /* 0x000000080c127211 */ /* 0x042fe400078008ff */
[C---:B------:R-:W-:Y:S02]  /*0ae0*/  IADD3 R20, P2, PT, R13.reuse, R4, RZ ;  /* 0x000000040d147210 */ /* 0x040fe40007f5e0ff */
[----:B------:R-:W-:Y:S01]  /*0af0*/  LEA.HI.X R19, R12, R9, R11, 0x1, P0 ;  /* 0x000000090c137211 */ /* 0x000fe200000f0c0b */
[----:B------:R-:W-:Y:S01]  /*0b00*/  VIADD R11, R13, UR6 ;  /* 0x000000060d0b7c36 */ /* 0x000fe20008000000 */
[----:B------:R-:W-:Y:S01]  /*0b10*/  IADD3 R23, P1, PT, R5, UR12, RZ ;  /* 0x0000000c05177c10 */ /* 0x000fe2000ff3e0ff */
[----:B--2---:R-:W-:Y:S01]  /*0b20*/  IMAD.WIDE.U32 R16, R7, 0x2, R16 ;  /* 0x0000000207107825 */ /* 0x004fe200078e0010 */
[----:B------:R-:W-:Y:S01]  /*0b30*/  LEA.HI.X.SX32 R13, R13, R6, 0x1, P2 ;  /* 0x000000060d0d7211 */ /* 0x000fe200010f0eff */
[----:B------:R-:W2:Y:S01]  /*0b40*/  LDG.E.U16 R18, desc[UR10][R18.64] ;  /* 0x0000000a12127981 */ /* 0x000ea2000c1e1500 */
[----:B------:R-:W-:-:S02]  /*0b50*/  IADD3.X R24, PT, PT, RZ, RZ, RZ, P1, !PT ;  /* 0x000000ffff187210 */ /* 0x000fc40000ffe4ff */
[C---:B------:R-:W-:Y:S01]  /*0b60*/  LEA R12, P0, R20.reuse, R8, 0x1 ;  /* 0x00000008140c7211 */ /* 0x040fe200078008ff */
[----:B------:R0:W4:Y:S01]  /*0b70*/  LDG.E.U16 R7, desc[UR10][R16.64] ;  /* 0x0000000a10077981 */ /* 0x000122000c1e1500 */
[----:B---3--:R-:W-:Y:S02]  /*0b80*/  LEA R14, P1, R23, R14, 0x1 ;  /* 0x0000000e170e7211 */ /* 0x008fe400078208ff */
[C---:B------:R-:W-:Y:S02]  /*0b90*/  IADD3 R22, P2, PT, R11.reuse, R4, RZ ;  /* 0x000000040b167210 */ /* 0x040fe40007f5e0ff */
[----:B------:R-:W-:Y:S02]  /*0ba0*/  IADD3 R21, PT, PT, R11, UR6, RZ ;  /* 0x000000060b157c10 */ /* 0x000fe4000fffe0ff */
[----:B------:R-:W-:Y:S02]  /*0bb0*/  LEA.HI.X R13, R20, R9, R13, 0x1, P0 ;  /* 0x00000009140d7211 */ /* 0x000fe400000f0c0d */
[----:B------:R-:W-:-:S02]  /*0bc0*/  LEA.HI.X R15, R23, R15, R24, 0x1, P1 ;  /* 0x0000000f170f7211 */ /* 0x000fc400008f0c18 */
[----:B------:R-:W-:Y:S01]  /*0bd0*/  LEA.HI.X.SX32 R11, R11, R6, 0x1, P2 ;  /* 0x000000060b0b7211 */ /* 0x000fe200010f0eff */
[----:B------:R-:W3:Y:S01]  /*0be0*/  LDG.E.U16 R12, desc[UR10][R12.64] ;  /* 0x0000000a0c0c7981 */ /* 0x000ee2000c1e1500 */
[C---:B0-----:R-:W-:Y:S02]  /*0bf0*/  LEA R16, P0, R22.reuse, R8, 0x1 ;  /* 0x0000000816107211 */ /* 0x041fe400078008ff */
[C---:B------:R-:W-:Y:S02]  /*0c00*/  IADD3 R20, P1, PT, R21.reuse, R4, RZ ;  /* 0x0000000415147210 */ /* 0x040fe40007f3e0ff */
        /* <DEDUP_REMOVED lines=9> */
[----:B------:R-:W-:Y:S02]  /*0ca0*/  VIADD R5, R5, 0x4 ;  /* 0x0000000405057836 */ /* 0x000fe40000000000 */
[----:B--2---:R-:W-:-:S02]  /*0cb0*/  HADD2.F32 R18, -RZ, R18.H0_H0 ;  /* 0x20000012ff127230 */ /* 0x004fc40000004100 */
[----:B----4-:R-:W-:-:S05]  /*0cc0*/  HADD2.F32 R7, -RZ, R7.H0_H0 ;  /* 0x20000007ff077230 */ /* 0x010fca0000004100 */
[----:B------:R-:W-:Y:S01]  /*0cd0*/  FFMA R7, R7, R18, R10 ;  /* 0x0000001207077223 */ /* 0x000fe2000000000a */
[----:B---3--:R-:W-:Y:S02]  /*0ce0*/  HADD2.F32 R20, -RZ, R11.H0_H0 ;  /* 0x2000000bff147230 */ /* 0x008fe40000004100 */
[----:B------:R-:W-:Y:S02]  /*0cf0*/  HADD2.F32 R11, -RZ, R12.H0_H0 ;  /* 0x2000000cff0b7230 */ /* 0x000fe40000004100 */
[----:B------:R-:W-:-:S03]  /*0d00*/  HADD2.F32 R12, -RZ, R16.H0_H0 ;  /* 0x20000010ff0c7230 */ /* 0x000fc60000004100 */
[----:B------:R-:W-:Y:S01]  /*0d10*/  FFMA R7, R20, R11, R7 ;  /* 0x0000000b14077223 */ /* 0x000fe20000000007 */
[----:B------:R-:W-:Y:S02]  /*0d20*/  HADD2.F32 R10, -RZ, R21.H0_H0 ;  /* 0x20000015ff0a7230 */ /* 0x000fe40000004100 */
[----:B------:R-:W-:-:S03]  /*0d30*/  HADD2.F32 R11, -RZ, R22.H0_H0 ;  /* 0x20000016ff0b7230 */ /* 0x000fc60000004100 */
[----:B------:R-:W-:Y:S01]  /*0d40*/  FFMA R10, R10, R12, R7 ;  /* 0x0000000c0a0a7223 */ /* 0x000fe20000000007 */
[----:B------:R-:W-:-:S05]  /*0d50*/  HADD2.F32 R13, -RZ, R8.H0_H0 ;  /* 0x20000008ff0d7230 */ /* 0x000fca0000004100 */
[----:B------:R-:W-:-:S07]  /*0d60*/  FFMA R10, R11, R13, R10 ;  /* 0x0000000d0b0a7223 */ /* 0x000fce000000000a */
.L_x_226:
[----:B------:R-:W-:Y:S05]  /*0d70*/  BRA.U !UP1, `(.L_x_225) ;  /* 0x0000000109d07547 */ /* 0x000fea000b800000 */
[----:B------:R-:W0:Y:S01]  /*0d80*/  LDCU UR6, c[0x0][0x3ac] ;  /* 0x00007580ff0677ac */ /* 0x000e220008000800 */
[----:B------:R-:W-:Y:S02]  /*0d90*/  UISETP.NE.AND UP0, UPT, UR9, 0x1, UPT ;  /* 0x000000010900788c */ /* 0x000fe4000bf05270 */
[----:B0-----:R-:W-:-:S07]  /*0da0*/  ULOP3.LUT UP1, URZ, UR6, 0x1, URZ, 0xc0, !UPT ;  /* 0x0000000106ff7892 */ /* 0x001fce000f82c0ff */
[----:B------:R-:W-:Y:S05]  /*0db0*/  BRA.U !UP0, `(.L_x_227) ;  /* 0x0000000108807547 */ /* 0x000fea000b800000 */
[----:B------:R-:W0:Y:S01]  /*0dc0*/  LDCU UR6, c[0x0][0x3b0] ;  /* 0x00007600ff0677ac */ /* 0x000e220008000800 */
[----:B------:R-:W1:Y:S01]  /*0dd0*/  LDC.64 R12, c[0x0][0x388] ;  /* 0x0000e200ff0c7b82 */ /* 0x000e620000000a00 */
[C---:B------:R-:W-:Y:S01]  /*0de0*/  IADD3 R7, PT, PT, R5.reuse, UR12, RZ ;  /* 0x0000000c05077c10 */ /* 0x040fe2000fffe0ff */
        /* <DEDUP_REMOVED lines=22> */
[----:B------:R-:W-:Y:S01]  /*0f50*/  IADD3 R5, PT, PT, R5, 0x2, RZ ;  /* 0x0000000205057810 */ /* 0x000fe20007ffe0ff */
[----:B--2---:R-:W-:Y:S02]  /*0f60*/  HADD2.F32 R7, -RZ, R16.H0_H0 ;  /* 0x20000010ff077230 */ /* 0x004fe40000004100 */
[----:B---3--:R-:W-:-:S05]  /*0f70*/  HADD2.F32 R11, -RZ, R14.H0_H0 ;  /* 0x2000000eff0b7230 */ /* 0x008fca0000004100 */
[----:B------:R-:W-:Y:S01]  /*0f80*/  FFMA R7, R7, R11, R10 ;  /* 0x0000000b07077223 */ /* 0x000fe2000000000a */
[----:B----4-:R-:W-:Y:S02]  /*0f90*/  HADD2.F32 R19, -RZ, R12.H0_H0 ;  /* 0x2000000cff137230 */ /* 0x010fe40000004100 */
[----:B------:R-:W-:-:S05]  /*0fa0*/  HADD2.F32 R18, -RZ, R8.H0_H0 ;  /* 0x20000008ff127230 */ /* 0x000fca0000004100 */
[----:B------:R-:W-:-:S07]  /*0fb0*/  FFMA R10, R18, R19, R7 ;  /* 0x00000013120a7223 */ /* 0x000fce0000000007 */
.L_x_227:
[----:B------:R-:W-:Y:S05]  /*0fc0*/  BRA.U !UP1, `(.L_x_225) ;  /* 0x00000001093c7547 */ /* 0x000fea000b800000 */
[----:B------:R-:W0:Y:S01]  /*0fd0*/  LDCU UR6, c[0x0][0x3b0] ;  /* 0x00007600ff0677ac */ /* 0x000e220008000800 */
[----:B------:R-:W1:Y:S01]  /*0fe0*/  LDC.64 R8, c[0x0][0x380] ;  /* 0x0000e000ff087b82 */ /* 0x000e620000000a00 */
[----:B------:R-:W2:Y:S01]  /*0ff0*/  LDCU.64 UR8, c[0x0][0x388] ;  /* 0x00007100ff0877ac */ /* 0x000ea20008000a00 */
[C---:B0-----:R-:W-:Y:S01]  /*1000*/  IMAD R7, R5.reuse, UR6, RZ ;  /* 0x0000000605077c24 */ /* 0x041fe2000f8e02ff */
[----:B------:R-:W-:-:S04]  /*1010*/  IADD3 R5, PT, PT, R5, UR12, RZ ;  /* 0x0000000c05057c10 */ /* 0x000fc8000fffe0ff */
[----:B------:R-:W-:Y:S01]  /*1020*/  IADD3 R11, P0, PT, R7, R4, RZ ;  /* 0x00000004070b7210 */ /* 0x000fe20007f1e0ff */
[----:B-1----:R-:W-:-:S03]  /*1030*/  IMAD.WIDE.U32 R4, R5, 0x2, R8 ;  /* 0x0000000205047825 */ /* 0x002fc600078e0008 */
[----:B------:R-:W-:Y:S02]  /*1040*/  LEA.HI.X.SX32 R12, R7, R6, 0x1, P0 ;  /* 0x00000006070c7211 */ /* 0x000fe400000f0eff */
[C---:B--2---:R-:W-:Y:S01]  /*1050*/  LEA R6, P0, R11.reuse, UR8, 0x1 ;  /* 0x000000080b067c11 */ /* 0x044fe2000f8008ff */
[----:B------:R-:W2:Y:S03]  /*1060*/  LDG.E.U16 R4, desc[UR10][R4.64] ;  /* 0x0000000a04047981 */ /* 0x000ea6000c1e1500 */
[----:B------:R-:W-:-:S05]  /*1070*/  LEA.HI.X R7, R11, UR9, R12, 0x1, P0 ;  /* 0x000000090b077c11 */ /* 0x000fca00080f0c0c */
[----:B------:R-:W3:Y:S01]  /*1080*/  LDG.E.U16 R6, desc[UR10][R6.64] ;  /* 0x0000000a06067981 */ /* 0x000ee2000c1e1500 */
[----:B--2---:R-:W-:Y:S02]  /*1090*/  HADD2.F32 R9, -RZ, R4.H0_H0 ;  /* 0x20000004ff097230 */ /* 0x004fe40000004100 */
[----:B---3--:R-:W-:-:S05]  /*10a0*/  HADD2.F32 R8, -RZ, R6.H0_H0 ;  /* 0x20000006ff087230 */ /* 0x008fca0000004100 */
[----:B------:R-:W-:-:S07]  /*10b0*/  FFMA R10, R9, R8, R10 ;  /* 0x00000008090a7223 */ /* 0x000fce000000000a */
.L_x_225:
[----:B------:R-:W0:Y:S01]  /*10c0*/  LDCU UR6, c[0x0][0x3b4] ;  /* 0x00007680ff0677ac */ /* 0x000e220008000800 */
[----:B-----5:R-:W-:Y:S01]  /*10d0*/  FFMA R0, R3, R10, R0 ;  /* 0x0000000a03007223 */ /* 0x020fe20000000000 */
[----:B------:R-:W-:-:S04]  /*10e0*/  UIADD3 UR4, UPT, UPT, UR4, 0x1, URZ ;  /* 0x0000000104047890 */ /* 0x000fc8000fffe0ff */
[----:B0-----:R-:W-:-:S09]  /*10f0*/  UISETP.NE.AND UP0, UPT, UR4, UR6, UPT ;  /* 0x000000060400728c */ /* 0x001fd2000bf05270 */
[----:B------:R-:W-:Y:S05]  /*1100*/  BRA.U !UP0, `(.L_x_221) ;  /* 0x0000000508c87547 */ /* 0x000fea000b800000 */
[----:B------:R-:W-:Y:S05]  /*1110*/  BRA `(.L_x_228) ;  /* 0xfffffff000287947 */ /* 0x000fea000383ffff */
.L_x_222:
[----:B------:R-:W0:Y:S01]  /*1120*/  LDCU UR4, c[0x0][0x3b4] ;  /* 0x00007680ff0477ac */ /* 0x000e220008000800 */
[----:B------:R-:W-:Y:S01]  /*1130*/  IMAD.MOV.U32 R0, RZ, RZ, RZ ;  /* 0x000000ffff007224 */ /* 0x000fe200078e00ff */
[----:B------:R-:W-:Y:S01]  /*1140*/  MOV R3, RZ ;  /* 0x000000ff00037202 */ /* 0x000fe20000000f00 */
        /* <DEDUP_REMOVED lines=9> */
.L_x_230:
[----:B------:R-:W0:Y:S01]  /*11e0*/  LDC.64 R4, c[0x0][0x390] ;  /* 0x0000e400ff047b82 */ /* 0x000e220000000a00 */
[----:B------:R-:W-:-:S05]  /*11f0*/  IADD3 R7, PT, PT, R6, UR6, RZ ;  /* 0x0000000606077c10 */ /* 0x000fca000fffe0ff */
        /* <DEDUP_REMOVED lines=17> */
[----:B------:R-:W-:-:S05]  /*1310*/  VIADD R6, R6, 0x10 ;  /* 0x0000001006067836 */ /* 0x000fca0000000000 */
        /* <DEDUP_REMOVED lines=18> */
.L_x_229:
[----:B------:R-:W-:Y:S05]  /*1440*/  BRA.U !UP1, `(.L_x_221) ;  /* 0x0000000109f87547 */ /* 0x000fea000b800000 */
[----:B------:R-:W-:Y:S02]  /*1450*/  UISETP.GE.U32.AND UP0, UPT, UR7, 0x8, UPT ;  /* 0x000000080700788c */ /* 0x000fe4000bf06070 */
[----:B------:R-:W-:-:S04]  /*1460*/  ULOP3.LUT UR4, UR5, 0x7, URZ, 0xc0, !UPT ;  /* 0x0000000705047892 */ /* 0x000fc8000f8ec0ff */
[----:B------:R-:W-:-:S03]  /*1470*/  UISETP.NE.AND UP1, UPT, UR4, URZ, UPT ;  /* 0x000000ff0400728c */ /* 0x000fc6000bf25270 */
[----:B------:R-:W-:Y:S08]  /*1480*/  BRA.U !UP0, `(.L_x_231) ;  /* 0x0000000108647547 */ /* 0x000ff0000b800000 */
[----:B------:R-:W0:Y:S01]  /*1490*/  LDC.64 R6, c[0x0][0x390] ;  /* 0x0000e400ff067b82 */ /* 0x000e220000000a00 */
[C---:B------:R-:W-:Y:S02]  /*14a0*/  IADD3 R5, PT, PT, R3.reuse, UR6, RZ ;  /* 0x0000000603057c10 */ /* 0x040fe4000fffe0ff */
[----:B------:R-:W-:-:S04]  /*14b0*/  IADD3 R8, P0, PT, R3, UR6, RZ ;  /* 0x0000000603087c10 */ /* 0x000fc8000ff1e0ff */
[----:B------:R-:W-:Y:S01]  /*14c0*/  IADD3.X R9, PT, PT, RZ, RZ, RZ, P0, !PT ;  /* 0x000000ffff097210 */ /* 0x000fe200007fe4ff */
        /* <DEDUP_REMOVED lines=21> */
.L_x_231:
        /* <DEDUP_REMOVED lines=17> */
[----:B------:R-:W-:Y:S02]  /*1730*/  VIADD R3, R3, 0x4 ;  /* 0x0000000403037836 */ /* 0x000fe40000000000 */
[----:B--2---:R-:W-:-:S04]  /*1740*/  FFMA R0, RZ, R5, R0 ;  /* 0x00000005ff007223 */ /* 0x004fc80000000000 */
[----:B---3--:R-:W-:-:S04]  /*1750*/  FFMA R0, RZ, R9, R0 ;  /* 0x00000009ff007223 */ /* 0x008fc80000000000 */
[----:B----4-:R-:W-:-:S04]  /*1760*/  FFMA R0, RZ, R11, R0 ;  /* 0x0000000bff007223 */ /* 0x010fc80000000000 */
[----:B-----5:R-:W-:-:S07]  /*1770*/  FFMA R0, RZ, R13, R0 ;  /* 0x0000000dff007223 */ /* 0x020fce0000000000 */
.L_x_232:
[----:B------:R-:W-:Y:S05]  /*1780*/  BRA.U !UP1, `(.L_x_221) ;  /* 0x0000000109287547 */ /* 0x000fea000b800000 */
[----:B------:R-:W0:Y:S01]  /*1790*/  LDC.64 R6, c[0x0][0x390] ;  /* 0x0000e400ff067b82 */ /* 0x000e220000000a00 */
[----:B------:R-:W-:-:S05]  /*17a0*/  UMOV UR4, URZ ;  /* 0x000000ff00047c82 */ /* 0x000fca0008000000 */
.L_x_233:
[----:B------:R-:W-:-:S05]  /*17b0*/  IADD3 R5, PT, PT, R3, UR6, RZ ;  /* 0x0000000603057c10 */ /* 0x000fca000fffe0ff */
[----:B0-----:R-:W-:-:S06]  /*17c0*/  IMAD.WIDE.U32 R4, R5, 0x4, R6 ;  /* 0x0000000405047825 */ /* 0x001fcc00078e0006 */
[----:B------:R-:W2:Y:S01]  /*17d0*/  LDG.E R5, desc[UR10][R4.64] ;  /* 0x0000000a04057981 */ /* 0x000ea2000c1e1900 */
[----:B------:R-:W-:Y:S01]  /*17e0*/  UIADD3 UR4, UPT, UPT, UR4, 0x1, URZ ;  /* 0x0000000104047890 */ /* 0x000fe2000fffe0ff */
[----:B------:R-:W-:-:S03]  /*17f0*/  IADD3 R3, PT, PT, R3, 0x1, RZ ;  /* 0x0000000103037810 */ /* 0x000fc60007ffe0ff */
[----:B------:R-:W-:Y:S01]  /*1800*/  UISETP.NE.AND UP0, UPT, UR4, UR5, UPT ;  /* 0x000000050400728c */ /* 0x000fe2000bf05270 */
[----:B--2---:R-:W-:-:S08]  /*1810*/  FFMA R0, RZ, R5, R0 ;  /* 0x00000005ff007223 */ /* 0x004fd00000000000 */
[----:B------:R-:W-:Y:S05]  /*1820*/  BRA.U UP0, `(.L_x_233) ;  /* 0xfffffffd00e07547 */ /* 0x000fea000b83ffff */
.L_x_221:
[----:B------:R-:W0:Y:S01]  /*1830*/  LDC R3, c[0x0][0x3b0] ;  /* 0x0000ec00ff037b82 */ /* 0x000e220000000800 */
[----:B------:R-:W-:-:S07]  /*1840*/  F2FP.F16.F32.PACK_AB R0, RZ, R0 ;  /* 0x00000000ff00723e */ /* 0x000fce00000000ff */
[----:B------:R-:W1:Y:S01]  /*1850*/  LDC.64 R4, c[0x0][0x3a0] ;  /* 0x0000e800ff047b82 */ /* 0x000e620000000a00 */
[----:B0-----:R-:W-:-:S04]  /*1860*/  IMAD R3, R3, UR13, R2 ;  /* 0x0000000d03037c24 */ /* 0x001fc8000f8e0202 */
[----:B-1----:R-:W-:-:S05]  /*1870*/  IMAD.WIDE R2, R3, 0x2, R4 ;  /* 0x0000000203027825 */ /* 0x002fca00078e0204 */
[----:B------:R-:W-:Y:S01]  /*1880*/  STG.E.U16 desc[UR10][R2.64], R0 ;  /* 0x0000000002007986 */ /* 0x000fe2000c10150a */
[----:B------:R-:W-:Y:S05]  /*1890*/  EXIT ;  /* 0x000000000000794d */ /* 0x000fea0003800000 */
.L_x_234:
        /* <DEDUP_REMOVED lines=14> */
.L_x_280:


//--------------------- .text._Z21indexed_matmul_kernelIfEvPKT_S2_PKfPKjPS0_iiiii --------------------------
	.section	.text._Z21indexed_matmul_kernelIfEvPKT_S2_PKfPKjPS0_iiiii,"ax",@progbits
	.align	128
        .global         _Z21indexed_matmul_kernelIfEvPKT_S2_PKfPKjPS0_iiiii
        .type           _Z21indexed_matmul_kernelIfEvPKT_S2_PKfPKjPS0_iiiii,@function
        .size           _Z21indexed_matmul_kernelIfEvPKT_S2_PKfPKjPS0_iiiii,(.L_x_281 - _Z21indexed_matmul_kernelIfEvPKT_S2_PKfPKjPS0_iiiii)
        .other          _Z21indexed_matmul_kernelIfEvPKT_S2_PKfPKjPS0_iiiii,@"STO_CUDA_ENTRY STV_DEFAULT"
_Z21indexed_matmul_kernelIfEvPKT_S2_PKfPKjPS0_iiiii:
.text._Z21indexed_matmul_kernelIfEvPKT_S2_PKfPKjPS0_iiiii:
        /* <DEDUP_REMOVED lines=28> */
.L_x_242:
        /* <DEDUP_REMOVED lines=41> */
.L_x_238:
[-C--:B------:R-:W-:Y:S02]  /*0450*/  IADD3 R14, P0, PT, R9, R4.reuse, RZ ;  /* 0x00000004090e7210 */ /* 0x080fe40007f1e0ff */
[----:B------:R-:W-:Y:S02]  /*0460*/  IADD3 R10, P1, PT, R5, R4, RZ ;  /* 0x00000004050a7210 */ /* 0x000fe40007f3e0ff */
[-C--:B------:R-:W-:Y:S02]  /*0470*/  LEA.HI.X.SX32 R15, R9, R6.reuse, 0x1, P0 ;  /* 0x00000006090f7211 */ /* 0x080fe400000f0eff */
[----:B------:R-:W-:Y:S02]  /*0480*/  LEA R16, P0, R14, UR14, 0x2 ;  /* 0x0000000e0e107c11 */ /* 0x000fe4000f8010ff */
[----:B------:R-:W-:Y:S02]  /*0490*/  LEA.HI.X.SX32 R21, R5, R6, 0x1, P1 ;  /* 0x0000000605157211 */ /* 0x000fe400008f0eff */
[----:B------:R-:W-:-:S02]  /*04a0*/  LEA R18, P1, R10, UR14, 0x2 ;  /* 0x0000000e0a127c11 */ /* 0x000fc4000f8210ff */
[----:B------:R-:W-:Y:S01]  /*04b0*/  LEA.HI.X R17, R14, UR15, R15, 0x2, P0 ;  /* 0x0000000f0e117c11 */ /* 0x000fe200080f140f */
[----:B------:R-:W-:Y:S01]  /*04c0*/  IMAD.MOV.U32 R15, RZ, RZ, R24 ;  /* 0x000000ffff0f7224 */ /* 0x000fe200078e0018 */
[----:B------:R-:W-:Y:S02]  /*04d0*/  MOV R14, R19 ;  /* 0x00000013000e7202 */ /* 0x000fe40000000f00 */
[----:B------:R-:W-:Y:S02]  /*04e0*/  LEA.HI.X R19, R10, UR15, R21, 0x2, P1 ;  /* 0x0000000f0a137c11 */ /* 0x000fe400088f1415 */
[----:B------:R-:W2:Y:S01]  /*04f0*/  LDG.E R17, desc[UR10][R16.64] ;  /* 0x0000000a10117981 */ /* 0x000ea2000c1e1900 */
[----:B------:R-:W-:-:S03]  /*0500*/  IADD3 R20, P0, PT, R7, R4, RZ ;  /* 0x0000000407147210 */ /* 0x000fc60007f1e0ff */
[----:B------:R-:W2:Y:S01]  /*0510*/  LDG.E R10, desc[UR10][R14.64+-0x10] ;  /* 0xfffff00a0e0a7981 */ /* 0x000ea2000c1e1900 */
[----:B------:R-:W-:-:S03]  /*0520*/  LEA.HI.X.SX32 R21, R7, R6, 0x1, P0 ;  /* 0x0000000607157211 */ /* 0x000fc600000f0eff */
[----:B------:R0:W3:Y:S01]  /*0530*/  LDG.E R19, desc[UR10][R18.64] ;  /* 0x0000000a12137981 */ /* 0x0000e2000c1e1900 */
[----:B------:R-:W-:-:S03]  /*0540*/  LEA R22, P0, R20, UR14, 0x2 ;  /* 0x0000000e14167c11 */ /* 0x000fc6000f8010ff */
[----:B------:R-:W3:Y:S01]  /*0550*/  LDG.E R16, desc[UR10][R14.64+-0xc] ;  /* 0xfffff40a0e107981 */ /* 0x000ee2000c1e1900 */
[----:B------:R-:W-:Y:S02]  /*0560*/  LEA.HI.X R23, R20, UR15, R21, 0x2, P0 ;  /* 0x0000000f14177c11 */ /* 0x000fe400080f1415 */
[C---:B------:R-:W-:Y:S01]  /*0570*/  IADD3 R21, P0, PT, R29.reuse, R4, RZ ;  /* 0x000000041d157210 */ /* 0x040fe20007f1e0ff */
[----:B------:R-:W4:Y:S03]  /*0580*/  LDG.E R28, desc[UR10][R14.64+-0x4] ;  /* 0xfffffc0a0e1c7981 */ /* 0x000f26000c1e1900 */
[----:B------:R-:W-:Y:S01]  /*0590*/  LEA.HI.X.SX32 R24, R29, R6, 0x1, P0 ;  /* 0x000000061d187211 */ /* 0x000fe200000f0eff */
[----:B------:R-:W4:Y:S01]  /*05a0*/  LDG.E R22, desc[UR10][R22.64] ;  /* 0x0000000a16167981 */ /* 0x000f22000c1e1900 */
[----:B------:R-:W-:-:S04]  /*05b0*/  LEA R20, P0, R21, UR14, 0x2 ;  /* 0x0000000e15147c11 */ /* 0x000fc8000f8010ff */
[----:B------:R-:W-:Y:S02]  /*05c0*/  LEA.HI.X R21, R21, UR15, R24, 0x2, P0 ;  /* 0x0000000f15157c11 */ /* 0x000fe400080f1418 */
[----:B------:R-:W4:Y:S04]  /*05d0*/  LDG.E R24, desc[UR10][R14.64+-0x8] ;  /* 0xfffff80a0e187981 */ /* 0x000f28000c1e1900 */
[----:B------:R1:W4:Y:S01]  /*05e0*/  LDG.E R26, desc[UR10][R20.64] ;  /* 0x0000000a141a7981 */ /* 0x000322000c1e1900 */
[-C--:B0-----:R-:W-:Y:S01]  /*05f0*/  IADD3 R18, P0, PT, R27, R4.reuse, RZ ;  /* 0x000000041b127210 */ /* 0x081fe20007f1e0ff */
[----:B--2---:R-:W-:Y:S01]  /*0600*/  FFMA R17, R10, R17, R12 ;  /* 0x000000110a117223 */ /* 0x004fe2000000000c */
[----:B------:R-:W-:-:S03]  /*0610*/  IADD3 R10, P1, PT, R25, R4, RZ ;  /* 0x00000004190a7210 */ /* 0x000fc60007f3e0ff */
[----:B---3--:R-:W-:Y:S01]  /*0620*/  FFMA R12, R16, R19, R17 ;  /* 0x00000013100c7223 */ /* 0x008fe20000000011 */
[-C--:B------:R-:W-:Y:S02]  /*0630*/  LEA.HI.X.SX32 R17, R27, R6.reuse, 0x1, P0 ;  /* 0x000000061b117211 */ /* 0x080fe400000f0eff */
[C---:B------:R-:W-:Y:S02]  /*0640*/  LEA R16, P0, R18.reuse, UR14, 0x2 ;  /* 0x0000000e12107c11 */ /* 0x040fe4000f8010ff */
[----:B------:R-:W-:Y:S02]  /*0650*/  LEA.HI.X.SX32 R19, R25, R6, 0x1, P1 ;  /* 0x0000000619137211 */ /* 0x000fe400008f0eff */
[----:B------:R-:W-:Y:S02]  /*0660*/  LEA.HI.X R17, R18, UR15, R17, 0x2, P0 ;  /* 0x0000000f12117c11 */ /* 0x000fe400080f1411 */
[----:B------:R-:W-:-:S03]  /*0670*/  LEA R18, P0, R10, UR14, 0x2 ;  /* 0x0000000e0a127c11 */ /* 0x000fc6000f8010ff */
[----:B------:R-:W2:Y:S01]  /*0680*/  LDG.E R16, desc[UR10][R16.64] ;  /* 0x0000000a10107981 */ /* 0x000ea2000c1e1900 */
[----:B------:R-:W-:Y:S02]  /*0690*/  LEA.HI.X R19, R10, UR15, R19, 0x2, P0 ;  /* 0x0000000f0a137c11 */ /* 0x000fe400080f1413 */
[----:B------:R-:W-:Y:S01]  /*06a0*/  IADD3 R10, P0, PT, R13, R4, RZ ;  /* 0x000000040d0a7210 */ /* 0x000fe20007f1e0ff */
[----:B----4-:R-:W-:Y:S01]  /*06b0*/  FFMA R23, R24, R22, R12 ;  /* 0x0000001618177223 */ /* 0x010fe2000000000c */
[----:B------:R-:W-:Y:S01]  /*06c0*/  IADD3 R12, P1, PT, R11, R4, RZ ;  /* 0x000000040b0c7210 */ /* 0x000fe20007f3e0ff */
[----:B------:R-:W3:Y:S01]  /*06d0*/  LDG.E R18, desc[UR10][R18.64] ;  /* 0x0000000a12127981 */ /* 0x000ee2000c1e1900 */
[----:B-1----:R-:W-:Y:S02]  /*06e0*/  LEA.HI.X.SX32 R21, R13, R6, 0x1, P0 ;  /* 0x000000060d157211 */ /* 0x002fe400000f0eff */
[----:B------:R-:W-:Y:S01]  /*06f0*/  LEA R20, P0, R10, UR14, 0x2 ;  /* 0x0000000e0a147c11 */ /* 0x000fe2000f8010ff */
[----:B------:R-:W2:Y:S01]  /*0700*/  LDG.E R17, desc[UR10][R14.64] ;  /* 0x0000000a0e117981 */ /* 0x000ea2000c1e1900 */
[----:B------:R-:W-:Y:S01]  /*0710*/  FFMA R26, R28, R26, R23 ;  /* 0x0000001a1c1a7223 */ /* 0x000fe20000000017 */
[----:B------:R-:W-:-:S02]  /*0720*/  LEA.HI.X.SX32 R23, R11, R6, 0x1, P1 ;  /* 0x000000060b177211 */ /* 0x000fc400008f0eff */
[----:B------:R-:W-:Y:S02]  /*0730*/  LEA.HI.X R21, R10, UR15, R21, 0x2, P0 ;  /* 0x0000000f0a157c11 */ /* 0x000fe400080f1415 */
[C---:B------:R-:W-:Y:S01]  /*0740*/  LEA R22, P0, R12.reuse, UR14, 0x2 ;  /* 0x0000000e0c167c11 */ /* 0x040fe2000f8010ff */
[----:B------:R-:W3:Y:S03]  /*0750*/  LDG.E R19, desc[UR10][R14.64+0x4] ;  /* 0x0000040a0e137981 */ /* 0x000ee6000c1e1900 */
[----:B------:R-:W-:Y:S01]  /*0760*/  LEA.HI.X R23, R12, UR15, R23, 0x2, P0 ;  /* 0x0000000f0c177c11 */ /* 0x000fe200080f1417 */
[----:B------:R-:W4:Y:S04]  /*0770*/  LDG.E R21, desc[UR10][R20.64] ;  /* 0x0000000a14157981 */ /* 0x000f28000c1e1900 */
[----:B------:R-:W4:Y:S04]  /*0780*/  LDG.E R10, desc[UR10][R14.64+0x8] ;  /* 0x0000080a0e0a7981 */ /* 0x000f28000c1e1900 */
[----:B------:R-:W4:Y:S04]  /*0790*/  LDG.E R22, desc[UR10][R22.64] ;  /* 0x0000000a16167981 */ /* 0x000f28000c1e1900 */
[----:B------:R-:W4:Y:S01]  /*07a0*/  LDG.E R12, desc[UR10][R14.64+0xc] ;  /* 0x00000c0a0e0c7981 */ /* 0x000f22000c1e1900 */
[----:B------:R-:W-:-:S04]  /*07b0*/  UIADD3 UR9, UPT, UPT, UR9, 0x8, URZ ;  /* 0x0000000809097890 */ /* 0x000fc8000fffe0ff */
[----:B------:R-:W-:Y:S01]  /*07c0*/  UISETP.NE.AND UP0, UPT, UR9, URZ, UPT ;  /* 0x000000ff0900728c */ /* 0x000fe2000bf05270 */
[C---:B------:R-:W-:Y:S01]  /*07d0*/  LEA R5, R8.reuse, R5, 0x3 ;  /* 0x0000000508057211 */ /* 0x040fe200078e18ff */
[C---:B------:R-:W-:Y:S01]  /*07e0*/  IMAD R7, R8.reuse, 0x8, R7 ;  /* 0x0000000808077824 */ /* 0x040fe200078e0207 */
[C---:B------:R-:W-:Y:S01]  /*07f0*/  LEA R27, R8.reuse, R27, 0x3 ;  /* 0x0000001b081b7211 */ /* 0x040fe200078e18ff */
[C---:B------:R-:W-:Y:S01]  /*0800*/  IMAD R29, R8.reuse, 0x8, R29 ;  /* 0x00000008081d7824 */ /* 0x040fe200078e021d */
[C---:B------:R-:W-:Y:S01]  /*0810*/  LEA R11, R8.reuse, R11, 0x3 ;  /* 0x0000000b080b7211 */ /* 0x040fe200078e18ff */
[C---:B------:R-:W-:Y:S02]  /*0820*/  IMAD R25, R8.reuse, 0x8, R25 ;  /* 0x0000000808197824 */ /* 0x040fe400078e0219 */
[C---:B------:R-:W-:Y:S02]  /*0830*/  IMAD R13, R8.reuse, 0x8, R13 ;  /* 0x00000008080d7824 */ /* 0x040fe400078e020d */
[----:B------:R-:W-:-:S02]  /*0840*/  IMAD R9, R8, 0x8, R9 ;  /* 0x0000000808097824 */ /* 0x000fc400078e0209 */
[----:B--2---:R-:W-:-:S04]  /*0850*/  FFMA R16, R17, R16, R26 ;  /* 0x0000001011107223 */ /* 0x004fc8000000001a */
[----:B---3--:R-:W-:Y:S01]  /*0860*/  FFMA R17, R19, R18, R16 ;  /* 0x0000001213117223 */ /* 0x008fe20000000010 */
[----:B------:R-:W-:-:S03]  /*0870*/  IADD3 R19, P0, PT, R14, 0x20, RZ ;  /* 0x000000200e137810 */ /* 0x000fc60007f1e0ff */
[----:B----4-:R-:W-:Y:S02]  /*0880*/  FFMA R17, R10, R21, R17 ;  /* 0x000000150a117223 */ /* 0x010fe40000000011 */
[----:B------:R-:W-:Y:S02]  /*0890*/  IMAD.X R24, RZ, RZ, R15, P0 ;  /* 0x000000ffff187224 */ /* 0x000fe400000e060f */
[----:B------:R-:W-:Y:S01]  /*08a0*/  FFMA R12, R12, R22, R17 ;  /* 0x000000160c0c7223 */ /* 0x000fe20000000011 */
[----:B------:R-:W-:Y:S06]  /*08b0*/  BRA.U UP0, `(.L_x_238) ;  /* 0xfffffff900e47547 */ /* 0x000fec000b83ffff */
[----:B------:R-:W-:-:S07]  /*08c0*/  IMAD.U32 R5, RZ, RZ, UR5 ;  /* 0x00000005ff057e24 */ /* 0x000fce000f8e00ff */
.L_x_237:
        /* <DEDUP_REMOVED lines=14> */
[----:B0-----:R-:W-:-:S04]  /*09b0*/  IMAD R11, R5, UR6, RZ ;  /* 0x00000006050b7c24 */ /* 0x001fc8000f8e02ff */
[C---:B------:R-:W-:Y:S01]  /*09c0*/  VIADD R13, R11.reuse, UR6 ;  /* 0x000000060b0d7c36 */ /* 0x040fe20008000000 */
[----:B------:R-:W-:-:S04]  /*09d0*/  IADD3 R19, P0, PT, R11, R4, RZ ;  /* 0x000000040b137210 */ /* 0x000fc80007f1e0ff */
[----:B------:R-:W-:Y:S02]  /*09e0*/  IADD3 R21, P1, PT, R13, R4, RZ ;  /* 0x000000040d157210 */ /* 0x000fe40007f3e0ff */
[-C--:B------:R-:W-:Y:S02]  /*09f0*/  LEA.HI.X.SX32 R24, R11, R6.reuse, 0x1, P0 ;  /* 0x000000060b187211 */ /* 0x080fe400000f0eff */
[C---:B------:R-:W-:Y:S01]  /*0a00*/  LEA.HI.X.SX32 R22, R13.reuse, R6, 0x1, P1 ;  /* 0x000000060d167211 */ /* 0x040fe200008f0eff */
[----:B------:R-:W-:Y:S01]  /*0a10*/  VIADD R13, R13, UR6 ;  /* 0x000000060d0d7c36 */ /* 0x000fe20008000000 */
[-C--:B-1----:R-:W-:Y:S01]  /*0a20*/  LEA R10, P2, R21, R8.reuse, 0x2 ;  /* 0x00000008150a7211 */ /* 0x082fe200078410ff */
[----:B--2---:R-:W-:Y:S01]  /*0a30*/  IMAD.WIDE.U32 R16, R7, 0x4, R16 ;  /* 0x0000000407107825 */ /* 0x004fe200078e0010 */
[----:B------:R-:W-:Y:S02]  /*0a40*/  LEA R18, P0, R19, R8, 0x2 ;  /* 0x0000000813127211 */ /* 0x000fe400078010ff */
[----:B------:R-:W-:-:S02]  /*0a50*/  IADD3 R20, P1, PT, R5, UR12, RZ ;  /* 0x0000000c05147c10 */ /* 0x000fc4000ff3e0ff */
[-C--:B------:R-:W-:Y:S01]  /*0a60*/  LEA.HI.X R11, R21, R9.reuse, R22, 0x2, P2 ;  /* 0x00000009150b7211 */ /* 0x080fe200010f1416 */
[C---:B------:R-:W-:Y:S01]  /*0a70*/  VIADD R21, R13.reuse, UR6 ;  /* 0x000000060d157c36 */ /* 0x040fe20008000000 */
[----:B------:R-:W-:Y:S01]  /*0a80*/  IADD3 R22, P2, PT, R13, R4, RZ ;  /* 0x000000040d167210 */ /* 0x000fe20007f5e0ff */
[----:B------:R0:W2:Y:S01]  /*0a90*/  LDG.E R7, desc[UR10][R16.64] ;  /* 0x0000000a10077981 */ /* 0x0000a2000c1e1900 */
[----:B------:R-:W-:Y:S02]  /*0aa0*/  LEA.HI.X R19, R19, R9, R24, 0x2, P0 ;  /* 0x0000000913137211 */ /* 0x000fe400000f1418 */
[----:B------:R-:W-:Y:S01]  /*0ab0*/  IADD3.X R23, PT, PT, RZ, RZ, RZ, P1, !PT ;  /* 0x000000ffff177210 */ /* 0x000fe20000ffe4ff */
[----:B------:R-:W4:Y:S01]  /*0ac0*/  LDG.E R10, desc[UR10][R10.64] ;  /* 0x0000000a0a0a7981 */ /* 0x000f22000c1e1900 */
[----:B---3--:R-:W-:-:S03]  /*0ad0*/  LEA R14, P0, R20, R14, 0x2 ;  /* 0x0000000e140e7211 */ /* 0x008fc600078010ff */
[----:B------:R-:W2:Y:S01]  /*0ae0*/  LDG.E R18, desc[UR10][R18.64] ;  /* 0x0000000a12127981 */ /* 0x000ea2000c1e1900 */
[----:B0-----:R-:W-:Y:S02]  /*0af0*/  LEA.HI.X.SX32 R17, R13, R6, 0x1, P2 ;  /* 0x000000060d117211 */ /* 0x001fe400010f0eff */
[----:B------:R-:W-:Y:S02]  /*0b00*/  LEA R16, P1, R22, R8, 0x2 ;  /* 0x0000000816107211 */ /* 0x000fe400078210ff */
[C---:B------:R-:W-:Y:S02]  /*0b10*/  IADD3 R13, P2, PT, R21.reuse, R4, RZ ;  /* 0x00000004150d7210 */ /* 0x040fe40007f5e0ff */
[----:B------:R-:W-:Y:S02]  /*0b20*/  LEA.HI.X R15, R20, R15, R23, 0x2, P0 ;  /* 0x0000000f140f7211 */ /* 0x000fe400000f1417 */
[----:B------:R-:W-:Y:S02]  /*0b30*/  LEA.HI.X R17, R22, R9, R17, 0x2, P1 ;  /* 0x0000000916117211 */ /* 0x000fe400008f1411 */
[----:B------:R-:W-:Y:S01]  /*0b40*/  LEA.HI.X.SX32 R22, R21, R6, 0x1, P2 ;  /* 0x0000000615167211 */ /* 0x000fe200010f0eff */
[----:B------:R-:W4:Y:S01]  /*0b50*/  LDG.E R20, desc[UR10][R14.64+0x4] ;  /* 0x0000040a0e147981 */ /* 0x000f22000c1e1900 */
[----:B------:R-:W-:-:S03]  /*0b60*/  LEA R8, P0, R13, R8, 0x2 ;  /* 0x000000080d087211 */ /* 0x000fc600078010ff */
[----:B------:R-:W3:Y:S01]  /*0b70*/  LDG.E R16, desc[UR10][R16.64] ;  /* 0x0000000a10107981 */ /* 0x000ee2000c1e1900 */
[----:B------:R-:W-:-:S03]  /*0b80*/  LEA.HI.X R9, R13, R9, R22, 0x2, P0 ;  /* 0x000000090d097211 */ /* 0x000fc600000f1416 */
[----:B------:R-:W3:Y:S04]  /*0b90*/  LDG.E R22, desc[UR10][R14.64+0x8] ;  /* 0x0000080a0e167981 */ /* 0x000ee8000c1e1900 */
[----:B------:R-:W3:Y:S04]  /*0ba0*/  LDG.E R8, desc[UR10][R8.64] ;  /* 0x0000000a08087981 */ /* 0x000ee8000c1e1900 */
[----:B------:R-:W3:Y:S01]  /*0bb0*/  LDG.E R24, desc[UR10][R14.64+0xc] ;  /* 0x00000c0a0e187981 */ /* 0x000ee2000c1e1900 */
[----:B------:R-:W-:Y:S02]  /*0bc0*/  VIADD R5, R5, 0x4 ;  /* 0x0000000405057836 */ /* 0x000fe40000000000 */
[----:B--2---:R-:W-:-:S04]  /*0bd0*/  FFMA R7, R7, R18, R12 ;  /* 0x0000001207077223 */ /* 0x004fc8000000000c */
[----:B----4-:R-:W-:-:S04]  /*0be0*/  FFMA R7, R20, R10, R7 ;  /* 0x0000000a14077223 */ /* 0x010fc80000000007 */
[----:B---3--:R-:W-:-:S04]  /*0bf0*/  FFMA R7, R22, R16, R7 ;  /* 0x0000001016077223 */ /* 0x008fc80000000007 */
[----:B------:R-:W-:-:S07]  /*0c00*/  FFMA R12, R24, R8, R7 ;  /* 0x00000008180c7223 */ /* 0x000fce0000000007 */
.L_x_240:
        /* <DEDUP_REMOVED lines=11> */
[----:B0-----:R-:W-:-:S04]  /*0cc0*/  IMAD R13, R5, UR6, RZ ;  /* 0x00000006050d7c24 */ /* 0x001fc8000f8e02ff */
[C---:B--2---:R-:W-:Y:S01]  /*0cd0*/  VIADD R19, R13.reuse, UR8 ;  /* 0x000000080d137c36 */ /* 0x044fe20008000000 */
[----:B------:R-:W-:-:S04]  /*0ce0*/  IADD3 R15, P0, PT, R13, R4, RZ ;  /* 0x000000040d0f7210 */ /* 0x000fc80007f1e0ff */
[----:B------:R-:W-:Y:S02]  /*0cf0*/  LEA.HI.X.SX32 R18, R13, R6, 0x1, P0 ;  /* 0x000000060d127211 */ /* 0x000fe400000f0eff */
[----:B-1----:R-:W-:Y:S02]  /*0d00*/  LEA R14, P1, R15, R10, 0x2 ;  /* 0x0000000a0f0e7211 */ /* 0x002fe400078210ff */
[----:B------:R-:W-:Y:S01]  /*0d10*/  IADD3 R13, P2, PT, R5, UR12, RZ ;  /* 0x0000000c050d7c10 */ /* 0x000fe2000ff5e0ff */
[----:B---3--:R-:W-:Y:S01]  /*0d20*/  IMAD.WIDE.U32 R16, R7, 0x4, R16 ;  /* 0x0000000407107825 */ /* 0x008fe200078e0010 */
[----:B------:R-:W-:Y:S02]  /*0d30*/  IADD3 R7, P0, PT, R19, R4, RZ ;  /* 0x0000000413077210 */ /* 0x000fe40007f1e0ff */
[----:B------:R-:W-:Y:S01]  /*0d40*/  LEA.HI.X R15, R15, R11, R18, 0x2, P1 ;  /* 0x0000000b0f0f7211 */ /* 0x000fe200008f1412 */
[----:B------:R-:W-:Y:S01]  /*0d50*/  IMAD.X R18, RZ, RZ, RZ, P2 ;  /* 0x000000ffff127224 */ /* 0x000fe200010e06ff */
[----:B------:R-:W-:Y:S01]  /*0d60*/  LEA.HI.X.SX32 R20, R19, R6, 0x1, P0 ;  /* 0x0000000613147211 */ /* 0x000fe200000f0eff */
[----:B------:R-:W2:Y:S01]  /*0d70*/  LDG.E R17, desc[UR10][R16.64] ;  /* 0x0000000a10117981 */ /* 0x000ea2000c1e1900 */
[----:B------:R-:W-:-:S02]  /*0d80*/  LEA R10, P0, R7, R10, 0x2 ;  /* 0x0000000a070a7211 */ /* 0x000fc400078010ff */
[----:B----4-:R-:W-:Y:S01]  /*0d90*/  LEA R8, P1, R13, R8, 0x2 ;  /* 0x000000080d087211 */ /* 0x010fe200078210ff */
[----:B------:R-:W2:Y:S01]  /*0da0*/  LDG.E R14, desc[UR10][R14.64] ;  /* 0x0000000a0e0e7981 */ /* 0x000ea2000c1e1900 */
[----:B------:R-:W-:Y:S02]  /*0db0*/  LEA.HI.X R11, R7, R11, R20, 0x2, P0 ;  /* 0x0000000b070b7211 */ /* 0x000fe400000f1414 */
[----:B------:R-:W-:-:S03]  /*0dc0*/  LEA.HI.X R9, R13, R9, R18, 0x2, P1 ;  /* 0x000000090d097211 */ /* 0x000fc600008f1412 */
[----:B------:R-:W3:Y:S04]  /*0dd0*/  LDG.E R10, desc[UR10][R10.64] ;  /* 0x0000000a0a0a7981 */ /* 0x000ee8000c1e1900 */
[----:B------:R-:W3:Y:S01]  /*0de0*/  LDG.E R9, desc[UR10][R8.64+0x4] ;  /* 0x0000040a08097981 */ /* 0x000ee2000c1e1900 */
[----:B------:R-:W-:Y:S01]  /*0df0*/  IADD3 R5, PT, PT, R5, 0x2, RZ ;  /* 0x0000000205057810 */ /* 0x000fe20007ffe0ff */
[----:B--2---:R-:W-:-:S04]  /*0e00*/  FFMA R12, R17, R14, R12 ;  /* 0x0000000e110c7223 */ /* 0x004fc8000000000c */
[----:B---3--:R-:W-:-:S07]  /*0e10*/  FFMA R12, R9, R10, R12 ;  /* 0x0000000a090c7223 */ /* 0x008fce000000000c */
.L_x_241:
        /* <DEDUP_REMOVED lines=10> */
[----:B------:R-:W2:Y:S03]  /*0ec0*/  LDG.E R5, desc[UR10][R4.64] ;  /* 0x0000000a04057981 */ /* 0x000ea6000c1e1900 */
[----:B------:R-:W-:-:S05]  /*0ed0*/  LEA.HI.X R7, R10, UR9, R7, 0x2, P0 ;  /* 0x000000090a077c11 */ /* 0x000fca00080f1407 */
[----:B------:R-:W2:Y:S02]  /*0ee0*/  LDG.E R6, desc[UR10][R6.64] ;  /* 0x0000000a06067981 */ /* 0x000ea4000c1e1900 */
[----:B--2---:R-:W-:-:S07]  /*0ef0*/  FFMA R12, R5, R6, R12 ;  /* 0x00000006050c7223 */ /* 0x004fce000000000c */
.L_x_239:
[----:B------:R-:W0:Y:S01]  /*0f00*/  LDCU UR6, c[0x0][0x3b4] ;  /* 0x00007680ff0677ac */ /* 0x000e220008000800 */
[----:B-----5:R-:W-:Y:S01]  /*0f10*/  FFMA R0, R3, R12, R0 ;  /* 0x0000000c03007223 */ /* 0x020fe20000000000 */
[----:B------:R-:W-:-:S04]  /*0f20*/  UIADD3 UR4, UPT, UPT, UR4, 0x1, URZ ;  /* 0x0000000104047890 */ /* 0x000fc8000fffe0ff */
[----:B0-----:R-:W-:-:S09]  /*0f30*/  UISETP.NE.AND UP0, UPT, UR4, UR6, UPT ;  /* 0x000000060400728c */ /* 0x001fd2000bf05270 */
[----:B------:R-:W-:Y:S05]  /*0f40*/  BRA.U !UP0, `(.L_x_235) ;  /* 0x0000000508c87547 */ /* 0x000fea000b800000 */
[----:B------:R-:W-:Y:S05]  /*0f50*/  BRA `(.L_x_242) ;  /* 0xfffffff000987947 */ /* 0x000fea000383ffff */
.L_x_236:
        /* <DEDUP_REMOVED lines=12> */
.L_x_244:
        /* <DEDUP_REMOVED lines=38> */
.L_x_243:
        /* <DEDUP_REMOVED lines=30> */
.L_x_245:
        /* <DEDUP_REMOVED lines=22> */
.L_x_246:
[----:B------:R-:W-:Y:S05]  /*15c0*/  BRA.U !UP1, `(.L_x_235) ;  /* 0x0000000109287547 */ /* 0x000fea000b800000 */
[----:B------:R-:W0:Y:S01]  /*15d0*/  LDC.64 R6, c[0x0][0x390] ;  /* 0x0000e400ff067b82 */ /* 0x000e220000000a00 */
[----:B------:R-:W-:-:S05]  /*15e0*/  UMOV UR4, URZ ;  /* 0x000000ff00047c82 */ /* 0x000fca0008000000 */
.L_x_247:
        /* <DEDUP_REMOVED lines=8> */
.L_x_235:
[----:B------:R-:W0:Y:S08]  /*1670*/  LDC R3, c[0x0][0x3b0] ;  /* 0x0000ec00ff037b82 */ /* 0x000e300000000800 */
[----:B------:R-:W1:Y:S01]  /*1680*/  LDC.64 R4, c[0x0][0x3a0] ;  /* 0x0000e800ff047b82 */ /* 0x000e620000000a00 */
[----:B0-----:R-:W-:-:S04]  /*1690*/  IMAD R3, R3, UR13, R2 ;  /* 0x0000000d03037c24 */ /* 0x001fc8000f8e0202 */
[----:B-1----:R-:W-:-:S05]  /*16a0*/  IMAD.WIDE R2, R3, 0x4, R4 ;  /* 0x0000000403027825 */ /* 0x002fca00078e0204 */
[----:B------:R-:W-:Y:S01]  /*16b0*/  STG.E desc[UR10][R2.64], R0 ;  /* 0x0000000002007986 */ /* 0x000fe2000c10190a */
[----:B------:R-:W-:Y:S05]  /*16c0*/  EXIT ;  /* 0x000000000000794d */ /* 0x000fea0003800000 */
.L_x_248:
        /* <DEDUP_REMOVED lines=11> */
.L_x_281:


//--------------------- .nv.shared._Z16fused_moe_kernelI13__nv_bfloat16EvPKT_S3_S3_S3_PKfPKjPS1_iiiii --------------------------
	.section	.nv.shared._Z16fused_moe_kernelI13__nv_bfloat16EvPKT_S3_S3_S3_PKfPKjPS1_iiiii,"aw",@nobits
	.sectionflags	@""
	.align	16
	.zero		1024


//--------------------- .nv.shared.reserved.0     --------------------------
	.section	.nv.shared.reserved.0,"aw",@nobits
	.weak		__nv_reservedSMEM_offset_0_alias
	.size		__nv_reservedSMEM_offset_0_alias, 0, 64
	.other		__nv_reservedSMEM_offset_0_alias,@"STO_CUDA_RESERVED_SHARED STV_DEFAULT"
__nv_reservedSMEM_offset_0_alias:
	.zero		0
	.zero		64


//--------------------- .nv.shared._Z16fused_moe_kernelI6__halfEvPKT_S3_S3_S3_PKfPKjPS1_iiiii --------------------------
	.section	.nv.shared._Z16fused_moe_kernelI6__halfEvPKT_S3_S3_S3_PKfPKjPS1_iiiii,"aw",@nobits
	.sectionflags	@""
	.align	16
	.zero		1024


//--------------------- .nv.shared._Z16fused_moe_kernelIfEvPKT_S2_S2_S2_PKfPKjPS0_iiiii --------------------------
	.section	.nv.shared._Z16fused_moe_kernelIfEvPKT_S2_S2_S2_PKfPKjPS0_iiiii,"aw",@nobits
	.sectionflags	@""
	.align	16
	.zero		1024


//--------------------- .nv.shared._Z21indexed_matmul_kernelI13__nv_bfloat16EvPKT_S3_PKfPKjPS1_iiiii --------------------------
	.section	.nv.shared._Z21indexed_matmul_kernelI13__nv_bfloat16EvPKT_S3_PKfPKjPS1_iiiii,"aw",@nobits
	.sectionflags	@""
	.align	16
	.zero		1024


//--------------------- .nv.shared._Z21indexed_matmul_kernelI6__halfEvPKT_S3_PKfPKjPS1_iiiii --------------------------
	.section	.nv.shared._Z21indexed_matmul_kernelI6__halfEvPKT_S3_PKfPKjPS1_iiiii,"aw",@nobits
	.sectionflags	@""
	.align	16
	.zero		1024


//--------------------- .nv.shared._Z21indexed_matmul_kernelIfEvPKT_S2_PKfPKjPS0_iiiii --------------------------
	.section	.nv.shared._Z21indexed_matmul_kernelIfEvPKT_S2_PKfPKjPS0_iiiii,"aw",@nobits
	.sectionflags	@""
	.align	16
	.zero		1024


//--------------------- .nv.constant0._Z16fused_moe_kernelI13__nv_bfloat16EvPKT_S3_S3_S3_PKfPKjPS1_iiiii --------------------------
	.section	.nv.constant0._Z16fused_moe_kernelI13__nv_bfloat16EvPKT_S3_S3_S3_PKfPKjPS1_iiiii,"a",@progbits
	.sectionflags	@""
	.align	4
.nv.constant0._Z16fused_moe_kernelI13__nv_bfloat16EvPKT_S3_S3_S3_PKfPKjPS1_iiiii:
	.zero		972


//--------------------- .nv.constant0._Z16fused_moe_kernelI6__halfEvPKT_S3_S3_S3_PKfPKjPS1_iiiii --------------------------
	.section	.nv.constant0._Z16fused_moe_kernelI6__halfEvPKT_S3_S3_S3_PKfPKjPS1_iiiii,"a",@progbits
	.sectionflags	@""
	.align	4
.nv.constant0._Z16fused_moe_kernelI6__halfEvPKT_S3_S3_S3_PKfPKjPS1_iiiii:
	.zero		972


//--------------------- .nv.constant0._Z16fused_moe_kernelIfEvPKT_S2_S2_S2_PKfPKjPS0_iiiii --------------------------
	.section	.nv.constant0._Z16fused_moe_kernelIfEvPKT_S2_S2_S2_PKfPKjPS0_iiiii,"a",@progbits
	.sectionflags	@""
	.align	4
.nv.constant0._Z16fused_moe_kernelIfEvPKT_S2_S2_S2_PKfPKjPS0_iiiii:
	.zero		972


//--------------------- .nv.constant0._Z21indexed_matmul_kernelI13__nv_bfloat16EvPKT_S3_PKfPKjPS1_iiiii --------------------------
	.section	.nv.constant0._Z21indexed_matmul_kernelI13__nv_bfloat16EvPKT_S3_PKfPKjPS1_iiiii,"a",@progbits
	.sectionflags	@""
	.align	4
.nv.constant0._Z21indexed_matmul_kernelI13__nv_bfloat16EvPKT_S3_PKfPKjPS1_iiiii:
	.zero		956


//--------------------- .nv.constant0._Z21indexed_matmul_kernelI6__halfEvPKT_S3_PKfPKjPS1_iiiii --------------------------
	.section	.nv.constant0._Z21indexed_matmul_kernelI6__halfEvPKT_S3_PKfPKjPS1_iiiii,"a",@progbits
	.sectionflags	@""
	.align	4
.nv.constant0._Z21indexed_matmul_kernelI6__halfEvPKT_S3_PKfPKjPS1_iiiii:
	.zero		956


//--------------------- .nv.constant0._Z21indexed_matmul_kernelIfEvPKT_S2_PKfPKjPS0_iiiii --------------------------
	.section	.nv.constant0._Z21indexed_matmul_kernelIfEvPKT_S2_PKfPKjPS0_iiiii,"a",@progbits
	.sectionflags	@""
	.align	4
.nv.constant0._Z21indexed_matmul_kernelIfEvPKT_S2_PKfPKjPS0_iiiii:
	.zero		956


//--------------------- SYMBOLS --------------------------

	.type		.nv.reservedSmem.offset0,@object
	.size		.nv.reservedSmem.offset0,0x4
	.type		.nv.reservedSmem.cap,@object
	.size		.nv.reservedSmem.cap,0x4
